	.target	sm_100a

	.elftype	@"ET_EXEC"


//--------------------- .note.nv.tkinfo           --------------------------
	.section	.note.nv.tkinfo,"",@"SHT_NOTE"
	.sectionflags	@"SHF_NOTE_NV_TKINFO"
	.tkinfo
        /*0018*/ 	.word	0x00000002
        /*0030*/ 	.string	""
        /*0030*/ 	.string	"ptxas"
        /*0030*/ 	.string	"Cuda compilation tools, release 13.0, V13.0.88"
        /*0030*/ 	.string	"Build cuda_13.0.r13.0/compiler.36424714_0"
        /*0030*/ 	.string	"-arch sm_100a -m 64 "



//--------------------- .note.nv.cuinfo           --------------------------
	.section	.note.nv.cuinfo,"",@"SHT_NOTE"
	.sectionflags	@"SHF_NOTE_NV_CUINFO"
        /*0018*/ 	.short	0x0002
        /*001a*/ 	.short	0x0064
        /*001c*/ 	.short	0x0082
	.zero		2


//--------------------- .nv.info                  --------------------------
	.section	.nv.info,"",@"SHT_CUDA_INFO"
	.align	4


	//----- nvinfo : EIATTR_REGCOUNT
	.align		4
        /*0000*/ 	.byte	0x04, 0x2f
        /*0002*/ 	.short	(.L_20 - .L_19)
	.align		4
.L_19:
        /*0004*/ 	.word	index@(_ZN7cutlass13device_kernelINS_4gemm6kernel13GemmUniversalIN4cute5tupleIJiiiiEEENS1_10collective13CollectiveMmaINS1_35MainloopSm100TmaUmmaWarpSpecializedILi3ELi2ELi2ENS5_IJNS4_1CILi1EEENSA_ILi2EEESB_EEEEENS5_IJNSA_ILi128EEENSA_ILi256EEESF_EEEaNS5_IJlSB_lEEEaSI_NS4_8TiledMMAINS4_8MMA_AtomIJNS4_15SM100_MMA_S8_SSIaaiLi128ELi256ELNS4_4UMMA5MajorE0ELSN_0ELNSM_8SaturateE0EEEEEENS4_6LayoutINS5_IJSB_SB_SB_EEENS5_IJNSA_ILi0EEEST_ST_EEEEENS5_IJNS4_10UnderscoreESW_SW_EEEEENS4_23SM90_TMA_LOAD_MULTICASTENS4_14ComposedLayoutINS4_7SwizzleILi3ELi4ELi3EEENS4_18smem_ptr_flag_bitsILi8EEENSR_INS5_IJNSA_ILi8EEESF_EEENS5_IJSF_SB_EEEEEEEvNS4_8identityENS4_13SM90_TMA_LOADES19_vS1A_EENS_8epilogue10collective18CollectiveEpilogueINS1D_23Sm100TmaWarpSpecializedILi4ELi2ELi64ELb0ELb0EEEJSH_NS5_IJNSR_ISF_SB_EENSR_INSA_ILi64EEESB_EEEEEaSI_aSI_NS1D_6fusion15FusionCallbacksIS1H_NS1M_17LinearCombinationIaiaiLNS_15FloatRoundStyleE2EEESH_S1L_JEEENS4_5SM1004TMEM4LOAD26SM100_TMEM_LOAD_32dp32b64xES1B_NS10_INS11_ILi2ELi4ELi3EEES14_NSR_INS5_IJS15_S1J_EEENS5_IJS1J_SB_EEEEEEENS4_39AutoVectorizingCopyWithAssumedAlignmentILi128EEENS4_14SM90_TMA_STOREES20_S22_S22_EEEvvEEEEvNT_6ParamsE)
        /*0008*/ 	.word	0x000000a6


	//----- nvinfo : EIATTR_FRAME_SIZE
	.align		4
.L_20:
        /*000c*/ 	.byte	0x04, 0x11
        /*000e*/ 	.short	(.L_22 - .L_21)
	.align		4
.L_21:
        /*0010*/ 	.word	index@($__internal_2_$__cuda_sm10x_tcgen05_guardrail_trap_unallocated_columns_being_dealloced)
        /*0014*/ 	.word	0x00000000


	//----- nvinfo : EIATTR_FRAME_SIZE
	.align		4
.L_22:
        /*0018*/ 	.byte	0x04, 0x11
        /*001a*/ 	.short	(.L_24 - .L_23)
	.align		4
.L_23:
        /*001c*/ 	.word	index@($__internal_1_$__cuda_sm10x_tcgen05_guardrail_trap_phase_invalid_during_alloc)
        /*0020*/ 	.word	0x00000000


	//----- nvinfo : EIATTR_FRAME_SIZE
	.align		4
.L_24:
        /*0024*/ 	.byte	0x04, 0x11
        /*0026*/ 	.short	(.L_26 - .L_25)
	.align		4
.L_25:
        /*0028*/ 	.word	index@($__internal_0_$__cuda_sm10x_tcgen05_guardrail_trap_col_being_dealloced_not_returned_by_alloc)
        /*002c*/ 	.word	0x00000000


	//----- nvinfo : EIATTR_FRAME_SIZE
	.align		4
.L_26:
        /*0030*/ 	.byte	0x04, 0x11
        /*0032*/ 	.short	(.L_28 - .L_27)
	.align		4
.L_27:
        /*0034*/ 	.word	index@(_ZN7cutlass13device_kernelINS_4gemm6kernel13GemmUniversalIN4cute5tupleIJiiiiEEENS1_10collective13CollectiveMmaINS1_35MainloopSm100TmaUmmaWarpSpecializedILi3ELi2ELi2ENS5_IJNS4_1CILi1EEENSA_ILi2EEESB_EEEEENS5_IJNSA_ILi128EEENSA_ILi256EEESF_EEEaNS5_IJlSB_lEEEaSI_NS4_8TiledMMAINS4_8MMA_AtomIJNS4_15SM100_MMA_S8_SSIaaiLi128ELi256ELNS4_4UMMA5MajorE0ELSN_0ELNSM_8SaturateE0EEEEEENS4_6LayoutINS5_IJSB_SB_SB_EEENS5_IJNSA_ILi0EEEST_ST_EEEEENS5_IJNS4_10UnderscoreESW_SW_EEEEENS4_23SM90_TMA_LOAD_MULTICASTENS4_14ComposedLayoutINS4_7SwizzleILi3ELi4ELi3EEENS4_18smem_ptr_flag_bitsILi8EEENSR_INS5_IJNSA_ILi8EEESF_EEENS5_IJSF_SB_EEEEEEEvNS4_8identityENS4_13SM90_TMA_LOADES19_vS1A_EENS_8epilogue10collective18CollectiveEpilogueINS1D_23Sm100TmaWarpSpecializedILi4ELi2ELi64ELb0ELb0EEEJSH_NS5_IJNSR_ISF_SB_EENSR_INSA_ILi64EEESB_EEEEEaSI_aSI_NS1D_6fusion15FusionCallbacksIS1H_NS1M_17LinearCombinationIaiaiLNS_15FloatRoundStyleE2EEESH_S1L_JEEENS4_5SM1004TMEM4LOAD26SM100_TMEM_LOAD_32dp32b64xES1B_NS10_INS11_ILi2ELi4ELi3EEES14_NSR_INS5_IJS15_S1J_EEENS5_IJS1J_SB_EEEEEEENS4_39AutoVectorizingCopyWithAssumedAlignmentILi128EEENS4_14SM90_TMA_STOREES20_S22_S22_EEEvvEEEEvNT_6ParamsE)
        /*0038*/ 	.word	0x00000000


	//----- nvinfo : EIATTR_MIN_STACK_SIZE
	.align		4
.L_28:
        /*003c*/ 	.byte	0x04, 0x12
        /*003e*/ 	.short	(.L_30 - .L_29)
	.align		4
.L_29:
        /*0040*/ 	.word	index@(_ZN7cutlass13device_kernelINS_4gemm6kernel13GemmUniversalIN4cute5tupleIJiiiiEEENS1_10collective13CollectiveMmaINS1_35MainloopSm100TmaUmmaWarpSpecializedILi3ELi2ELi2ENS5_IJNS4_1CILi1EEENSA_ILi2EEESB_EEEEENS5_IJNSA_ILi128EEENSA_ILi256EEESF_EEEaNS5_IJlSB_lEEEaSI_NS4_8TiledMMAINS4_8MMA_AtomIJNS4_15SM100_MMA_S8_SSIaaiLi128ELi256ELNS4_4UMMA5MajorE0ELSN_0ELNSM_8SaturateE0EEEEEENS4_6LayoutINS5_IJSB_SB_SB_EEENS5_IJNSA_ILi0EEEST_ST_EEEEENS5_IJNS4_10UnderscoreESW_SW_EEEEENS4_23SM90_TMA_LOAD_MULTICASTENS4_14ComposedLayoutINS4_7SwizzleILi3ELi4ELi3EEENS4_18smem_ptr_flag_bitsILi8EEENSR_INS5_IJNSA_ILi8EEESF_EEENS5_IJSF_SB_EEEEEEEvNS4_8identityENS4_13SM90_TMA_LOADES19_vS1A_EENS_8epilogue10collective18CollectiveEpilogueINS1D_23Sm100TmaWarpSpecializedILi4ELi2ELi64ELb0ELb0EEEJSH_NS5_IJNSR_ISF_SB_EENSR_INSA_ILi64EEESB_EEEEEaSI_aSI_NS1D_6fusion15FusionCallbacksIS1H_NS1M_17LinearCombinationIaiaiLNS_15FloatRoundStyleE2EEESH_S1L_JEEENS4_5SM1004TMEM4LOAD26SM100_TMEM_LOAD_32dp32b64xES1B_NS10_INS11_ILi2ELi4ELi3EEES14_NSR_INS5_IJS15_S1J_EEENS5_IJS1J_SB_EEEEEEENS4_39AutoVectorizingCopyWithAssumedAlignmentILi128EEENS4_14SM90_TMA_STOREES20_S22_S22_EEEvvEEEEvNT_6ParamsE)
        /*0044*/ 	.word	0x00000000
.L_30:


//--------------------- .nv.compat                --------------------------
	.section	.nv.compat,"",@"SHT_CUDA_COMPAT_INFO"
	.align	4
        /*0000*/ 	.byte	0x02, 0x09, 0x01, 0x00, 0x02, 0x02, 0x03, 0x00, 0x02, 0x05, 0x06, 0x00, 0x03, 0x07, 0x01, 0x01
        /*0010*/ 	.byte	0x02, 0x03, 0x01, 0x00, 0x02, 0x06, 0x01, 0x00, 0x04, 0x0b, 0x08, 0x00, 0x01, 0x00, 0x00, 0x00
        /*0020*/ 	.byte	0x00, 0x00, 0x00, 0x00


//--------------------- .nv.info._ZN7cutlass13device_kernelINS_4gemm6kernel13GemmUniversalIN4cute5tupleIJiiiiEEENS1_10collective13CollectiveMmaINS1_35MainloopSm100TmaUmmaWarpSpecializedILi3ELi2ELi2ENS5_IJNS4_1CILi1EEENSA_ILi2EEESB_EEEEENS5_IJNSA_ILi128EEENSA_ILi256EEESF_EEEaNS5_IJlSB_lEEEaSI_NS4_8TiledMMAINS4_8MMA_AtomIJNS4_15SM100_MMA_S8_SSIaaiLi128ELi256ELNS4_4UMMA5MajorE0ELSN_0ELNSM_8SaturateE0EEEEEENS4_6LayoutINS5_IJSB_SB_SB_EEENS5_IJNSA_ILi0EEEST_ST_EEEEENS5_IJNS4_10UnderscoreESW_SW_EEEEENS4_23SM90_TMA_LOAD_MULTICASTENS4_14ComposedLayoutINS4_7SwizzleILi3ELi4ELi3EEENS4_18smem_ptr_flag_bitsILi8EEENSR_INS5_IJNSA_ILi8EEESF_EEENS5_IJSF_SB_EEEEEEEvNS4_8identityENS4_13SM90_TMA_LOADES19_vS1A_EENS_8epilogue10collective18CollectiveEpilogueINS1D_23Sm100TmaWarpSpecializedILi4ELi2ELi64ELb0ELb0EEEJSH_NS5_IJNSR_ISF_SB_EENSR_INSA_ILi64EEESB_EEEEEaSI_aSI_NS1D_6fusion15FusionCallbacksIS1H_NS1M_17LinearCombinationIaiaiLNS_15FloatRoundStyleE2EEESH_S1L_JEEENS4_5SM1004TMEM4LOAD26SM100_TMEM_LOAD_32dp32b64xES1B_NS10_INS11_ILi2ELi4ELi3EEES14_NSR_INS5_IJS15_S1J_EEENS5_IJS1J_SB_EEEEEEENS4_39AutoVectorizingCopyWithAssumedAlignmentILi128EEENS4_14SM90_TMA_STOREES20_S22_S22_EEEvvEEEEvNT_6ParamsE --------------------------
	.section	.nv.info._ZN7cutlass13device_kernelINS_4gemm6kernel13GemmUniversalIN4cute5tupleIJiiiiEEENS1_10collective13CollectiveMmaINS1_35MainloopSm100TmaUmmaWarpSpecializedILi3ELi2ELi2ENS5_IJNS4_1CILi1EEENSA_ILi2EEESB_EEEEENS5_IJNSA_ILi128EEENSA_ILi256EEESF_EEEaNS5_IJlSB_lEEEaSI_NS4_8TiledMMAINS4_8MMA_AtomIJNS4_15SM100_MMA_S8_SSIaaiLi128ELi256ELNS4_4UMMA5MajorE0ELSN_0ELNSM_8SaturateE0EEEEEENS4_6LayoutINS5_IJSB_SB_SB_EEENS5_IJNSA_ILi0EEEST_ST_EEEEENS5_IJNS4_10UnderscoreESW_SW_EEEEENS4_23SM90_TMA_LOAD_MULTICASTENS4_14ComposedLayoutINS4_7SwizzleILi3ELi4ELi3EEENS4_18smem_ptr_flag_bitsILi8EEENSR_INS5_IJNSA_ILi8EEESF_EEENS5_IJSF_SB_EEEEEEEvNS4_8identityENS4_13SM90_TMA_LOADES19_vS1A_EENS_8epilogue10collective18CollectiveEpilogueINS1D_23Sm100TmaWarpSpecializedILi4ELi2ELi64ELb0ELb0EEEJSH_NS5_IJNSR_ISF_SB_EENSR_INSA_ILi64EEESB_EEEEEaSI_aSI_NS1D_6fusion15FusionCallbacksIS1H_NS1M_17LinearCombinationIaiaiLNS_15FloatRoundStyleE2EEESH_S1L_JEEENS4_5SM1004TMEM4LOAD26SM100_TMEM_LOAD_32dp32b64xES1B_NS10_INS11_ILi2ELi4ELi3EEES14_NSR_INS5_IJS15_S1J_EEENS5_IJS1J_SB_EEEEEEENS4_39AutoVectorizingCopyWithAssumedAlignmentILi128EEENS4_14SM90_TMA_STOREES20_S22_S22_EEEvvEEEEvNT_6ParamsE,"",@"SHT_CUDA_INFO"
	.sectionflags	@""
	.align	4


	//----- nvinfo : EIATTR_CUDA_API_VERSION
	.align		4
        /*0000*/ 	.byte	0x04, 0x37
        /*0002*/ 	.short	(.L_32 - .L_31)
.L_31:
        /*0004*/ 	.word	0x00000082


	//----- nvinfo : EIATTR_KPARAM_INFO
	.align		4
.L_32:
        /*0008*/ 	.byte	0x04, 0x17
        /*000a*/ 	.short	(.L_34 - .L_33)
.L_33:
        /*000c*/ 	.word	0x00000000
        /*0010*/ 	.short	0x0000
        /*0012*/ 	.short	0x0000
        /*0014*/ 	.byte	0x00, 0xf0, 0x01, 0x20


	//----- nvinfo : EIATTR_AT_ENTRY_FRAGMENTS
	.align		4
.L_34:
        /*0018*/ 	.byte	0x04, 0x4f
        /*001a*/ 	.short	(.L_36 - .L_35)


	//   ....[0]....
.L_35:
        /*001c*/ 	.word	0x00000006


	//----- nvinfo : EIATTR_RESERVED_SMEM_USED
	.align		4
.L_36:
        /*0020*/ 	.byte	0x01, 0x41
	.zero		2


	//----- nvinfo : EIATTR_SPARSE_MMA_MASK
	.align		4
        /*0024*/ 	.byte	0x03, 0x50
        /*0026*/ 	.short	0x0000


	//----- nvinfo : EIATTR_TCGEN05_1CTA_USED
	.align		4
        /*0028*/ 	.byte	0x01, 0x51
	.zero		2


	//----- nvinfo : EIATTR_MAXREG_COUNT
	.align		4
        /*002c*/ 	.byte	0x03, 0x1b
        /*002e*/ 	.short	0x00ff


	//----- nvinfo : EIATTR_NUM_BARRIERS
	.align		4
        /*0030*/ 	.byte	0x02, 0x4c
        /*0032*/ 	.byte	0x07
	.zero		1


	//----- nvinfo : EIATTR_EXTERNS
	.align		4
        /*0034*/ 	.byte	0x04, 0x0f
        /*0036*/ 	.short	(.L_38 - .L_37)


	//   ....[0]....
	.align		4
.L_37:
        /*0038*/ 	.word	index@(__assertfail)


	//----- nvinfo : EIATTR_MERCURY_ISA_VERSION
	.align		4
.L_38:
        /*003c*/ 	.byte	0x03, 0x5f
        /*003e*/ 	.short	0x0101


	//----- nvinfo : EIATTR_INT_WARP_WIDE_INSTR_OFFSETS
	.align		4
        /*0040*/ 	.byte	0x04, 0x31
        /*0042*/ 	.short	(.L_40 - .L_39)


	//   ....[0]....
.L_39:
        /*0044*/ 	.word	0x00003a90


	//   ....[1]....
        /*0048*/ 	.word	0x00003ab0


	//   ....[2]....
        /*004c*/ 	.word	0x00003ae0


	//   ....[3]....
        /*0050*/ 	.word	0x00004620


	//   ....[4]....
        /*0054*/ 	.word	0x00004690


	//   ....[5]....
        /*0058*/ 	.word	0x00004770


	//   ....[6]....
        /*005c*/ 	.word	0x000047f0


	//   ....[7]....
        /*0060*/ 	.word	0x000048f0


	//   ....[8]....
        /*0064*/ 	.word	0x00004970


	//   ....[9]....
        /*0068*/ 	.word	0x00004a60


	//   ....[10]....
        /*006c*/ 	.word	0x00004b10


	//----- nvinfo : EIATTR_COOP_GROUP_MASK_REGIDS
	.align		4
.L_40:
        /*0070*/ 	.byte	0x04, 0x29
        /*0072*/ 	.short	(.L_42 - .L_41)


	//   ....[0]....
.L_41:
        /*0074*/ 	.word	0xffffffff


	//   ....[1]....
        /*0078*/ 	.word	0xffffffff


	//   ....[2]....
        /*007c*/ 	.word	0xffffffff


	//   ....[3]....
        /*0080*/ 	.word	0xffffffff


	//   ....[4]....
        /*0084*/ 	.word	0xffffffff


	//   ....[5]....
        /*0088*/ 	.word	0xffffffff


	//   ....[6]....
        /*008c*/ 	.word	0xffffffff


	//   ....[7]....
        /*0090*/ 	.word	0xffffffff


	//   ....[8]....
        /*0094*/ 	.word	0xffffffff


	//   ....[9]....
        /*0098*/ 	.word	0xffffffff


	//   ....[10]....
        /*009c*/ 	.word	0xffffffff


	//   ....[11]....
        /*00a0*/ 	.word	0xffffffff


	//   ....[12]....
        /*00a4*/ 	.word	0xffffffff


	//   ....[13]....
        /*00a8*/ 	.word	0xffffffff


	//----- nvinfo : EIATTR_COOP_GROUP_INSTR_OFFSETS
	.align		4
.L_42:
        /*00ac*/ 	.byte	0x04, 0x28
        /*00ae*/ 	.short	(.L_44 - .L_43)


	//   ....[0]....
.L_43:
        /*00b0*/ 	.word	0x00000080


	//   ....[1]....
        /*00b4*/ 	.word	0x000004f0


	//   ....[2]....
        /*00b8*/ 	.word	0x00000680


	//   ....[3]....
        /*00bc*/ 	.word	0x00000820


	//   ....[4]....
        /*00c0*/ 	.word	0x00000920


	//   ....[5]....
        /*00c4*/ 	.word	0x00000a90


	//   ....[6]....
        /*00c8*/ 	.word	0x00000bf0


	//   ....[7]....
        /*00cc*/ 	.word	0x00000da0


	//   ....[8]....
        /*00d0*/ 	.word	0x00001fd0


	//   ....[9]....
        /*00d4*/ 	.word	0x00002e00


	//   ....[10]....
        /*00d8*/ 	.word	0x00003010


	//   ....[11]....
        /*00dc*/ 	.word	0x00003040


	//   ....[12]....
        /*00e0*/ 	.word	0x00003970


	//   ....[13]....
        /*00e4*/ 	.word	0x00003ba0


	//----- nvinfo : EIATTR_VRC_CTA_INIT_COUNT
	.align		4
.L_44:
        /*00e8*/ 	.byte	0x02, 0x4a
        /*00ea*/ 	.byte	0x80
	.zero		1


	//----- nvinfo : EIATTR_SYSCALL_OFFSETS
	.align		4
        /*00ec*/ 	.byte	0x04, 0x46
        /*00ee*/ 	.short	(.L_46 - .L_45)


	//   ....[0]....
.L_45:
        /*00f0*/ 	.word	0x00005780


	//   ....[1]....
        /*00f4*/ 	.word	0x000058c0


	//   ....[2]....
        /*00f8*/ 	.word	0x00006150


	//   ....[3]....
        /*00fc*/ 	.word	0x00007750


	//   ....[4]....
        /*0100*/ 	.word	0x00008cf0


	//   ....[5]....
        /*0104*/ 	.word	0x0000a2c0


	//----- nvinfo : EIATTR_MBARRIER_INSTR_OFFSETS
	.align		4
.L_46:
        /*0108*/ 	.byte	0x04, 0x39
        /*010a*/ 	.short	(.L_48 - .L_47)


	//   ....[0]....
.L_47:
        /*010c*/ 	.word	0x00000610
        /*0110*/ 	.word	0x000000ff
        /*0114*/ 	.word	0x00000000
        /*0118*/ 	.short	0x0100
        /*011a*/ 	.byte	0x04
	.zero		1


	//   ....[1]....
        /*011c*/ 	.word	0x00000620
        /*0120*/ 	.word	0x000000ff
        /*0124*/ 	.word	0x00000018
        /*0128*/ 	.short	0x0100
        /*012a*/ 	.byte	0x04
	.zero		1


	//   ....[2]....
        /*012c*/ 	.word	0x00000630
        /*0130*/ 	.word	0x000000ff
        /*0134*/ 	.word	0x00000008
        /*0138*/ 	.short	0x0100
        /*013a*/ 	.byte	0x04
	.zero		1


	//   ....[3]....
        /*013c*/ 	.word	0x00000640
        /*0140*/ 	.word	0x000000ff
        /*0144*/ 	.word	0x00000020
        /*0148*/ 	.short	0x0100
        /*014a*/ 	.byte	0x04
	.zero		1


	//   ....[4]....
        /*014c*/ 	.word	0x00000650
        /*0150*/ 	.word	0x000000ff
        /*0154*/ 	.word	0x00000010
        /*0158*/ 	.short	0x0100
        /*015a*/ 	.byte	0x04
	.zero		1


	//   ....[5]....
        /*015c*/ 	.word	0x00000660
        /*0160*/ 	.word	0x000000ff
        /*0164*/ 	.word	0x00000028
        /*0168*/ 	.short	0x0100
        /*016a*/ 	.byte	0x04
	.zero		1


	//   ....[6]....
        /*016c*/ 	.word	0x00000790
        /*0170*/ 	.word	0x000000ff
        /*0174*/ 	.word	0x00000030
        /*0178*/ 	.short	0x0100
        /*017a*/ 	.byte	0x04
	.zero		1


	//   ....[7]....
        /*017c*/ 	.word	0x000007a0
        /*0180*/ 	.word	0x000000ff
        /*0184*/ 	.word	0x00000050
        /*0188*/ 	.short	0x0100
        /*018a*/ 	.byte	0x04
	.zero		1


	//   ....[8]....
        /*018c*/ 	.word	0x000007b0
        /*0190*/ 	.word	0x000000ff
        /*0194*/ 	.word	0x00000038
        /*0198*/ 	.short	0x0100
        /*019a*/ 	.byte	0x04
	.zero		1


	//   ....[9]....
        /*019c*/ 	.word	0x000007c0
        /*01a0*/ 	.word	0x000000ff
        /*01a4*/ 	.word	0x00000058
        /*01a8*/ 	.short	0x0100
        /*01aa*/ 	.byte	0x04
	.zero		1


	//   ....[10]....
        /*01ac*/ 	.word	0x000007d0
        /*01b0*/ 	.word	0x000000ff
        /*01b4*/ 	.word	0x00000040
        /*01b8*/ 	.short	0x0100
        /*01ba*/ 	.byte	0x04
	.zero		1


	//   ....[11]....
        /*01bc*/ 	.word	0x000007e0
        /*01c0*/ 	.word	0x000000ff
        /*01c4*/ 	.word	0x00000060
        /*01c8*/ 	.short	0x0100
        /*01ca*/ 	.byte	0x04
	.zero		1


	//   ....[12]....
        /*01cc*/ 	.word	0x000007f0
        /*01d0*/ 	.word	0x000000ff
        /*01d4*/ 	.word	0x00000048
        /*01d8*/ 	.short	0x0100
        /*01da*/ 	.byte	0x04
	.zero		1


	//   ....[13]....
        /*01dc*/ 	.word	0x00000800
        /*01e0*/ 	.word	0x000000ff
        /*01e4*/ 	.word	0x00000068
        /*01e8*/ 	.short	0x0100
        /*01ea*/ 	.byte	0x04
	.zero		1


	//   ....[14]....
        /*01ec*/ 	.word	0x000008f0
        /*01f0*/ 	.word	0x000000ff
        /*01f4*/ 	.word	0x00000070
        /*01f8*/ 	.short	0x0100
        /*01fa*/ 	.byte	0x06
	.zero		1


	//   ....[15]....
        /*01fc*/ 	.word	0x00000900
        /*0200*/ 	.word	0x000000ff
        /*0204*/ 	.word	0x00000078
        /*0208*/ 	.short	0x0100
        /*020a*/ 	.byte	0x06
	.zero		1


	//   ....[16]....
        /*020c*/ 	.word	0x00000a40
        /*0210*/ 	.word	0x000000ff
        /*0214*/ 	.word	0x00000080
        /*0218*/ 	.short	0x0100
        /*021a*/ 	.byte	0x06
	.zero		1


	//   ....[17]....
        /*021c*/ 	.word	0x00000a50
        /*0220*/ 	.word	0x000000ff
        /*0224*/ 	.word	0x00000090
        /*0228*/ 	.short	0x0100
        /*022a*/ 	.byte	0x06
	.zero		1


	//   ....[18]....
        /*022c*/ 	.word	0x00000a60
        /*0230*/ 	.word	0x000000ff
        /*0234*/ 	.word	0x00000088
        /*0238*/ 	.short	0x0100
        /*023a*/ 	.byte	0x06
	.zero		1


	//   ....[19]....
        /*023c*/ 	.word	0x00000a70
        /*0240*/ 	.word	0x000000ff
        /*0244*/ 	.word	0x00000098
        /*0248*/ 	.short	0x0100
        /*024a*/ 	.byte	0x06
	.zero		1


	//   ....[20]....
        /*024c*/ 	.word	0x00000ba0
        /*0250*/ 	.word	0x000000ff
        /*0254*/ 	.word	0x000000a0
        /*0258*/ 	.short	0x0100
        /*025a*/ 	.byte	0x04
	.zero		1


	//   ....[21]....
        /*025c*/ 	.word	0x00000bb0
        /*0260*/ 	.word	0x000000ff
        /*0264*/ 	.word	0x000000b0
        /*0268*/ 	.short	0x0100
        /*026a*/ 	.byte	0x04
	.zero		1


	//   ....[22]....
        /*026c*/ 	.word	0x00000bc0
        /*0270*/ 	.word	0x000000ff
        /*0274*/ 	.word	0x000000a8
        /*0278*/ 	.short	0x0100
        /*027a*/ 	.byte	0x04
	.zero		1


	//   ....[23]....
        /*027c*/ 	.word	0x00000bd0
        /*0280*/ 	.word	0x000000ff
        /*0284*/ 	.word	0x000000b8
        /*0288*/ 	.short	0x0100
        /*028a*/ 	.byte	0x04
	.zero		1


	//   ....[24]....
        /*028c*/ 	.word	0x00000cc0
        /*0290*/ 	.word	0x000000ff
        /*0294*/ 	.word	0x000000c0
        /*0298*/ 	.short	0x0100
        /*029a*/ 	.byte	0x04
	.zero		1


	//   ....[25]....
        /*029c*/ 	.word	0x00000cd0
        /*02a0*/ 	.word	0x000000ff
        /*02a4*/ 	.word	0x000000d0
        /*02a8*/ 	.short	0x0100
        /*02aa*/ 	.byte	0x04
	.zero		1


	//   ....[26]....
        /*02ac*/ 	.word	0x00000ce0
        /*02b0*/ 	.word	0x000000ff
        /*02b4*/ 	.word	0x000000c8
        /*02b8*/ 	.short	0x0100
        /*02ba*/ 	.byte	0x04
	.zero		1


	//   ....[27]....
        /*02bc*/ 	.word	0x00000cf0
        /*02c0*/ 	.word	0x000000ff
        /*02c4*/ 	.word	0x000000d8
        /*02c8*/ 	.short	0x0100
        /*02ca*/ 	.byte	0x04
	.zero		1


	//   ....[28]....
        /*02cc*/ 	.word	0x00001850
        /*02d0*/ 	.word	0x00000003
        /*02d4*/ 	.word	0x000000d0
        /*02d8*/ 	.short	0x010a
        /*02da*/ 	.byte	0xff
	.zero		1


	//   ....[29]....
        /*02dc*/ 	.word	0x00001880
        /*02e0*/ 	.word	0x00000003
        /*02e4*/ 	.word	0x000000c0
        /*02e8*/ 	.short	0x0101
        /*02ea*/ 	.byte	0xff
	.zero		1


	//   ....[30]....
        /*02ec*/ 	.word	0x00001950
        /*02f0*/ 	.word	0x000000ff
        /*02f4*/ 	.word	0x00000018
        /*02f8*/ 	.short	0x010a
        /*02fa*/ 	.byte	0x04
	.zero		1


	//   ....[31]....
        /*02fc*/ 	.word	0x000019d0
        /*0300*/ 	.word	0x000000ff
        /*0304*/ 	.word	0x00000018
        /*0308*/ 	.short	0x010a
        /*030a*/ 	.byte	0x21
	.zero		1


	//   ....[32]....
        /*030c*/ 	.word	0x00001b60
        /*0310*/ 	.word	0x000000ff
        /*0314*/ 	.word	0x00000018
        /*0318*/ 	.short	0x010a
        /*031a*/ 	.byte	0x08
	.zero		1


	//   ....[33]....
        /*031c*/ 	.word	0x00001c80
        /*0320*/ 	.word	0x000000ff
        /*0324*/ 	.word	0x00000078
        /*0328*/ 	.short	0x0101
        /*032a*/ 	.byte	0x06
	.zero		1


	//   ....[34]....
        /*032c*/ 	.word	0x00001ca0
        /*0330*/ 	.word	0x000000ff
        /*0334*/ 	.word	0x00000018
        /*0338*/ 	.short	0x010a
        /*033a*/ 	.byte	0x04
	.zero		1


	//   ....[35]....
        /*033c*/ 	.word	0x00001d20
        /*0340*/ 	.word	0x000000ff
        /*0344*/ 	.word	0x00000018
        /*0348*/ 	.short	0x010a
        /*034a*/ 	.byte	0x11
	.zero		1


	//   ....[36]....
        /*034c*/ 	.word	0x00001eb0
        /*0350*/ 	.word	0x000000ff
        /*0354*/ 	.word	0x00000018
        /*0358*/ 	.short	0x010a
        /*035a*/ 	.byte	0x07
	.zero		1


	//   ....[37]....
        /*035c*/ 	.word	0x00002000
        /*0360*/ 	.word	0x00000003
        /*0364*/ 	.word	0x00000080
        /*0368*/ 	.short	0x010a
        /*036a*/ 	.byte	0xff
	.zero		1


	//   ....[38]....
        /*036c*/ 	.word	0x00002150
        /*0370*/ 	.word	0x00000000
        /*0374*/ 	.word	0x00000000
        /*0378*/ 	.short	0x0101
        /*037a*/ 	.byte	0xff
	.zero		1


	//   ....[39]....
        /*037c*/ 	.word	0x00002710
        /*0380*/ 	.word	0x000000ff
        /*0384*/ 	.word	0x00000000
        /*0388*/ 	.short	0x010a
        /*038a*/ 	.byte	0x04
	.zero		1


	//   ....[40]....
        /*038c*/ 	.word	0x000027a0
        /*0390*/ 	.word	0x000000ff
        /*0394*/ 	.word	0x00000000
        /*0398*/ 	.short	0x010a
        /*039a*/ 	.byte	0x05
	.zero		1


	//   ....[41]....
        /*039c*/ 	.word	0x00002840
        /*03a0*/ 	.word	0x00000000
        /*03a4*/ 	.word	0x00000000
        /*03a8*/ 	.short	0x010a
        /*03aa*/ 	.byte	0xff
	.zero		1


	//   ....[42]....
        /*03ac*/ 	.word	0x00002960
        /*03b0*/ 	.word	0x00000002
        /*03b4*/ 	.word	0x000000c0
        /*03b8*/ 	.short	0x010a
        /*03ba*/ 	.byte	0xff
	.zero		1


	//   ....[43]....
        /*03bc*/ 	.word	0x000029c0
        /*03c0*/ 	.word	0x00000004
        /*03c4*/ 	.word	0x00000000
        /*03c8*/ 	.short	0x0101
        /*03ca*/ 	.byte	0xff
	.zero		1


	//   ....[44]....
        /*03cc*/ 	.word	0x000029e0
        /*03d0*/ 	.word	0x000000ff
        /*03d4*/ 	.word	0x00000090
        /*03d8*/ 	.short	0x010a
        /*03da*/ 	.byte	0x04
	.zero		1


	//   ....[45]....
        /*03dc*/ 	.word	0x00002b00
        /*03e0*/ 	.word	0x00000002
        /*03e4*/ 	.word	0x00000080
        /*03e8*/ 	.short	0x010a
        /*03ea*/ 	.byte	0xff
	.zero		1


	//   ....[46]....
        /*03ec*/ 	.word	0x00002c10
        /*03f0*/ 	.word	0x00000002
        /*03f4*/ 	.word	0x00000000
        /*03f8*/ 	.short	0x0101
        /*03fa*/ 	.byte	0xff
	.zero		1


	//   ....[47]....
        /*03fc*/ 	.word	0x00002ca0
        /*0400*/ 	.word	0x000000ff
        /*0404*/ 	.word	0x00000090
        /*0408*/ 	.short	0x0106
        /*040a*/ 	.byte	0x04
	.zero		1


	//   ....[48]....
        /*040c*/ 	.word	0x00002cc0
        /*0410*/ 	.word	0x000000ff
        /*0414*/ 	.word	0x00000090
        /*0418*/ 	.short	0x010a
        /*041a*/ 	.byte	0x04
	.zero		1


	//   ....[49]....
        /*041c*/ 	.word	0x00002d50
        /*0420*/ 	.word	0x000000ff
        /*0424*/ 	.word	0x00000090
        /*0428*/ 	.short	0x0106
        /*042a*/ 	.byte	0x07
	.zero		1


	//   ....[50]....
        /*042c*/ 	.word	0x00002d90
        /*0430*/ 	.word	0x00000000
        /*0434*/ 	.word	0x00000090
        /*0438*/ 	.short	0x010a
        /*043a*/ 	.byte	0xff
	.zero		1


	//   ....[51]....
        /*043c*/ 	.word	0x000032e0
        /*0440*/ 	.word	0x00000000
        /*0444*/ 	.word	0x00000080
        /*0448*/ 	.short	0x010a
        /*044a*/ 	.byte	0xff
	.zero		1


	//   ....[52]....
        /*044c*/ 	.word	0x000033f0
        /*0450*/ 	.word	0x00000003
        /*0454*/ 	.word	0x00000000
        /*0458*/ 	.short	0x0101
        /*045a*/ 	.byte	0xff
	.zero		1


	//   ....[53]....
        /*045c*/ 	.word	0x00003400
        /*0460*/ 	.word	0x000000ff
        /*0464*/ 	.word	0x00000000
        /*0468*/ 	.short	0x010a
        /*046a*/ 	.byte	0x04
	.zero		1


	//   ....[54]....
        /*046c*/ 	.word	0x00003420
        /*0470*/ 	.word	0x000000ff
        /*0474*/ 	.word	0x000000b0
        /*0478*/ 	.short	0x010a
        /*047a*/ 	.byte	0x1e
	.zero		1


	//   ....[55]....
        /*047c*/ 	.word	0x000034f0
        /*0480*/ 	.word	0x000000ff
        /*0484*/ 	.word	0x00000000
        /*0488*/ 	.short	0x010a
        /*048a*/ 	.byte	0x05
	.zero		1


	//   ....[56]....
        /*048c*/ 	.word	0x00003630
        /*0490*/ 	.word	0x000000ff
        /*0494*/ 	.word	0x00000000
        /*0498*/ 	.short	0x010a
        /*049a*/ 	.byte	0x04
	.zero		1


	//   ....[57]....
        /*049c*/ 	.word	0x000038c0
        /*04a0*/ 	.word	0x000000ff
        /*04a4*/ 	.word	0x00000000
        /*04a8*/ 	.short	0x010a
        /*04aa*/ 	.byte	0x04
	.zero		1


	//   ....[58]....
        /*04ac*/ 	.word	0x00003950
        /*04b0*/ 	.word	0x000000ff
        /*04b4*/ 	.word	0x00000000
        /*04b8*/ 	.short	0x010a
        /*04ba*/ 	.byte	0x04
	.zero		1


	//   ....[59]....
        /*04bc*/ 	.word	0x00003e20
        /*04c0*/ 	.word	0x0000000c
        /*04c4*/ 	.word	0x00000080
        /*04c8*/ 	.short	0x010a
        /*04ca*/ 	.byte	0xff
	.zero		1


	//   ....[60]....
        /*04cc*/ 	.word	0x00003f90
        /*04d0*/ 	.word	0x00000000
        /*04d4*/ 	.word	0x00000000
        /*04d8*/ 	.short	0x0101
        /*04da*/ 	.byte	0xff
	.zero		1


	//   ....[61]....
        /*04dc*/ 	.word	0x00004420
        /*04e0*/ 	.word	0x000000ff
        /*04e4*/ 	.word	0x00000078
        /*04e8*/ 	.short	0x010a
        /*04ea*/ 	.byte	0x15
	.zero		1


	//   ....[62]....
        /*04ec*/ 	.word	0x000045a0
        /*04f0*/ 	.word	0x000000ff
        /*04f4*/ 	.word	0x00000050
        /*04f8*/ 	.short	0x010a
        /*04fa*/ 	.byte	0x15
	.zero		1


	//   ....[63]....
        /*04fc*/ 	.word	0x00004720
        /*0500*/ 	.word	0x000000ff
        /*0504*/ 	.word	0x00000030
        /*0508*/ 	.short	0x010b
        /*050a*/ 	.byte	0x15
	.zero		1


	//   ....[64]....
        /*050c*/ 	.word	0x00004730
        /*0510*/ 	.word	0x000000ff
        /*0514*/ 	.word	0x00000000
        /*0518*/ 	.short	0x0101
        /*051a*/ 	.byte	0x06
	.zero		1


	//   ....[65]....
        /*051c*/ 	.word	0x00004740
        /*0520*/ 	.word	0x000000ff
        /*0524*/ 	.word	0x00000058
        /*0528*/ 	.short	0x010a
        /*052a*/ 	.byte	0x15
	.zero		1


	//   ....[66]....
        /*052c*/ 	.word	0x000048a0
        /*0530*/ 	.word	0x000000ff
        /*0534*/ 	.word	0x00000038
        /*0538*/ 	.short	0x010b
        /*053a*/ 	.byte	0x15
	.zero		1


	//   ....[67]....
        /*053c*/ 	.word	0x000048b0
        /*0540*/ 	.word	0x000000ff
        /*0544*/ 	.word	0x00000000
        /*0548*/ 	.short	0x0101
        /*054a*/ 	.byte	0x06
	.zero		1


	//   ....[68]....
        /*054c*/ 	.word	0x000048c0
        /*0550*/ 	.word	0x000000ff
        /*0554*/ 	.word	0x00000060
        /*0558*/ 	.short	0x010a
        /*055a*/ 	.byte	0x15
	.zero		1


	//   ....[69]....
        /*055c*/ 	.word	0x00004a10
        /*0560*/ 	.word	0x000000ff
        /*0564*/ 	.word	0x00000040
        /*0568*/ 	.short	0x010b
        /*056a*/ 	.byte	0x15
	.zero		1


	//   ....[70]....
        /*056c*/ 	.word	0x00004a20
        /*0570*/ 	.word	0x000000ff
        /*0574*/ 	.word	0x00000000
        /*0578*/ 	.short	0x0101
        /*057a*/ 	.byte	0x06
	.zero		1


	//   ....[71]....
        /*057c*/ 	.word	0x00004a30
        /*0580*/ 	.word	0x000000ff
        /*0584*/ 	.word	0x00000068
        /*0588*/ 	.short	0x010a
        /*058a*/ 	.byte	0x15
	.zero		1


	//   ....[72]....
        /*058c*/ 	.word	0x00004c30
        /*0590*/ 	.word	0x000000ff
        /*0594*/ 	.word	0x00000048
        /*0598*/ 	.short	0x010b
        /*059a*/ 	.byte	0x15
	.zero		1


	//   ....[73]....
        /*059c*/ 	.word	0x00004c40
        /*05a0*/ 	.word	0x000000ff
        /*05a4*/ 	.word	0x00000000
        /*05a8*/ 	.short	0x0101
        /*05aa*/ 	.byte	0x25
	.zero		1


	//   ....[74]....
        /*05ac*/ 	.word	0x00004c70
        /*05b0*/ 	.word	0x000000ff
        /*05b4*/ 	.word	0x00000050
        /*05b8*/ 	.short	0x010a
        /*05ba*/ 	.byte	0x15
	.zero		1


	//   ....[75]....
        /*05bc*/ 	.word	0x00004c90
        /*05c0*/ 	.word	0x000000ff
        /*05c4*/ 	.word	0x00000058
        /*05c8*/ 	.short	0x010a
        /*05ca*/ 	.byte	0x15
	.zero		1


	//   ....[76]....
        /*05cc*/ 	.word	0x00004cb0
        /*05d0*/ 	.word	0x000000ff
        /*05d4*/ 	.word	0x00000060
        /*05d8*/ 	.short	0x010a
        /*05da*/ 	.byte	0x15
	.zero		1


	//   ....[77]....
        /*05dc*/ 	.word	0x00004cf0
        /*05e0*/ 	.word	0x00000000
        /*05e4*/ 	.word	0x00000068
        /*05e8*/ 	.short	0x010a
        /*05ea*/ 	.byte	0xff
	.zero		1


	//   ....[78]....
        /*05ec*/ 	.word	0x00005010
        /*05f0*/ 	.word	0x00000003
        /*05f4*/ 	.word	0x00000080
        /*05f8*/ 	.short	0x010a
        /*05fa*/ 	.byte	0xff
	.zero		1


	//   ....[79]....
        /*05fc*/ 	.word	0x00005190
        /*0600*/ 	.word	0x00000000
        /*0604*/ 	.word	0x00000000
        /*0608*/ 	.short	0x0101
        /*060a*/ 	.byte	0xff
	.zero		1


	//   ....[80]....
        /*060c*/ 	.word	0x00005cf0
        /*0610*/ 	.word	0x00000003
        /*0614*/ 	.word	0x00000030
        /*0618*/ 	.short	0x010a
        /*061a*/ 	.byte	0xff
	.zero		1


	//   ....[81]....
        /*061c*/ 	.word	0x00005d30
        /*0620*/ 	.word	0x0000004e
        /*0624*/ 	.word	0x000000a0
        /*0628*/ 	.short	0x010a
        /*062a*/ 	.byte	0xff
	.zero		1


	//   ....[82]....
        /*062c*/ 	.word	0x00005e70
        /*0630*/ 	.word	0x00000003
        /*0634*/ 	.word	0x00000030
        /*0638*/ 	.short	0x010a
        /*063a*/ 	.byte	0xff
	.zero		1


	//   ....[83]....
        /*063c*/ 	.word	0x00005fd0
        /*0640*/ 	.word	0x00000000
        /*0644*/ 	.word	0x00000000
        /*0648*/ 	.short	0x0101
        /*064a*/ 	.byte	0xff
	.zero		1


	//   ....[84]....
        /*064c*/ 	.word	0x00006030
        /*0650*/ 	.word	0x0000004e
        /*0654*/ 	.word	0x000000a0
        /*0658*/ 	.short	0x010a
        /*065a*/ 	.byte	0xff
	.zero		1


	//   ....[85]....
        /*065c*/ 	.word	0x000073c0
        /*0660*/ 	.word	0x00000074
        /*0664*/ 	.word	0x00000030
        /*0668*/ 	.short	0x010a
        /*066a*/ 	.byte	0xff
	.zero		1


	//   ....[86]....
        /*066c*/ 	.word	0x00007490
        /*0670*/ 	.word	0x00000074
        /*0674*/ 	.word	0x00000030
        /*0678*/ 	.short	0x010a
        /*067a*/ 	.byte	0xff
	.zero		1


	//   ....[87]....
        /*067c*/ 	.word	0x000075d0
        /*0680*/ 	.word	0x00000003
        /*0684*/ 	.word	0x00000000
        /*0688*/ 	.short	0x0101
        /*068a*/ 	.byte	0xff
	.zero		1


	//   ....[88]....
        /*068c*/ 	.word	0x00008960
        /*0690*/ 	.word	0x00000000
        /*0694*/ 	.word	0x00000030
        /*0698*/ 	.short	0x010a
        /*069a*/ 	.byte	0xff
	.zero		1


	//   ....[89]....
        /*069c*/ 	.word	0x00008a30
        /*06a0*/ 	.word	0x00000000
        /*06a4*/ 	.word	0x00000030
        /*06a8*/ 	.short	0x010a
        /*06aa*/ 	.byte	0xff
	.zero		1


	//   ....[90]....
        /*06ac*/ 	.word	0x00008b90
        /*06b0*/ 	.word	0x00000000
        /*06b4*/ 	.word	0x00000000
        /*06b8*/ 	.short	0x0101
        /*06ba*/ 	.byte	0xff
	.zero		1


	//   ....[91]....
        /*06bc*/ 	.word	0x00009f30
        /*06c0*/ 	.word	0x00000000
        /*06c4*/ 	.word	0x00000030
        /*06c8*/ 	.short	0x010a
        /*06ca*/ 	.byte	0xff
	.zero		1


	//   ....[92]....
        /*06cc*/ 	.word	0x0000a000
        /*06d0*/ 	.word	0x00000000
        /*06d4*/ 	.word	0x00000030
        /*06d8*/ 	.short	0x010a
        /*06da*/ 	.byte	0xff
	.zero		1


	//   ....[93]....
        /*06dc*/ 	.word	0x0000a160
        /*06e0*/ 	.word	0x00000000
        /*06e4*/ 	.word	0x00000000
        /*06e8*/ 	.short	0x0101
        /*06ea*/ 	.byte	0xff
	.zero		1


	//   ....[94]....
        /*06ec*/ 	.word	0x0000a4c0
        /*06f0*/ 	.word	0x000000ff
        /*06f4*/ 	.word	0x00000000
        /*06f8*/ 	.short	0x0101
        /*06fa*/ 	.byte	0x04
	.zero		1


	//   ....[95]....
        /*06fc*/ 	.word	0x0000b6e0
        /*0700*/ 	.word	0x00000003
        /*0704*/ 	.word	0x000000d0
        /*0708*/ 	.short	0x010a
        /*070a*/ 	.byte	0xff
	.zero		1


	//   ....[96]....
        /*070c*/ 	.word	0x0000b740
        /*0710*/ 	.word	0x00000000
        /*0714*/ 	.word	0x00000018
        /*0718*/ 	.short	0x010a
        /*071a*/ 	.byte	0xff
	.zero		1


	//   ....[97]....
        /*071c*/ 	.word	0x0000b7a0
        /*0720*/ 	.word	0x00000000
        /*0724*/ 	.word	0x00000018
        /*0728*/ 	.short	0x010a
        /*072a*/ 	.byte	0xff
	.zero		1


	//   ....[98]....
        /*072c*/ 	.word	0x0000b7f0
        /*0730*/ 	.word	0x00000003
        /*0734*/ 	.word	0x00000080
        /*0738*/ 	.short	0x010a
        /*073a*/ 	.byte	0xff
	.zero		1


	//   ....[99]....
        /*073c*/ 	.word	0x0000b850
        /*0740*/ 	.word	0x00000000
        /*0744*/ 	.word	0x00000000
        /*0748*/ 	.short	0x010a
        /*074a*/ 	.byte	0xff
	.zero		1


	//   ....[100]....
        /*074c*/ 	.word	0x0000b8b0
        /*0750*/ 	.word	0x00000000
        /*0754*/ 	.word	0x00000000
        /*0758*/ 	.short	0x010a
        /*075a*/ 	.byte	0xff
	.zero		1


	//   ....[101]....
        /*075c*/ 	.word	0x0000b900
        /*0760*/ 	.word	0x00000002
        /*0764*/ 	.word	0x000000c0
        /*0768*/ 	.short	0x010a
        /*076a*/ 	.byte	0xff
	.zero		1


	//   ....[102]....
        /*076c*/ 	.word	0x0000b960
        /*0770*/ 	.word	0x00000002
        /*0774*/ 	.word	0x00000090
        /*0778*/ 	.short	0x010a
        /*077a*/ 	.byte	0xff
	.zero		1


	//   ....[103]....
        /*077c*/ 	.word	0x0000b9b0
        /*0780*/ 	.word	0x00000002
        /*0784*/ 	.word	0x00000080
        /*0788*/ 	.short	0x010a
        /*078a*/ 	.byte	0xff
	.zero		1


	//   ....[104]....
        /*078c*/ 	.word	0x0000ba10
        /*0790*/ 	.word	0x00000000
        /*0794*/ 	.word	0x00000090
        /*0798*/ 	.short	0x010a
        /*079a*/ 	.byte	0xff
	.zero		1


	//   ....[105]....
        /*079c*/ 	.word	0x0000ba60
        /*07a0*/ 	.word	0x00000000
        /*07a4*/ 	.word	0x00000080
        /*07a8*/ 	.short	0x010a
        /*07aa*/ 	.byte	0xff
	.zero		1


	//   ....[106]....
        /*07ac*/ 	.word	0x0000bac0
        /*07b0*/ 	.word	0x00000003
        /*07b4*/ 	.word	0x000000b0
        /*07b8*/ 	.short	0x010a
        /*07ba*/ 	.byte	0xff
	.zero		1


	//   ....[107]....
        /*07bc*/ 	.word	0x0000bb20
        /*07c0*/ 	.word	0x00000000
        /*07c4*/ 	.word	0x00000000
        /*07c8*/ 	.short	0x010a
        /*07ca*/ 	.byte	0xff
	.zero		1


	//   ....[108]....
        /*07cc*/ 	.word	0x0000bb80
        /*07d0*/ 	.word	0x00000000
        /*07d4*/ 	.word	0x00000000
        /*07d8*/ 	.short	0x010a
        /*07da*/ 	.byte	0xff
	.zero		1


	//   ....[109]....
        /*07dc*/ 	.word	0x0000bbe0
        /*07e0*/ 	.word	0x00000000
        /*07e4*/ 	.word	0x00000000
        /*07e8*/ 	.short	0x010a
        /*07ea*/ 	.byte	0xff
	.zero		1


	//   ....[110]....
        /*07ec*/ 	.word	0x0000bc30
        /*07f0*/ 	.word	0x0000000c
        /*07f4*/ 	.word	0x00000080
        /*07f8*/ 	.short	0x010a
        /*07fa*/ 	.byte	0xff
	.zero		1


	//   ....[111]....
        /*07fc*/ 	.word	0x0000bc90
        /*0800*/ 	.word	0x00000000
        /*0804*/ 	.word	0x00000078
        /*0808*/ 	.short	0x010a
        /*080a*/ 	.byte	0xff
	.zero		1


	//   ....[112]....
        /*080c*/ 	.word	0x0000bcf0
        /*0810*/ 	.word	0x00000000
        /*0814*/ 	.word	0x00000050
        /*0818*/ 	.short	0x010a
        /*081a*/ 	.byte	0xff
	.zero		1


	//   ....[113]....
        /*081c*/ 	.word	0x0000bd50
        /*0820*/ 	.word	0x00000000
        /*0824*/ 	.word	0x00000058
        /*0828*/ 	.short	0x010a
        /*082a*/ 	.byte	0xff
	.zero		1


	//   ....[114]....
        /*082c*/ 	.word	0x0000bdb0
        /*0830*/ 	.word	0x00000000
        /*0834*/ 	.word	0x00000060
        /*0838*/ 	.short	0x010a
        /*083a*/ 	.byte	0xff
	.zero		1


	//   ....[115]....
        /*083c*/ 	.word	0x0000be10
        /*0840*/ 	.word	0x00000000
        /*0844*/ 	.word	0x00000068
        /*0848*/ 	.short	0x010a
        /*084a*/ 	.byte	0xff
	.zero		1


	//   ....[116]....
        /*084c*/ 	.word	0x0000be70
        /*0850*/ 	.word	0x00000000
        /*0854*/ 	.word	0x00000050
        /*0858*/ 	.short	0x010a
        /*085a*/ 	.byte	0xff
	.zero		1


	//   ....[117]....
        /*085c*/ 	.word	0x0000bed0
        /*0860*/ 	.word	0x00000000
        /*0864*/ 	.word	0x00000058
        /*0868*/ 	.short	0x010a
        /*086a*/ 	.byte	0xff
	.zero		1


	//   ....[118]....
        /*086c*/ 	.word	0x0000bf30
        /*0870*/ 	.word	0x00000000
        /*0874*/ 	.word	0x00000060
        /*0878*/ 	.short	0x010a
        /*087a*/ 	.byte	0xff
	.zero		1


	//   ....[119]....
        /*087c*/ 	.word	0x0000bf80
        /*0880*/ 	.word	0x00000003
        /*0884*/ 	.word	0x00000080
        /*0888*/ 	.short	0x010a
        /*088a*/ 	.byte	0xff
	.zero		1


	//   ....[120]....
        /*088c*/ 	.word	0x0000bfd0
        /*0890*/ 	.word	0x00000003
        /*0894*/ 	.word	0x00000030
        /*0898*/ 	.short	0x010a
        /*089a*/ 	.byte	0xff
	.zero		1


	//   ....[121]....
        /*089c*/ 	.word	0x0000c020
        /*08a0*/ 	.word	0x0000004e
        /*08a4*/ 	.word	0x000000a0
        /*08a8*/ 	.short	0x010a
        /*08aa*/ 	.byte	0xff
	.zero		1


	//   ....[122]....
        /*08ac*/ 	.word	0x0000c070
        /*08b0*/ 	.word	0x00000074
        /*08b4*/ 	.word	0x00000030
        /*08b8*/ 	.short	0x010a
        /*08ba*/ 	.byte	0xff
	.zero		1


	//   ....[123]....
        /*08bc*/ 	.word	0x0000c0c0
        /*08c0*/ 	.word	0x00000000
        /*08c4*/ 	.word	0x00000030
        /*08c8*/ 	.short	0x010a
        /*08ca*/ 	.byte	0xff
	.zero		1


	//   ....[124]....
        /*08cc*/ 	.word	0x0000c110
        /*08d0*/ 	.word	0x00000000
        /*08d4*/ 	.word	0x00000030
        /*08d8*/ 	.short	0x010a
        /*08da*/ 	.byte	0xff
	.zero		1


	//----- nvinfo : EIATTR_NUM_MBARRIERS
	.align		4
.L_48:
        /*08dc*/ 	.byte	0x03, 0x38
        /*08de*/ 	.short	0x001c


	//----- nvinfo : EIATTR_EXIT_INSTR_OFFSETS
	.align		4
        /*08e0*/ 	.byte	0x04, 0x1c
        /*08e2*/ 	.short	(.L_50 - .L_49)


	//   ....[0]....
.L_49:
        /*08e4*/ 	.word	0x00002870


	//   ....[1]....
        /*08e8*/ 	.word	0x00002d60


	//   ....[2]....
        /*08ec*/ 	.word	0x00002dc0


	//   ....[3]....
        /*08f0*/ 	.word	0x00003bb0


	//   ....[4]....
        /*08f4*/ 	.word	0x00004d20


	//   ....[5]....
        /*08f8*/ 	.word	0x00004d60


	//   ....[6]....
        /*08fc*/ 	.word	0x0000b6d0


	//----- nvinfo : EIATTR_MAX_THREADS
	.align		4
.L_50:
        /*0900*/ 	.byte	0x04, 0x05
        /*0902*/ 	.short	(.L_52 - .L_51)
.L_51:
        /*0904*/ 	.word	0x00000100
        /*0908*/ 	.word	0x00000001
        /*090c*/ 	.word	0x00000001


	//----- nvinfo : EIATTR_CRS_STACK_SIZE
	.align		4
.L_52:
        /*0910*/ 	.byte	0x04, 0x1e
        /*0912*/ 	.short	(.L_54 - .L_53)
.L_53:
        /*0914*/ 	.word	0x00000000


	//----- nvinfo : EIATTR_CBANK_PARAM_SIZE
	.align		4
.L_54:
        /*0918*/ 	.byte	0x03, 0x19
        /*091a*/ 	.short	0x0800


	//----- nvinfo : EIATTR_PARAM_CBANK
	.align		4
        /*091c*/ 	.byte	0x04, 0x0a
        /*091e*/ 	.short	(.L_56 - .L_55)
	.align		4
.L_55:
        /*0920*/ 	.word	index@(.nv.constant0._ZN7cutlass13device_kernelINS_4gemm6kernel13GemmUniversalIN4cute5tupleIJiiiiEEENS1_10collective13CollectiveMmaINS1_35MainloopSm100TmaUmmaWarpSpecializedILi3ELi2ELi2ENS5_IJNS4_1CILi1EEENSA_ILi2EEESB_EEEEENS5_IJNSA_ILi128EEENSA_ILi256EEESF_EEEaNS5_IJlSB_lEEEaSI_NS4_8TiledMMAINS4_8MMA_AtomIJNS4_15SM100_MMA_S8_SSIaaiLi128ELi256ELNS4_4UMMA5MajorE0ELSN_0ELNSM_8SaturateE0EEEEEENS4_6LayoutINS5_IJSB_SB_SB_EEENS5_IJNSA_ILi0EEEST_ST_EEEEENS5_IJNS4_10UnderscoreESW_SW_EEEEENS4_23SM90_TMA_LOAD_MULTICASTENS4_14ComposedLayoutINS4_7SwizzleILi3ELi4ELi3EEENS4_18smem_ptr_flag_bitsILi8EEENSR_INS5_IJNSA_ILi8EEESF_EEENS5_IJSF_SB_EEEEEEEvNS4_8identityENS4_13SM90_TMA_LOADES19_vS1A_EENS_8epilogue10collective18CollectiveEpilogueINS1D_23Sm100TmaWarpSpecializedILi4ELi2ELi64ELb0ELb0EEEJSH_NS5_IJNSR_ISF_SB_EENSR_INSA_ILi64EEESB_EEEEEaSI_aSI_NS1D_6fusion15FusionCallbacksIS1H_NS1M_17LinearCombinationIaiaiLNS_15FloatRoundStyleE2EEESH_S1L_JEEENS4_5SM1004TMEM4LOAD26SM100_TMEM_LOAD_32dp32b64xES1B_NS10_INS11_ILi2ELi4ELi3EEES14_NSR_INS5_IJS15_S1J_EEENS5_IJS1J_SB_EEEEEEENS4_39AutoVectorizingCopyWithAssumedAlignmentILi128EEENS4_14SM90_TMA_STOREES20_S22_S22_EEEvvEEEEvNT_6ParamsE)
        /*0924*/ 	.short	0x0380
        /*0926*/ 	.short	0x0800


	//----- nvinfo : EIATTR_SW_WAR
	.align		4
.L_56:
        /*0928*/ 	.byte	0x04, 0x36
        /*092a*/ 	.short	(.L_58 - .L_57)
.L_57:
        /*092c*/ 	.word	0x00000008
.L_58:


//--------------------- .nv.callgraph             --------------------------
	.section	.nv.callgraph,"",@"SHT_CUDA_CALLGRAPH"
	.align	4
	.sectionentsize	8
	.align		4
        /*0000*/ 	.word	0x00000000
	.align		4
        /*0004*/ 	.word	0xffffffff
	.align		4
        /*0008*/ 	.word	index@(_ZN7cutlass13device_kernelINS_4gemm6kernel13GemmUniversalIN4cute5tupleIJiiiiEEENS1_10collective13CollectiveMmaINS1_35MainloopSm100TmaUmmaWarpSpecializedILi3ELi2ELi2ENS5_IJNS4_1CILi1EEENSA_ILi2EEESB_EEEEENS5_IJNSA_ILi128EEENSA_ILi256EEESF_EEEaNS5_IJlSB_lEEEaSI_NS4_8TiledMMAINS4_8MMA_AtomIJNS4_15SM100_MMA_S8_SSIaaiLi128ELi256ELNS4_4UMMA5MajorE0ELSN_0ELNSM_8SaturateE0EEEEEENS4_6LayoutINS5_IJSB_SB_SB_EEENS5_IJNSA_ILi0EEEST_ST_EEEEENS5_IJNS4_10UnderscoreESW_SW_EEEEENS4_23SM90_TMA_LOAD_MULTICASTENS4_14ComposedLayoutINS4_7SwizzleILi3ELi4ELi3EEENS4_18smem_ptr_flag_bitsILi8EEENSR_INS5_IJNSA_ILi8EEESF_EEENS5_IJSF_SB_EEEEEEEvNS4_8identityENS4_13SM90_TMA_LOADES19_vS1A_EENS_8epilogue10collective18CollectiveEpilogueINS1D_23Sm100TmaWarpSpecializedILi4ELi2ELi64ELb0ELb0EEEJSH_NS5_IJNSR_ISF_SB_EENSR_INSA_ILi64EEESB_EEEEEaSI_aSI_NS1D_6fusion15FusionCallbacksIS1H_NS1M_17LinearCombinationIaiaiLNS_15FloatRoundStyleE2EEESH_S1L_JEEENS4_5SM1004TMEM4LOAD26SM100_TMEM_LOAD_32dp32b64xES1B_NS10_INS11_ILi2ELi4ELi3EEES14_NSR_INS5_IJS15_S1J_EEENS5_IJS1J_SB_EEEEEEENS4_39AutoVectorizingCopyWithAssumedAlignmentILi128EEENS4_14SM90_TMA_STOREES20_S22_S22_EEEvvEEEEvNT_6ParamsE)
	.align		4
        /*000c*/ 	.word	index@(__assertfail)
	.align		4
        /*0010*/ 	.word	0x00000000
	.align		4
        /*0014*/ 	.word	0xfffffffe
	.align		4
        /*0018*/ 	.word	0x00000000
	.align		4
        /*001c*/ 	.word	0xfffffffd
	.align		4
        /*0020*/ 	.word	0x00000000
	.align		4
        /*0024*/ 	.word	0xfffffffc


//--------------------- .nv.constant4             --------------------------
	.section	.nv.constant4,"a",@progbits
	.align	8
	.align		8
.nv.constant4:
        /*0000*/ 	.dword	__assertfail
	.align		8
        /*0008*/ 	.dword	__unnamed_1
	.align		8
        /*0010*/ 	.dword	__unnamed_2
	.align		8
        /*0018*/ 	.dword	__unnamed_3
	.align		8
        /*0020*/ 	.dword	_ZN40_INTERNAL_8479e3a0_4_k_cu_9c2f56d4_298984cuda3std3__45__cpo5beginE
	.align		8
        /*0028*/ 	.dword	_ZN40_INTERNAL_8479e3a0_4_k_cu_9c2f56d4_298984cuda3std3__45__cpo3endE
	.align		8
        /*0030*/ 	.dword	_ZN40_INTERNAL_8479e3a0_4_k_cu_9c2f56d4_298984cuda3std3__45__cpo6cbeginE
	.align		8
        /*0038*/ 	.dword	_ZN40_INTERNAL_8479e3a0_4_k_cu_9c2f56d4_298984cuda3std3__45__cpo4cendE
	.align		8
        /*0040*/ 	.dword	_ZN40_INTERNAL_8479e3a0_4_k_cu_9c2f56d4_298984cuda3std3__442_GLOBAL__N__8479e3a0_4_k_cu_9c2f56d4_298986ignoreE
	.align		8
        /*0048*/ 	.dword	_ZN40_INTERNAL_8479e3a0_4_k_cu_9c2f56d4_298984cuda3std3__419piecewise_constructE
	.align		8
        /*0050*/ 	.dword	_ZN40_INTERNAL_8479e3a0_4_k_cu_9c2f56d4_298984cuda3std3__48in_placeE
	.align		8
        /*0058*/ 	.dword	_ZN40_INTERNAL_8479e3a0_4_k_cu_9c2f56d4_298984cuda3std6ranges3__45__cpo4swapE
	.align		8
        /*0060*/ 	.dword	_ZN40_INTERNAL_8479e3a0_4_k_cu_9c2f56d4_298984cuda3std6ranges3__45__cpo9iter_moveE
	.align		8
        /*0068*/ 	.dword	_ZN40_INTERNAL_8479e3a0_4_k_cu_9c2f56d4_298984cute7productE
	.align		8
        /*0070*/ 	.dword	_ZN40_INTERNAL_8479e3a0_4_k_cu_9c2f56d4_298984cute1_E
	.align		8
        /*0078*/ 	.dword	$str$25
	.align		8
        /*0080*/ 	.dword	$str$26
	.align		8
        /*0088*/ 	.dword	$str$27
	.align		8
        /*0090*/ 	.dword	$str$28


//--------------------- .text._ZN7cutlass13device_kernelINS_4gemm6kernel13GemmUniversalIN4cute5tupleIJiiiiEEENS1_10collective13CollectiveMmaINS1_35MainloopSm100TmaUmmaWarpSpecializedILi3ELi2ELi2ENS5_IJNS4_1CILi1EEENSA_ILi2EEESB_EEEEENS5_IJNSA_ILi128EEENSA_ILi256EEESF_EEEaNS5_IJlSB_lEEEaSI_NS4_8TiledMMAINS4_8MMA_AtomIJNS4_15SM100_MMA_S8_SSIaaiLi128ELi256ELNS4_4UMMA5MajorE0ELSN_0ELNSM_8SaturateE0EEEEEENS4_6LayoutINS5_IJSB_SB_SB_EEENS5_IJNSA_ILi0EEEST_ST_EEEEENS5_IJNS4_10UnderscoreESW_SW_EEEEENS4_23SM90_TMA_LOAD_MULTICASTENS4_14ComposedLayoutINS4_7SwizzleILi3ELi4ELi3EEENS4_18smem_ptr_flag_bitsILi8EEENSR_INS5_IJNSA_ILi8EEESF_EEENS5_IJSF_SB_EEEEEEEvNS4_8identityENS4_13SM90_TMA_LOADES19_vS1A_EENS_8epilogue10collective18CollectiveEpilogueINS1D_23Sm100TmaWarpSpecializedILi4ELi2ELi64ELb0ELb0EEEJSH_NS5_IJNSR_ISF_SB_EENSR_INSA_ILi64EEESB_EEEEEaSI_aSI_NS1D_6fusion15FusionCallbacksIS1H_NS1M_17LinearCombinationIaiaiLNS_15FloatRoundStyleE2EEESH_S1L_JEEENS4_5SM1004TMEM4LOAD26SM100_TMEM_LOAD_32dp32b64xES1B_NS10_INS11_ILi2ELi4ELi3EEES14_NSR_INS5_IJS15_S1J_EEENS5_IJS1J_SB_EEEEEEENS4_39AutoVectorizingCopyWithAssumedAlignmentILi128EEENS4_14SM90_TMA_STOREES20_S22_S22_EEEvvEEEEvNT_6ParamsE --------------------------
	.section	.text._ZN7cutlass13device_kernelINS_4gemm6kernel13GemmUniversalIN4cute5tupleIJiiiiEEENS1_10collective13CollectiveMmaINS1_35MainloopSm100TmaUmmaWarpSpecializedILi3ELi2ELi2ENS5_IJNS4_1CILi1EEENSA_ILi2EEESB_EEEEENS5_IJNSA_ILi128EEENSA_ILi256EEESF_EEEaNS5_IJlSB_lEEEaSI_NS4_8TiledMMAINS4_8MMA_AtomIJNS4_15SM100_MMA_S8_SSIaaiLi128ELi256ELNS4_4UMMA5MajorE0ELSN_0ELNSM_8SaturateE0EEEEEENS4_6LayoutINS5_IJSB_SB_SB_EEENS5_IJNSA_ILi0EEEST_ST_EEEEENS5_IJNS4_10UnderscoreESW_SW_EEEEENS4_23SM90_TMA_LOAD_MULTICASTENS4_14ComposedLayoutINS4_7SwizzleILi3ELi4ELi3EEENS4_18smem_ptr_flag_bitsILi8EEENSR_INS5_IJNSA_ILi8EEESF_EEENS5_IJSF_SB_EEEEEEEvNS4_8identityENS4_13SM90_TMA_LOADES19_vS1A_EENS_8epilogue10collective18CollectiveEpilogueINS1D_23Sm100TmaWarpSpecializedILi4ELi2ELi64ELb0ELb0EEEJSH_NS5_IJNSR_ISF_SB_EENSR_INSA_ILi64EEESB_EEEEEaSI_aSI_NS1D_6fusion15FusionCallbacksIS1H_NS1M_17LinearCombinationIaiaiLNS_15FloatRoundStyleE2EEESH_S1L_JEEENS4_5SM1004TMEM4LOAD26SM100_TMEM_LOAD_32dp32b64xES1B_NS10_INS11_ILi2ELi4ELi3EEES14_NSR_INS5_IJS15_S1J_EEENS5_IJS1J_SB_EEEEEEENS4_39AutoVectorizingCopyWithAssumedAlignmentILi128EEENS4_14SM90_TMA_STOREES20_S22_S22_EEEvvEEEEvNT_6ParamsE,"ax",@progbits
	.align	128
.text._ZN7cutlass13device_kernelINS_4gemm6kernel13GemmUniversalIN4cute5tupleIJiiiiEEENS1_10collective13CollectiveMmaINS1_35MainloopSm100TmaUmmaWarpSpecializedILi3ELi2ELi2ENS5_IJNS4_1CILi1EEENSA_ILi2EEESB_EEEEENS5_IJNSA_ILi128EEENSA_ILi256EEESF_EEEaNS5_IJlSB_lEEEaSI_NS4_8TiledMMAINS4_8MMA_AtomIJNS4_15SM100_MMA_S8_SSIaaiLi128ELi256ELNS4_4UMMA5MajorE0ELSN_0ELNSM_8SaturateE0EEEEEENS4_6LayoutINS5_IJSB_SB_SB_EEENS5_IJNSA_ILi0EEEST_ST_EEEEENS5_IJNS4_10UnderscoreESW_SW_EEEEENS4_23SM90_TMA_LOAD_MULTICASTENS4_14ComposedLayoutINS4_7SwizzleILi3ELi4ELi3EEENS4_18smem_ptr_flag_bitsILi8EEENSR_INS5_IJNSA_ILi8EEESF_EEENS5_IJSF_SB_EEEEEEEvNS4_8identityENS4_13SM90_TMA_LOADES19_vS1A_EENS_8epilogue10collective18CollectiveEpilogueINS1D_23Sm100TmaWarpSpecializedILi4ELi2ELi64ELb0ELb0EEEJSH_NS5_IJNSR_ISF_SB_EENSR_INSA_ILi64EEESB_EEEEEaSI_aSI_NS1D_6fusion15FusionCallbacksIS1H_NS1M_17LinearCombinationIaiaiLNS_15FloatRoundStyleE2EEESH_S1L_JEEENS4_5SM1004TMEM4LOAD26SM100_TMEM_LOAD_32dp32b64xES1B_NS10_INS11_ILi2ELi4ELi3EEES14_NSR_INS5_IJS15_S1J_EEENS5_IJS1J_SB_EEEEEEENS4_39AutoVectorizingCopyWithAssumedAlignmentILi128EEENS4_14SM90_TMA_STOREES20_S22_S22_EEEvvEEEEvNT_6ParamsE:
        .type           _ZN7cutlass13device_kernelINS_4gemm6kernel13GemmUniversalIN4cute5tupleIJiiiiEEENS1_10collective13CollectiveMmaINS1_35MainloopSm100TmaUmmaWarpSpecializedILi3ELi2ELi2ENS5_IJNS4_1CILi1EEENSA_ILi2EEESB_EEEEENS5_IJNSA_ILi128EEENSA_ILi256EEESF_EEEaNS5_IJlSB_lEEEaSI_NS4_8TiledMMAINS4_8MMA_AtomIJNS4_15SM100_MMA_S8_SSIaaiLi128ELi256ELNS4_4UMMA5MajorE0ELSN_0ELNSM_8SaturateE0EEEEEENS4_6LayoutINS5_IJSB_SB_SB_EEENS5_IJNSA_ILi0EEEST_ST_EEEEENS5_IJNS4_10UnderscoreESW_SW_EEEEENS4_23SM90_TMA_LOAD_MULTICASTENS4_14ComposedLayoutINS4_7SwizzleILi3ELi4ELi3EEENS4_18smem_ptr_flag_bitsILi8EEENSR_INS5_IJNSA_ILi8EEESF_EEENS5_IJSF_SB_EEEEEEEvNS4_8identityENS4_13SM90_TMA_LOADES19_vS1A_EENS_8epilogue10collective18CollectiveEpilogueINS1D_23Sm100TmaWarpSpecializedILi4ELi2ELi64ELb0ELb0EEEJSH_NS5_IJNSR_ISF_SB_EENSR_INSA_ILi64EEESB_EEEEEaSI_aSI_NS1D_6fusion15FusionCallbacksIS1H_NS1M_17LinearCombinationIaiaiLNS_15FloatRoundStyleE2EEESH_S1L_JEEENS4_5SM1004TMEM4LOAD26SM100_TMEM_LOAD_32dp32b64xES1B_NS10_INS11_ILi2ELi4ELi3EEES14_NSR_INS5_IJS15_S1J_EEENS5_IJS1J_SB_EEEEEEENS4_39AutoVectorizingCopyWithAssumedAlignmentILi128EEENS4_14SM90_TMA_STOREES20_S22_S22_EEEvvEEEEvNT_6ParamsE,@function
        .size           _ZN7cutlass13device_kernelINS_4gemm6kernel13GemmUniversalIN4cute5tupleIJiiiiEEENS1_10collective13CollectiveMmaINS1_35MainloopSm100TmaUmmaWarpSpecializedILi3ELi2ELi2ENS5_IJNS4_1CILi1EEENSA_ILi2EEESB_EEEEENS5_IJNSA_ILi128EEENSA_ILi256EEESF_EEEaNS5_IJlSB_lEEEaSI_NS4_8TiledMMAINS4_8MMA_AtomIJNS4_15SM100_MMA_S8_SSIaaiLi128ELi256ELNS4_4UMMA5MajorE0ELSN_0ELNSM_8SaturateE0EEEEEENS4_6LayoutINS5_IJSB_SB_SB_EEENS5_IJNSA_ILi0EEEST_ST_EEEEENS5_IJNS4_10UnderscoreESW_SW_EEEEENS4_23SM90_TMA_LOAD_MULTICASTENS4_14ComposedLayoutINS4_7SwizzleILi3ELi4ELi3EEENS4_18smem_ptr_flag_bitsILi8EEENSR_INS5_IJNSA_ILi8EEESF_EEENS5_IJSF_SB_EEEEEEEvNS4_8identityENS4_13SM90_TMA_LOADES19_vS1A_EENS_8epilogue10collective18CollectiveEpilogueINS1D_23Sm100TmaWarpSpecializedILi4ELi2ELi64ELb0ELb0EEEJSH_NS5_IJNSR_ISF_SB_EENSR_INSA_ILi64EEESB_EEEEEaSI_aSI_NS1D_6fusion15FusionCallbacksIS1H_NS1M_17LinearCombinationIaiaiLNS_15FloatRoundStyleE2EEESH_S1L_JEEENS4_5SM1004TMEM4LOAD26SM100_TMEM_LOAD_32dp32b64xES1B_NS10_INS11_ILi2ELi4ELi3EEES14_NSR_INS5_IJS15_S1J_EEENS5_IJS1J_SB_EEEEEEENS4_39AutoVectorizingCopyWithAssumedAlignmentILi128EEENS4_14SM90_TMA_STOREES20_S22_S22_EEEvvEEEEvNT_6ParamsE,(.L_x_168 - _ZN7cutlass13device_kernelINS_4gemm6kernel13GemmUniversalIN4cute5tupleIJiiiiEEENS1_10collective13CollectiveMmaINS1_35MainloopSm100TmaUmmaWarpSpecializedILi3ELi2ELi2ENS5_IJNS4_1CILi1EEENSA_ILi2EEESB_EEEEENS5_IJNSA_ILi128EEENSA_ILi256EEESF_EEEaNS5_IJlSB_lEEEaSI_NS4_8TiledMMAINS4_8MMA_AtomIJNS4_15SM100_MMA_S8_SSIaaiLi128ELi256ELNS4_4UMMA5MajorE0ELSN_0ELNSM_8SaturateE0EEEEEENS4_6LayoutINS5_IJSB_SB_SB_EEENS5_IJNSA_ILi0EEEST_ST_EEEEENS5_IJNS4_10UnderscoreESW_SW_EEEEENS4_23SM90_TMA_LOAD_MULTICASTENS4_14ComposedLayoutINS4_7SwizzleILi3ELi4ELi3EEENS4_18smem_ptr_flag_bitsILi8EEENSR_INS5_IJNSA_ILi8EEESF_EEENS5_IJSF_SB_EEEEEEEvNS4_8identityENS4_13SM90_TMA_LOADES19_vS1A_EENS_8epilogue10collective18CollectiveEpilogueINS1D_23Sm100TmaWarpSpecializedILi4ELi2ELi64ELb0ELb0EEEJSH_NS5_IJNSR_ISF_SB_EENSR_INSA_ILi64EEESB_EEEEEaSI_aSI_NS1D_6fusion15FusionCallbacksIS1H_NS1M_17LinearCombinationIaiaiLNS_15FloatRoundStyleE2EEESH_S1L_JEEENS4_5SM1004TMEM4LOAD26SM100_TMEM_LOAD_32dp32b64xES1B_NS10_INS11_ILi2ELi4ELi3EEES14_NSR_INS5_IJS15_S1J_EEENS5_IJS1J_SB_EEEEEEENS4_39AutoVectorizingCopyWithAssumedAlignmentILi128EEENS4_14SM90_TMA_STOREES20_S22_S22_EEEvvEEEEvNT_6ParamsE)
        .other          _ZN7cutlass13device_kernelINS_4gemm6kernel13GemmUniversalIN4cute5tupleIJiiiiEEENS1_10collective13CollectiveMmaINS1_35MainloopSm100TmaUmmaWarpSpecializedILi3ELi2ELi2ENS5_IJNS4_1CILi1EEENSA_ILi2EEESB_EEEEENS5_IJNSA_ILi128EEENSA_ILi256EEESF_EEEaNS5_IJlSB_lEEEaSI_NS4_8TiledMMAINS4_8MMA_AtomIJNS4_15SM100_MMA_S8_SSIaaiLi128ELi256ELNS4_4UMMA5MajorE0ELSN_0ELNSM_8SaturateE0EEEEEENS4_6LayoutINS5_IJSB_SB_SB_EEENS5_IJNSA_ILi0EEEST_ST_EEEEENS5_IJNS4_10UnderscoreESW_SW_EEEEENS4_23SM90_TMA_LOAD_MULTICASTENS4_14ComposedLayoutINS4_7SwizzleILi3ELi4ELi3EEENS4_18smem_ptr_flag_bitsILi8EEENSR_INS5_IJNSA_ILi8EEESF_EEENS5_IJSF_SB_EEEEEEEvNS4_8identityENS4_13SM90_TMA_LOADES19_vS1A_EENS_8epilogue10collective18CollectiveEpilogueINS1D_23Sm100TmaWarpSpecializedILi4ELi2ELi64ELb0ELb0EEEJSH_NS5_IJNSR_ISF_SB_EENSR_INSA_ILi64EEESB_EEEEEaSI_aSI_NS1D_6fusion15FusionCallbacksIS1H_NS1M_17LinearCombinationIaiaiLNS_15FloatRoundStyleE2EEESH_S1L_JEEENS4_5SM1004TMEM4LOAD26SM100_TMEM_LOAD_32dp32b64xES1B_NS10_INS11_ILi2ELi4ELi3EEES14_NSR_INS5_IJS15_S1J_EEENS5_IJS1J_SB_EEEEEEENS4_39AutoVectorizingCopyWithAssumedAlignmentILi128EEENS4_14SM90_TMA_STOREES20_S22_S22_EEEvvEEEEvNT_6ParamsE,@"STO_CUDA_ENTRY STV_DEFAULT"
_ZN7cutlass13device_kernelINS_4gemm6kernel13GemmUniversalIN4cute5tupleIJiiiiEEENS1_10collective13CollectiveMmaINS1_35MainloopSm100TmaUmmaWarpSpecializedILi3ELi2ELi2ENS5_IJNS4_1CILi1EEENSA_ILi2EEESB_EEEEENS5_IJNSA_ILi128EEENSA_ILi256EEESF_EEEaNS5_IJlSB_lEEEaSI_NS4_8TiledMMAINS4_8MMA_AtomIJNS4_15SM100_MMA_S8_SSIaaiLi128ELi256ELNS4_4UMMA5MajorE0ELSN_0ELNSM_8SaturateE0EEEEEENS4_6LayoutINS5_IJSB_SB_SB_EEENS5_IJNSA_ILi0EEEST_ST_EEEEENS5_IJNS4_10UnderscoreESW_SW_EEEEENS4_23SM90_TMA_LOAD_MULTICASTENS4_14ComposedLayoutINS4_7SwizzleILi3ELi4ELi3EEENS4_18smem_ptr_flag_bitsILi8EEENSR_INS5_IJNSA_ILi8EEESF_EEENS5_IJSF_SB_EEEEEEEvNS4_8identityENS4_13SM90_TMA_LOADES19_vS1A_EENS_8epilogue10collective18CollectiveEpilogueINS1D_23Sm100TmaWarpSpecializedILi4ELi2ELi64ELb0ELb0EEEJSH_NS5_IJNSR_ISF_SB_EENSR_INSA_ILi64EEESB_EEEEEaSI_aSI_NS1D_6fusion15FusionCallbacksIS1H_NS1M_17LinearCombinationIaiaiLNS_15FloatRoundStyleE2EEESH_S1L_JEEENS4_5SM1004TMEM4LOAD26SM100_TMEM_LOAD_32dp32b64xES1B_NS10_INS11_ILi2ELi4ELi3EEES14_NSR_INS5_IJS15_S1J_EEENS5_IJS1J_SB_EEEEEEENS4_39AutoVectorizingCopyWithAssumedAlignmentILi128EEENS4_14SM90_TMA_STOREES20_S22_S22_EEEvvEEEEvNT_6ParamsE:
[----:B------:R-:W1:Y:S01]  /*0000*/  LDC R1, c[0x0][0x37c] ;  /* 0x0000df00ff017b82 */ /* 0x000e620000000800 */
[----:B------:R-:W2:Y:S01]  /*0010*/  S2R R154, SR_TID.X ;  /* 0x00000000009a7919 */ /* 0x000ea20000002100 */
[----:B------:R-:W3:Y:S01]  /*0020*/  LDCU.64 UR8, c[0x0][0x890] ;  /* 0x00011200ff0877ac */ /* 0x000ee20008000a00 */
[----:B------:R-:W-:Y:S02]  /*0030*/  PRMT R140, RZ, 0x7610, R140 ;  /* 0x00007610ff8c7816 */ /* 0x000fe4000000008c */
[----:B------:R-:W-:Y:S01]  /*0040*/  ELECT P3, URZ, PT ;  /* 0x0000000000ff782f */ /* 0x000fe20003860000 */
[----:B---3--:R-:W-:-:S04]  /*0050*/  UISETP.NE.U32.AND UP0, UPT, UR8, URZ, UPT ;  /* 0x000000ff0800728c */ /* 0x008fc8000bf05070 */
[----:B------:R-:W-:Y:S01]  /*0060*/  UISETP.NE.AND.EX UP0, UPT, UR9, URZ, UPT, UP0 ;  /* 0x000000ff0900728c */ /* 0x000fe2000bf05300 */
[----:B--2---:R-:W-:-:S05]  /*0070*/  SHF.R.U32.HI R141, RZ, 0x5, R154 ;  /* 0x00000005ff8d7819 */ /* 0x004fca000001169a */
[----:B------:R-:W2:Y:S02]  /*0080*/  SHFL.IDX PT, R0, R141, RZ, 0x1f ;  /* 0x00001fff8d007589 */ /* 0x000ea400000e0000 */
[----:B--2---:R-:W-:Y:S01]  /*0090*/  R2UR UR17, R0 ;  /* 0x00000000001172ca */ /* 0x004fe200000e0000 */
[----:B-1----:R-:W-:-:S14]  /*00a0*/  BRA.U UP0, `(.L_x_0) ;  /* 0x0000000100307547 */ /* 0x002fdc000b800000 */
[----:B------:R-:W1:Y:S02]  /*00b0*/  LDCU.64 UR4, c[0x0][0x888] ;  /* 0x00011100ff0477ac */ /* 0x000e640008000a00 */
[----:B-1----:R-:W-:-:S04]  /*00c0*/  UISETP.NE.U32.AND UP0, UPT, UR4, URZ, UPT ;  /* 0x000000ff0400728c */ /* 0x002fc8000bf05070 */
[----:B------:R-:W-:-:S09]  /*00d0*/  UISETP.NE.AND.EX UP0, UPT, UR5, URZ, UPT, UP0 ;  /* 0x000000ff0500728c */ /* 0x000fd2000bf05300 */
[----:B------:R-:W-:Y:S05]  /*00e0*/  BRA.U !UP0, `(.L_x_1) ;  /* 0x0000000108147547 */ /* 0x000fea000b800000 */
[----:B------:R-:W1:Y:S01]  /*00f0*/  LDC.64 R72, c[0x0][0x888] ;  /* 0x00022200ff487b82 */ /* 0x000e620000000a00 */
[----:B------:R-:W1:Y:S02]  /*0100*/  LDCU.64 UR4, c[0x0][0x358] ;  /* 0x00006b00ff0477ac */ /* 0x000e640008000a00 */
[----:B-1----:R1:W5:Y:S01]  /*0110*/  LDG.E R72, desc[UR4][R72.64] ;  /* 0x0000000448487981 */ /* 0x002362000c1e1900 */
[----:B------:R-:W-:Y:S01]  /*0120*/  HFMA2 R140, -RZ, RZ, 0, 5.9604644775390625e-08 ;  /* 0x00000001ff8c7431 */ /* 0x000fe200000001ff */
[----:B------:R-:W-:Y:S05]  /*0130*/  BRA `(.L_x_0) ;  /* 0x00000000000c7947 */ /* 0x000fea0003800000 */
.L_x_1:
[----:B------:R-:W1:Y:S01]  /*0140*/  LDCU UR4, c[0x0][0x880] ;  /* 0x00011000ff0477ac */ /* 0x000e620008000800 */
[----:B------:R-:W-:Y:S01]  /*0150*/  HFMA2 R140, -RZ, RZ, 0, 5.9604644775390625e-08 ;  /* 0x00000001ff8c7431 */ /* 0x000fe200000001ff */
[----:B-1----:R-:W-:-:S07]  /*0160*/  MOV R72, UR4 ;  /* 0x0000000400487c02 */ /* 0x002fce0008000f00 */
.L_x_0:
[----:B------:R-:W2:Y:S02]  /*0170*/  LDCU.64 UR4, c[0x0][0x8b0] ;  /* 0x00011600ff0477ac */ /* 0x000ea40008000a00 */
[----:B--2---:R-:W-:-:S04]  /*0180*/  UISETP.NE.U32.AND UP0, UPT, UR4, URZ, UPT ;  /* 0x000000ff0400728c */ /* 0x004fc8000bf05070 */
[----:B------:R-:W-:-:S09]  /*0190*/  UISETP.NE.AND.EX UP0, UPT, UR5, URZ, UPT, UP0 ;  /* 0x000000ff0500728c */ /* 0x000fd2000bf05300 */
[----:B------:R-:W-:Y:S05]  /*01a0*/  BRA.U UP0, `(.L_x_2) ;  /* 0x0000000100287547 */ /* 0x000fea000b800000 */
[----:B------:R-:W2:Y:S02]  /*01b0*/  LDCU.64 UR4, c[0x0][0x8a8] ;  /* 0x00011500ff0477ac */ /* 0x000ea40008000a00 */
[----:B--2---:R-:W-:-:S04]  /*01c0*/  UISETP.NE.U32.AND UP0, UPT, UR4, URZ, UPT ;  /* 0x000000ff0400728c */ /* 0x004fc8000bf05070 */
[----:B------:R-:W-:-:S09]  /*01d0*/  UISETP.NE.AND.EX UP0, UPT, UR5, URZ, UPT, UP0 ;  /* 0x000000ff0500728c */ /* 0x000fd2000bf05300 */
[----:B------:R-:W-:Y:S05]  /*01e0*/  BRA.U !UP0, `(.L_x_3) ;  /* 0x0000000108107547 */ /* 0x000fea000b800000 */
[----:B------:R-:W2:Y:S01]  /*01f0*/  LDC.64 R70, c[0x0][0x8a8] ;  /* 0x00022a00ff467b82 */ /* 0x000ea20000000a00 */
[----:B------:R-:W2:Y:S02]  /*0200*/  LDCU.64 UR4, c[0x0][0x358] ;  /* 0x00006b00ff0477ac */ /* 0x000ea40008000a00 */
[----:B--2---:R2:W5:Y:S01]  /*0210*/  LDG.E R70, desc[UR4][R70.64] ;  /* 0x0000000446467981 */ /* 0x004562000c1e1900 */
[----:B------:R-:W-:Y:S05]  /*0220*/  BRA `(.L_x_2) ;  /* 0x0000000000087947 */ /* 0x000fea0003800000 */
.L_x_3:
[----:B------:R-:W2:Y:S02]  /*0230*/  LDCU UR4, c[0x0][0x8a0] ;  /* 0x00011400ff0477ac */ /* 0x000ea40008000800 */
[----:B--2---:R-:W-:Y:S02]  /*0240*/  MOV R70, UR4 ;  /* 0x0000000400467c02 */ /* 0x004fe40008000f00 */
.L_x_2:
[----:B------:R-:W-:Y:S01]  /*0250*/  IMAD.U32 R0, RZ, RZ, UR17 ;  /* 0x00000011ff007e24 */ /* 0x000fe2000f8e00ff */
[----:B------:R-:W-:Y:S04]  /*0260*/  BSSY.RECONVERGENT B0, `(.L_x_4) ;  /* 0x000000c000007945 */ /* 0x000fe80003800200 */
[C---:B------:R-:W-:Y:S02]  /*0270*/  ISETP.NE.OR P1, PT, R0.reuse, 0x1, !P3 ;  /* 0x000000010000780c */ /* 0x040fe40005f25670 */
[----:B------:R-:W-:-:S11]  /*0280*/  ISETP.NE.OR P0, PT, R0, 0x3, !P3 ;  /* 0x000000030000780c */ /* 0x000fd60005f05670 */
[----:B------:R-:W-:Y:S05]  /*0290*/  @P1 BRA `(.L_x_5) ;  /* 0x0000000000201947 */ /* 0x000fea0003800000 */
[----:B------:R-:W3:Y:S02]  /*02a0*/  LDCU.64 UR4, c[0x0][0x348] ;  /* 0x00006900ff0477ac */ /* 0x000ee40008000a00 */
[----:B---3--:R-:W-:Y:S02]  /*02b0*/  UIADD3 UR6, UP1, UPT, UR4, 0x80, URZ ;  /* 0x0000008004067890 */ /* 0x008fe4000ff3e0ff */
[----:B------:R-:W-:Y:S02]  /*02c0*/  UIADD3 UR4, UP0, UPT, UR4, 0x180, URZ ;  /* 0x0000018004047890 */ /* 0x000fe4000ff1e0ff */
[----:B------:R-:W-:Y:S02]  /*02d0*/  UIADD3.X UR7, UPT, UPT, URZ, UR5, URZ, UP1, !UPT ;  /* 0x00000005ff077290 */ /* 0x000fe40008ffe4ff */
[----:B------:R-:W-:-:S07]  /*02e0*/  UIADD3.X UR5, UPT, UPT, URZ, UR5, URZ, UP0, !UPT ;  /* 0x00000005ff057290 */ /* 0x000fce00087fe4ff */
[----:B------:R3:W-:Y:S02]  /*02f0*/  UTMACCTL.PF [UR6] ;  /* 0x00000000060079b9 */ /* 0x0007e40008040000 */
[----:B------:R3:W-:Y:S02]  /*0300*/  UTMACCTL.PF [UR4] ;  /* 0x00000000040079b9 */ /* 0x0007e40008040000 */
[----:B---3--:R-:W-:Y:S01]  /*0310*/  NOP ;  /* 0x0000000000007918 */ /* 0x008fe20000000000 */
.L_x_5:
[----:B------:R-:W-:Y:S05]  /*0320*/  BSYNC.RECONVERGENT B0 ;  /* 0x0000000000007941 */ /* 0x000fea0003800200 */
.L_x_4:
[----:B------:R-:W-:Y:S04]  /*0330*/  BSSY.RECONVERGENT B0, `(.L_x_6) ;  /* 0x000000a000007945 */ /* 0x000fe80003800200 */
        /* <DEDUP_REMOVED lines=9> */
.L_x_7:
[----:B------:R-:W-:Y:S05]  /*03d0*/  BSYNC.RECONVERGENT B0 ;  /* 0x0000000000007941 */ /* 0x000fea0003800200 */
.L_x_6:
[----:B------:R-:W3:Y:S01]  /*03e0*/  LDCU.64 UR4, c[0x0][0x888] ;  /* 0x00011100ff0477ac */ /* 0x000ee20008000a00 */
[----:B------:R-:W-:Y:S02]  /*03f0*/  UISETP.EQ.U32.AND UP1, UPT, UR8, URZ, UPT ;  /* 0x000000ff0800728c */ /* 0x000fe4000bf22070 */
[----:B------:R-:W-:Y:S02]  /*0400*/  UPLOP3.LUT UP3, UPT, UPT, UPT, UPT, 0x80, 0x8 ;  /* 0x000000000008789c */ /* 0x000fe40003f6f070 */
[----:B---3--:R-:W-:-:S04]  /*0410*/  UISETP.NE.U32.AND UP0, UPT, UR4, URZ, UPT ;  /* 0x000000ff0400728c */ /* 0x008fc8000bf05070 */
[----:B------:R-:W-:-:S04]  /*0420*/  UISETP.NE.AND.EX UP0, UPT, UR5, URZ, UPT, UP0 ;  /* 0x000000ff0500728c */ /* 0x000fc8000bf05300 */
[----:B------:R-:W-:-:S04]  /*0430*/  UISETP.EQ.OR.EX UP2, UPT, UR9, URZ, !UP0, UP1 ;  /* 0x000000ff0900728c */ /* 0x000fc8000c742710 */
[----:B------:R-:W-:-:S06]  /*0440*/  UP2UR UR4, UPR, URZ, 0x4 ;  /* 0x00000004ff047883 */ /* 0x000fcc0008000000 */
[----:B------:R-:W-:Y:S01]  /*0450*/  MOV R144, UR4 ;  /* 0x0000000400907c02 */ /* 0x000fe20008000f00 */
[----:B------:R-:W-:Y:S06]  /*0460*/  BRA.U !UP2, `(.L_x_8) ;  /* 0x000000010a207547 */ /* 0x000fec000b800000 */
[----:B-----5:R-:W-:Y:S01]  /*0470*/  R2UR UR5, R72 ;  /* 0x00000000480572ca */ /* 0x020fe200000e0000 */
[----:B------:R-:W-:Y:S02]  /*0480*/  UISETP.NE.U32.AND UP1, UPT, UR8, URZ, UPT ;  /* 0x000000ff0800728c */ /* 0x000fe4000bf25070 */
[----:B------:R-:W-:Y:S02]  /*0490*/  USEL UR4, URZ, 0xffffffff, UP0 ;  /* 0xffffffffff047887 */ /* 0x000fe40008000000 */
[----:B------:R-:W-:-:S08]  /*04a0*/  UISETP.NE.AND.EX UP1, UPT, UR9, URZ, UPT, UP1 ;  /* 0x000000ff0900728c */ /* 0x000fd0000bf25310 */
[----:B------:R-:W-:-:S04]  /*04b0*/  UISETP.NE.AND UP0, UPT, UR5, URZ, UPT ;  /* 0x000000ff0500728c */ /* 0x000fc8000bf05270 */
[----:B------:R-:W-:-:S04]  /*04c0*/  @!UP1 USEL UR4, URZ, 0xffffffff, UP0 ;  /* 0xffffffffff049887 */ /* 0x000fc80008000000 */
[----:B------:R-:W-:-:S04]  /*04d0*/  ULOP3.LUT UR4, UR4, 0x1, URZ, 0xc0, !UPT ;  /* 0x0000000104047892 */ /* 0x000fc8000f8ec0ff */
[----:B------:R-:W-:-:S11]  /*04e0*/  UISETP.NE.U32.AND UP3, UPT, UR4, 0x1, UPT ;  /* 0x000000010400788c */ /* 0x000fd6000bf65070 */
.L_x_8:
[----:B------:R-:W3:Y:S01]  /*04f0*/  SHFL.IDX PT, R2, R141, RZ, 0x1f ;  /* 0x00001fff8d027589 */ /* 0x000ee200000e0000 */
[----:B------:R-:W-:-:S04]  /*0500*/  UISETP.NE.AND UP0, UPT, UR17, 0x2, UPT ;  /* 0x000000021100788c */ /* 0x000fc8000bf05270 */
[----:B------:R-:W-:Y:S01]  /*0510*/  USEL UR43, URZ, 0x1, UP0 ;  /* 0x00000001ff2b7887 */ /* 0x000fe20008000000 */
[----:B---3--:R-:W-:-:S13]  /*0520*/  ISETP.NE.AND P0, PT, R2, RZ, PT ;  /* 0x000000ff0200720c */ /* 0x008fda0003f05270 */
[----:B------:R-:W-:Y:S05]  /*0530*/  @P0 BRA `(.L_x_9) ;  /* 0x0000000000500947 */ /* 0x000fea0003800000 */
[----:B------:R-:W3:Y:S01]  /*0540*/  S2UR UR4, SR_CgaCtaId ;  /* 0x00000000000479c3 */ /* 0x000ee20000008800 */
[----:B------:R-:W-:Y:S01]  /*0550*/  UMOV UR5, 0x400 ;  /* 0x0000040000057882 */ /* 0x000fe20000000000 */
[----:B------:R-:W-:Y:S01]  /*0560*/  UMOV UR8, 0x1 ;  /* 0x0000000100087882 */ /* 0x000fe20000000000 */
[----:B------:R-:W-:Y:S01]  /*0570*/  UMOV UR6, 0x2 ;  /* 0x0000000200067882 */ /* 0x000fe20000000000 */
[----:B------:R-:W-:-:S04]  /*0580*/  UIADD3 UR8, UPT, UPT, -UR8, 0x100000, URZ ;  /* 0x0010000008087890 */ /* 0x000fc8000fffe1ff */
[----:B------:R-:W-:Y:S02]  /*0590*/  USHF.L.U32 UR9, UR8, 0xb, URZ ;  /* 0x0000000b08097899 */ /* 0x000fe400080006ff */
[----:B------:R-:W-:Y:S02]  /*05a0*/  USHF.L.U32 UR8, UR8, 0x1, URZ ;  /* 0x0000000108087899 */ /* 0x000fe400080006ff */
[----:B------:R-:W-:-:S04]  /*05b0*/  UIADD3 UR6, UPT, UPT, -UR6, 0x100000, URZ ;  /* 0x0010000006067890 */ /* 0x000fc8000fffe1ff */
[----:B------:R-:W-:Y:S02]  /*05c0*/  USHF.L.U32 UR7, UR6, 0xb, URZ ;  /* 0x0000000b06077899 */ /* 0x000fe400080006ff */
[----:B------:R-:W-:Y:S01]  /*05d0*/  USHF.L.U32 UR6, UR6, 0x1, URZ ;  /* 0x0000000106067899 */ /* 0x000fe200080006ff */
[----:B------:R-:W-:Y:S01]  /*05e0*/  ELECT P0, URZ, PT ;  /* 0x0000000000ff782f */ /* 0x000fe20003800000 */
[----:B---3--:R-:W-:Y:S01]  /*05f0*/  ULEA UR4, UR4, UR5, 0x18 ;  /* 0x0000000504047291 */ /* 0x008fe2000f8ec0ff */
[----:B------:R-:W3:Y:S11]  /*0600*/  FENCE.VIEW.ASYNC.S ;  /* 0x00000000000073c6 */ /* 0x000ef60000000000 */
[----:B---3--:R3:W4:Y:S01]  /*0610*/  SYNCS.EXCH.64 URZ, [UR4], UR8 ;  /* 0x0000000804ff75b2 */ /* 0x0087220008000100 */
[----:B------:R3:W1:Y:S01]  /*0620*/  SYNCS.EXCH.64 URZ, [UR4+0x18], UR6 ;  /* 0x0000180604ff75b2 */ /* 0x0006620008000100 */
[----:B------:R3:W1:Y:S01]  /*0630*/  SYNCS.EXCH.64 URZ, [UR4+0x8], UR8 ;  /* 0x0000080804ff75b2 */ /* 0x0006620008000100 */
[----:B------:R3:W1:Y:S01]  /*0640*/  SYNCS.EXCH.64 URZ, [UR4+0x20], UR6 ;  /* 0x0000200604ff75b2 */ /* 0x0006620008000100 */
[----:B------:R3:W1:Y:S01]  /*0650*/  SYNCS.EXCH.64 URZ, [UR4+0x10], UR8 ;  /* 0x0000100804ff75b2 */ /* 0x0006620008000100 */
[----:B------:R3:W1:Y:S01]  /*0660*/  SYNCS.EXCH.64 URZ, [UR4+0x28], UR6 ;  /* 0x0000280604ff75b2 */ /* 0x0006620008000100 */
[----:B------:R-:W-:Y:S01]  /*0670*/  NOP ;  /* 0x0000000000007918 */ /* 0x000fe20000000000 */
.L_x_9:
[----:B------:R-:W2:Y:S01]  /*0680*/  SHFL.IDX PT, R2, R141, RZ, 0x1f ;  /* 0x00001fff8d027589 */ /* 0x000ea200000e0000 */
[----:B------:R-:W-:Y:S01]  /*0690*/  NOP ;  /* 0x0000000000007918 */ /* 0x000fe20000000000 */
[----:B--2---:R-:W-:-:S13]  /*06a0*/  ISETP.NE.AND P0, PT, R2, 0x1, PT ;  /* 0x000000010200780c */ /* 0x004fda0003f05270 */
[----:B------:R-:W-:Y:S05]  /*06b0*/  @P0 BRA `(.L_x_10) ;  /* 0x0000000000580947 */ /* 0x000fea0003800000 */
[----:B---3--:R-:W2:Y:S01]  /*06c0*/  S2UR UR4, SR_CgaCtaId ;  /* 0x00000000000479c3 */ /* 0x008ea20000008800 */
        /* <DEDUP_REMOVED lines=10> */
[----:B--2---:R-:W-:Y:S01]  /*0770*/  ULEA UR4, UR4, UR5, 0x18 ;  /* 0x0000000504047291 */ /* 0x004fe2000f8ec0ff */
[----:B------:R-:W2:Y:S11]  /*0780*/  FENCE.VIEW.ASYNC.S ;  /* 0x00000000000073c6 */ /* 0x000eb60000000000 */
[----:B--2---:R2:W3:Y:S01]  /*0790*/  SYNCS.EXCH.64 URZ, [UR4+0x30], UR8 ;  /* 0x0000300804ff75b2 */ /* 0x0044e20008000100 */
[----:B------:R2:W1:Y:S01]  /*07a0*/  SYNCS.EXCH.64 URZ, [UR4+0x50], UR6 ;  /* 0x0000500604ff75b2 */ /* 0x0004620008000100 */
[----:B------:R2:W1:Y:S01]  /*07b0*/  SYNCS.EXCH.64 URZ, [UR4+0x38], UR8 ;  /* 0x0000380804ff75b2 */ /* 0x0004620008000100 */
[----:B------:R2:W1:Y:S01]  /*07c0*/  SYNCS.EXCH.64 URZ, [UR4+0x58], UR6 ;  /* 0x0000580604ff75b2 */ /* 0x0004620008000100 */
[----:B------:R2:W1:Y:S01]  /*07d0*/  SYNCS.EXCH.64 URZ, [UR4+0x40], UR8 ;  /* 0x0000400804ff75b2 */ /* 0x0004620008000100 */
[----:B------:R2:W1:Y:S01]  /*07e0*/  SYNCS.EXCH.64 URZ, [UR4+0x60], UR6 ;  /* 0x0000600604ff75b2 */ /* 0x0004620008000100 */
[----:B------:R2:W1:Y:S01]  /*07f0*/  SYNCS.EXCH.64 URZ, [UR4+0x48], UR8 ;  /* 0x0000480804ff75b2 */ /* 0x0004620008000100 */
[----:B------:R2:W1:Y:S01]  /*0800*/  SYNCS.EXCH.64 URZ, [UR4+0x68], UR6 ;  /* 0x0000680604ff75b2 */ /* 0x0004620008000100 */
[----:B------:R-:W-:Y:S01]  /*0810*/  NOP ;  /* 0x0000000000007918 */ /* 0x000fe20000000000 */
.L_x_10:
[----:B------:R-:W4:Y:S01]  /*0820*/  SHFL.IDX PT, R2, R141, RZ, 0x1f ;  /* 0x00001fff8d027589 */ /* 0x000f2200000e0000 */
[----:B------:R-:W-:Y:S01]  /*0830*/  NOP ;  /* 0x0000000000007918 */ /* 0x000fe20000000000 */
[----:B----4-:R-:W-:-:S13]  /*0840*/  ISETP.NE.AND P0, PT, R2, 0x3, PT ;  /* 0x000000030200780c */ /* 0x010fda0003f05270 */
[----:B------:R-:W-:Y:S05]  /*0850*/  @P0 BRA `(.L_x_11) ;  /* 0x0000000000300947 */ /* 0x000fea0003800000 */
[----:B--23--:R-:W2:Y:S01]  /*0860*/  S2UR UR6, SR_CgaCtaId ;  /* 0x00000000000679c3 */ /* 0x00cea20000008800 */
[----:B------:R-:W-:Y:S01]  /*0870*/  UMOV UR4, 0x400 ;  /* 0x0000040000047882 */ /* 0x000fe20000000000 */
[----:B------:R-:W-:Y:S01]  /*0880*/  UMOV UR5, 0x20 ;  /* 0x0000002000057882 */ /* 0x000fe20000000000 */
[----:B------:R-:W-:Y:S01]  /*0890*/  ELECT P0, URZ, PT ;  /* 0x0000000000ff782f */ /* 0x000fe20003800000 */
[----:B--2---:R-:W-:Y:S02]  /*08a0*/  ULEA UR6, UR6, UR4, 0x18 ;  /* 0x0000000406067291 */ /* 0x004fe4000f8ec0ff */
[----:B------:R-:W-:-:S04]  /*08b0*/  UIADD3 UR4, UPT, UPT, -UR5, 0x100000, URZ ;  /* 0x0010000005047890 */ /* 0x000fc8000fffe1ff */
[----:B------:R-:W-:Y:S02]  /*08c0*/  USHF.L.U32 UR5, UR4, 0xb, URZ ;  /* 0x0000000b04057899 */ /* 0x000fe400080006ff */
[----:B------:R-:W-:Y:S01]  /*08d0*/  USHF.L.U32 UR4, UR4, 0x1, URZ ;  /* 0x0000000104047899 */ /* 0x000fe200080006ff */
[----:B------:R-:W2:Y:S11]  /*08e0*/  FENCE.VIEW.ASYNC.S ;  /* 0x00000000000073c6 */ /* 0x000eb60000000000 */
[----:B--2---:R4:W2:Y:S01]  /*08f0*/  SYNCS.EXCH.64 URZ, [UR6+0x70], UR4 ;  /* 0x0000700406ff75b2 */ /* 0x0048a20008000100 */
[----:B------:R4:W3:Y:S02]  /*0900*/  SYNCS.EXCH.64 URZ, [UR6+0x78], UR4 ;  /* 0x0000780406ff75b2 */ /* 0x0008e40008000100 */
[----:B----4-:R-:W-:Y:S01]  /*0910*/  NOP ;  /* 0x0000000000007918 */ /* 0x010fe20000000000 */
.L_x_11:
[----:B------:R-:W4:Y:S01]  /*0920*/  SHFL.IDX PT, R2, R141, RZ, 0x1f ;  /* 0x00001fff8d027589 */ /* 0x000f2200000e0000 */
[----:B------:R-:W-:Y:S01]  /*0930*/  NOP ;  /* 0x0000000000007918 */ /* 0x000fe20000000000 */
[----:B----4-:R-:W-:-:S13]  /*0940*/  ISETP.NE.AND P0, PT, R2, 0x4, PT ;  /* 0x000000040200780c */ /* 0x010fda0003f05270 */
[----:B------:R-:W-:Y:S05]  /*0950*/  @P0 BRA `(.L_x_12) ;  /* 0x00000000004c0947 */ /* 0x000fea0003800000 */
[----:B--23--:R-:W2:Y:S01]  /*0960*/  S2UR UR6, SR_CgaCtaId ;  /* 0x00000000000679c3 */ /* 0x00cea20000008800 */
[----:B------:R-:W-:Y:S01]  /*0970*/  UMOV UR4, 0x1e0 ;  /* 0x000001e000047882 */ /* 0x000fe20000000000 */
[----:B------:R-:W-:Y:S01]  /*0980*/  UMOV UR5, 0x400 ;  /* 0x0000040000057882 */ /* 0x000fe20000000000 */
[----:B------:R-:W-:Y:S01]  /*0990*/  USEL UR4, UR4, 0x1a0, UP3 ;  /* 0x000001a004047887 */ /* 0x000fe20009800000 */
[----:B------:R-:W-:Y:S01]  /*09a0*/  UMOV UR8, 0x1 ;  /* 0x0000000100087882 */ /* 0x000fe20000000000 */
[----:B------:R-:W-:Y:S01]  /*09b0*/  ELECT P0, URZ, PT ;  /* 0x0000000000ff782f */ /* 0x000fe20003800000 */
[----:B------:R-:W-:-:S04]  /*09c0*/  UIADD3 UR8, UPT, UPT, -UR8, 0x100000, URZ ;  /* 0x0010000008087890 */ /* 0x000fc8000fffe1ff */
[----:B------:R-:W-:Y:S02]  /*09d0*/  USHF.L.U32 UR9, UR8, 0xb, URZ ;  /* 0x0000000b08097899 */ /* 0x000fe400080006ff */
[----:B------:R-:W-:Y:S02]  /*09e0*/  USHF.L.U32 UR8, UR8, 0x1, URZ ;  /* 0x0000000108087899 */ /* 0x000fe400080006ff */
[----:B--2---:R-:W-:Y:S02]  /*09f0*/  ULEA UR6, UR6, UR5, 0x18 ;  /* 0x0000000506067291 */ /* 0x004fe4000f8ec0ff */
[----:B------:R-:W-:-:S04]  /*0a00*/  UIADD3 UR4, UPT, UPT, -UR4, 0x100000, URZ ;  /* 0x0010000004047890 */ /* 0x000fc8000fffe1ff */
[----:B------:R-:W-:Y:S02]  /*0a10*/  USHF.L.U32 UR5, UR4, 0xb, URZ ;  /* 0x0000000b04057899 */ /* 0x000fe400080006ff */
[----:B------:R-:W-:Y:S01]  /*0a20*/  USHF.L.U32 UR4, UR4, 0x1, URZ ;  /* 0x0000000104047899 */ /* 0x000fe200080006ff */
[----:B------:R-:W2:Y:S03]  /*0a30*/  FENCE.VIEW.ASYNC.S ;  /* 0x00000000000073c6 */ /* 0x000ea60000000000 */
[----:B--2---:R4:W2:Y:S08]  /*0a40*/  SYNCS.EXCH.64 URZ, [UR6+0x80], UR8 ;  /* 0x0000800806ff75b2 */ /* 0x0048b00008000100 */
[----:B------:R4:W3:Y:S01]  /*0a50*/  SYNCS.EXCH.64 URZ, [UR6+0x90], UR4 ;  /* 0x0000900406ff75b2 */ /* 0x0008e20008000100 */
[----:B------:R4:W1:Y:S01]  /*0a60*/  SYNCS.EXCH.64 URZ, [UR6+0x88], UR8 ;  /* 0x0000880806ff75b2 */ /* 0x0008620008000100 */
[----:B------:R4:W1:Y:S02]  /*0a70*/  SYNCS.EXCH.64 URZ, [UR6+0x98], UR4 ;  /* 0x0000980406ff75b2 */ /* 0x0008640008000100 */
[----:B----4-:R-:W-:Y:S01]  /*0a80*/  NOP ;  /* 0x0000000000007918 */ /* 0x010fe20000000000 */
.L_x_12:
[----:B------:R-:W4:Y:S01]  /*0a90*/  SHFL.IDX PT, R2, R141, RZ, 0x1f ;  /* 0x00001fff8d027589 */ /* 0x000f2200000e0000 */
[----:B------:R-:W-:Y:S01]  /*0aa0*/  NOP ;  /* 0x0000000000007918 */ /* 0x000fe20000000000 */
[----:B----4-:R-:W-:-:S13]  /*0ab0*/  ISETP.NE.AND P0, PT, R2, 0x5, PT ;  /* 0x000000050200780c */ /* 0x010fda0003f05270 */
[----:B------:R-:W-:Y:S05]  /*0ac0*/  @P0 BRA `(.L_x_13) ;  /* 0x0000000000480947 */ /* 0x000fea0003800000 */
[----:B--23--:R-:W2:Y:S01]  /*0ad0*/  S2UR UR4, SR_CgaCtaId ;  /* 0x00000000000479c3 */ /* 0x00cea20000008800 */
        /* <DEDUP_REMOVED lines=12> */
[----:B--2---:R4:W2:Y:S01]  /*0ba0*/  SYNCS.EXCH.64 URZ, [UR4+0xa0], UR8 ;  /* 0x0000a00804ff75b2 */ /* 0x0048a20008000100 */
[----:B------:R4:W3:Y:S01]  /*0bb0*/  SYNCS.EXCH.64 URZ, [UR4+0xb0], UR6 ;  /* 0x0000b00604ff75b2 */ /* 0x0008e20008000100 */
[----:B------:R4:W1:Y:S01]  /*0bc0*/  SYNCS.EXCH.64 URZ, [UR4+0xa8], UR8 ;  /* 0x0000a80804ff75b2 */ /* 0x0008620008000100 */
[----:B------:R4:W1:Y:S02]  /*0bd0*/  SYNCS.EXCH.64 URZ, [UR4+0xb8], UR6 ;  /* 0x0000b80604ff75b2 */ /* 0x0008640008000100 */
[----:B----4-:R-:W-:Y:S01]  /*0be0*/  NOP ;  /* 0x0000000000007918 */ /* 0x010fe20000000000 */
.L_x_13:
[----:B------:R-:W4:Y:S01]  /*0bf0*/  SHFL.IDX PT, R2, R141, RZ, 0x1f ;  /* 0x00001fff8d027589 */ /* 0x000f2200000e0000 */
[----:B------:R-:W1:Y:S01]  /*0c00*/  S2UR UR45, SR_CgaCtaId ;  /* 0x00000000002d79c3 */ /* 0x000e620000008800 */
[----:B------:R-:W-:Y:S01]  /*0c10*/  NOP ;  /* 0x0000000000007918 */ /* 0x000fe20000000000 */
[----:B----4-:R-:W-:-:S13]  /*0c20*/  ISETP.NE.AND P0, PT, R2, 0x3, PT ;  /* 0x000000030200780c */ /* 0x010fda0003f05270 */
[----:B-1----:R-:W-:Y:S05]  /*0c30*/  @P0 BRA `(.L_x_14) ;  /* 0x0000000000340947 */ /* 0x002fea0003800000 */
[----:B--23--:R-:W-:Y:S01]  /*0c40*/  UMOV UR4, 0x400 ;  /* 0x0000040000047882 */ /* 0x00cfe20000000000 */
[----:B------:R-:W-:Y:S01]  /*0c50*/  UMOV UR6, 0x20 ;  /* 0x0000002000067882 */ /* 0x000fe20000000000 */
[----:B------:R-:W-:Y:S02]  /*0c60*/  ULEA UR4, UR45, UR4, 0x18 ;  /* 0x000000042d047291 */ /* 0x000fe4000f8ec0ff */
[----:B------:R-:W-:-:S04]  /*0c70*/  UIADD3 UR6, UPT, UPT, -UR6, 0x100000, URZ ;  /* 0x0010000006067890 */ /* 0x000fc8000fffe1ff */
[----:B------:R-:W-:Y:S02]  /*0c80*/  USHF.L.U32 UR7, UR6, 0xb, URZ ;  /* 0x0000000b06077899 */ /* 0x000fe400080006ff */
[----:B------:R-:W-:Y:S01]  /*0c90*/  USHF.L.U32 UR6, UR6, 0x1, URZ ;  /* 0x0000000106067899 */ /* 0x000fe200080006ff */
[----:B------:R-:W-:Y:S01]  /*0ca0*/  ELECT P0, URZ, PT ;  /* 0x0000000000ff782f */ /* 0x000fe20003800000 */
[----:B------:R-:W1:Y:S10]  /*0cb0*/  FENCE.VIEW.ASYNC.S ;  /* 0x00000000000073c6 */ /* 0x000e740000000000 */
[----:B-1----:R1:W4:Y:S01]  /*0cc0*/  SYNCS.EXCH.64 URZ, [UR4+0xc0], UR6 ;  /* 0x0000c00604ff75b2 */ /* 0x0023220008000100 */
[----:B------:R1:W2:Y:S01]  /*0cd0*/  SYNCS.EXCH.64 URZ, [UR4+0xd0], UR6 ;  /* 0x0000d00604ff75b2 */ /* 0x0002a20008000100 */
[----:B------:R1:W3:Y:S01]  /*0ce0*/  SYNCS.EXCH.64 URZ, [UR4+0xc8], UR6 ;  /* 0x0000c80604ff75b2 */ /* 0x0002e20008000100 */
[----:B------:R1:W1:Y:S01]  /*0cf0*/  SYNCS.EXCH.64 URZ, [UR4+0xd8], UR6 ;  /* 0x0000d80604ff75b2 */ /* 0x0002620008000100 */
[----:B------:R-:W-:Y:S01]  /*0d00*/  NOP ;  /* 0x0000000000007918 */ /* 0x000fe20000000000 */
.L_x_14:
[----:B-123--:R-:W1:Y:S01]  /*0d10*/  LDCU UR4, c[0x0][0x36c] ;  /* 0x00006d80ff0477ac */ /* 0x00ee620008000800 */
[----:B------:R-:W-:Y:S01]  /*0d20*/  ISETP.NE.OR P3, PT, R0, 0x2, !P3 ;  /* 0x000000020000780c */ /* 0x000fe20005f65670 */
[----:B------:R-:W-:Y:S01]  /*0d30*/  NOP ;  /* 0x0000000000007918 */ /* 0x000fe20000000000 */
[----:B------:R-:W-:Y:S01]  /*0d40*/  LOP3.LUT R0, R154, 0x1f, RZ, 0xc0, !PT ;  /* 0x0000001f9a007812 */ /* 0x000fe200078ec0ff */
[----:B------:R-:W-:Y:S02]  /*0d50*/  UISETP.NE.AND UP4, UPT, UR17, URZ, UPT ;  /* 0x000000ff1100728c */ /* 0x000fe4000bf85270 */
[----:B-1----:R-:W-:-:S09]  /*0d60*/  UISETP.EQ.U32.AND UP5, UPT, UR4, 0x1, UPT ;  /* 0x000000010400788c */ /* 0x002fd2000bfa2070 */
[----:B------:R-:W-:Y:S05]  /*0d70*/  BRA.U !UP5, `(.L_x_15) ;  /* 0x000000010d087547 */ /* 0x000fea000b800000 */
[----:B----4-:R-:W-:Y:S01]  /*0d80*/  UCGABAR_ARV ;  /* 0x00000000000079c7 */ /* 0x010fe20008000000 */
[----:B------:R-:W-:Y:S05]  /*0d90*/  BRA `(.L_x_16) ;  /* 0x0000000000047947 */ /* 0x000fea0003800000 */
.L_x_15:
[----:B----4-:R-:W-:Y:S01]  /*0da0*/  NOP ;  /* 0x0000000000007918 */ /* 0x010fe20000000000 */
.L_x_16:
[----:B------:R-:W1:Y:S01]  /*0db0*/  S2UR UR7, SR_CTAID.X ;  /* 0x00000000000779c3 */ /* 0x000e620000002500 */
[----:B------:R-:W-:-:S05]  /*0dc0*/  CS2R.32 R143, SR_CgaSize ;  /* 0x00000000008f7805 */ /* 0x000fca0000008a00 */
[----:B------:R-:W-:-:S05]  /*0dd0*/  IMAD R143, R143, -0xa0, RZ ;  /* 0xffffff608f8f7824 */ /* 0x000fca00078e02ff */
[----:B------:R-:W-:-:S14]  /*0de0*/  R2UR UR5, R143 ;  /* 0x000000008f0572ca */ /* 0x000fdc00000e0000 */
[----:B------:R-:W2:Y:S01]  /*0df0*/  LDCU UR5, c[0x0][UR5+0x2b0] ;  /* 0x00005600050577ac */ /* 0x000ea20008000800 */
[----:B------:R-:W-:-:S05]  /*0e00*/  CS2R.32 R143, SR_CgaSize ;  /* 0x00000000008f7805 */ /* 0x000fca0000008a00 */
[----:B------:R-:W-:-:S05]  /*0e10*/  IMAD R143, R143, -0xa0, RZ ;  /* 0xffffff608f8f7824 */ /* 0x000fca00078e02ff */
[----:B------:R-:W-:-:S14]  /*0e20*/  R2UR UR4, R143 ;  /* 0x000000008f0472ca */ /* 0x000fdc00000e0000 */
[----:B------:R-:W3:Y:S01]  /*0e30*/  LDCU UR4, c[0x0][UR4+0x2b4] ;  /* 0x00005680040477ac */ /* 0x000ee20008000800 */
[----:B------:R-:W4:Y:S01]  /*0e40*/  S2UR UR8, SR_CTAID.Y ;  /* 0x00000000000879c3 */ /* 0x000f220000002600 */
[----:B------:R-:W-:-:S05]  /*0e50*/  CS2R.32 R143, SR_CgaSize ;  /* 0x00000000008f7805 */ /* 0x000fca0000008a00 */
[----:B------:R-:W-:-:S05]  /*0e60*/  IMAD R143, R143, -0xa0, RZ ;  /* 0xffffff608f8f7824 */ /* 0x000fca00078e02ff */
[----:B------:R-:W-:-:S14]  /*0e70*/  R2UR UR9, R143 ;  /* 0x000000008f0972ca */ /* 0x000fdc00000e0000 */
[----:B------:R-:W3:Y:S01]  /*0e80*/  LDCU UR9, c[0x0][UR9+0x2a0] ;  /* 0x00005400090977ac */ /* 0x000ee20008000800 */
[----:B------:R-:W-:-:S05]  /*0e90*/  CS2R.32 R143, SR_CgaSize ;  /* 0x00000000008f7805 */ /* 0x000fca0000008a00 */
[----:B------:R-:W-:-:S05]  /*0ea0*/  IMAD R143, R143, -0xa0, RZ ;  /* 0xffffff608f8f7824 */ /* 0x000fca00078e02ff */
[----:B------:R-:W-:-:S14]  /*0eb0*/  R2UR UR10, R143 ;  /* 0x000000008f0a72ca */ /* 0x000fdc00000e0000 */
[----:B------:R-:W3:Y:S01]  /*0ec0*/  LDCU UR10, c[0x0][UR10+0x2a4] ;  /* 0x000054800a0a77ac */ /* 0x000ee20008000800 */
[----:B------:R-:W3:Y:S01]  /*0ed0*/  S2UR UR36, SR_CTAID.Z ;  /* 0x00000000002479c3 */ /* 0x000ee20000002700 */
[----:B------:R-:W3:Y:S01]  /*0ee0*/  LDCU UR21, c[0x0][0xb24] ;  /* 0x00016480ff1577ac */ /* 0x000ee20008000800 */
[----:B------:R-:W3:Y:S01]  /*0ef0*/  LDCU UR42, c[0x0][0xb24] ;  /* 0x00016480ff2a77ac */ /* 0x000ee20008000800 */
[----:B-1----:R-:W-:Y:S01]  /*0f00*/  I2FP.F32.U32 R3, UR7 ;  /* 0x0000000700037c45 */ /* 0x002fe20008201000 */
[----:B------:R-:W1:Y:S04]  /*0f10*/  LDCU UR28, c[0x0][0xb30] ;  /* 0x00016600ff1c77ac */ /* 0x000e680008000800 */
[----:B--2---:R-:W-:Y:S01]  /*0f20*/  FMUL R3, R3, UR5 ;  /* 0x0000000503037c20 */ /* 0x004fe20008400000 */
[----:B------:R-:W-:Y:S01]  /*0f30*/  USHF.L.U32 UR26, UR45, 0xd, URZ ;  /* 0x0000000d2d1a7899 */ /* 0x000fe200080006ff */
[----:B----4-:R-:W-:Y:S01]  /*0f40*/  I2FP.F32.U32 R2, UR8 ;  /* 0x0000000800027c45 */ /* 0x010fe20008201000 */
[----:B------:R-:W-:Y:S01]  /*0f50*/  UMOV UR16, UR7 ;  /* 0x0000000700107c82 */ /* 0x000fe20008000000 */
[----:B------:R-:W-:-:S02]  /*0f60*/  UMOV UR20, UR8 ;  /* 0x0000000800147c82 */ /* 0x000fc40008000000 */
[----:B------:R-:W2:Y:S01]  /*0f70*/  F2I.U32.TRUNC.NTZ R3, R3 ;  /* 0x0000000300037305 */ /* 0x000ea2000020f000 */
[----:B---3--:R-:W-:Y:S01]  /*0f80*/  UISETP.GE.AND UP2, UPT, UR21, 0x1, UPT ;  /* 0x000000011500788c */ /* 0x008fe2000bf46270 */
[----:B------:R-:W-:-:S06]  /*0f90*/  FMUL R2, R2, UR4 ;  /* 0x0000000402027c20 */ /* 0x000fcc0008400000 */
[----:B------:R-:W3:Y:S01]  /*0fa0*/  F2I.U32.TRUNC.NTZ R2, R2 ;  /* 0x0000000200027305 */ /* 0x000ee2000020f000 */
[----:B--2---:R-:W-:Y:S02]  /*0fb0*/  R2UR UR4, R3 ;  /* 0x00000000030472ca */ /* 0x004fe400000e0000 */
[----:B---3--:R-:W-:Y:S02]  /*0fc0*/  R2UR UR6, R2 ;  /* 0x00000000020672ca */ /* 0x008fe400000e0000 */
[----:B------:R-:W-:-:S09]  /*0fd0*/  PRMT R2, RZ, 0x7610, R2 ;  /* 0x00007610ff027816 */ /* 0x000fd20000000002 */
[----:B------:R-:W-:-:S04]  /*0fe0*/  UIADD3 UR5, UPT, UPT, -UR4, URZ, URZ ;  /* 0x000000ff04057290 */ /* 0x000fc8000fffe1ff */
[----:B------:R-:W-:Y:S02]  /*0ff0*/  UIMAD UR5, UR9, UR5, UR7 ;  /* 0x00000005090572a4 */ /* 0x000fe4000f8e0207 */
[----:B------:R-:W-:-:S04]  /*1000*/  UIADD3 UR4, UPT, UPT, -UR6, URZ, URZ ;  /* 0x000000ff06047290 */ /* 0x000fc8000fffe1ff */
[----:B------:R-:W-:Y:S01]  /*1010*/  IMAD.U32 R143, RZ, RZ, UR5 ;  /* 0x00000005ff8f7e24 */ /* 0x000fe2000f8e00ff */
[----:B------:R-:W-:-:S06]  /*1020*/  UIMAD UR4, UR10, UR4, UR8 ;  /* 0x000000040a0472a4 */ /* 0x000fcc000f8e0208 */
[----:B------:R-:W-:Y:S01]  /*1030*/  IMAD.U32 R142, RZ, RZ, UR4 ;  /* 0x00000004ff8e7e24 */ /* 0x000fe2000f8e00ff */
[----:B-1----:R-:W-:Y:S06]  /*1040*/  BRA.U UP4, `(.L_x_17) ;  /* 0x00000001042c7547 */ /* 0x002fec000b800000 */
[----:B------:R-:W-:Y:S02]  /*1050*/  R2UR UR5, R142 ;  /* 0x000000008e0572ca */ /* 0x000fe400000e0000 */
[----:B------:R-:W-:-:S11]  /*1060*/  R2UR UR4, R143 ;  /* 0x000000008f0472ca */ /* 0x000fd600000e0000 */
[----:B------:R-:W-:Y:S02]  /*1070*/  UISETP.NE.AND UP0, UPT, UR5, URZ, UPT ;  /* 0x000000ff0500728c */ /* 0x000fe4000bf05270 */
[----:B------:R-:W-:Y:S02]  /*1080*/  UISETP.NE.AND UP1, UPT, UR5, 0x1, UPT ;  /* 0x000000010500788c */ /* 0x000fe4000bf25270 */
[----:B------:R-:W-:-:S04]  /*1090*/  UISETP.EQ.OR UP0, UPT, UR4, URZ, !UP0 ;  /* 0x000000ff0400728c */ /* 0x000fc8000c702670 */
[----:B------:R-:W-:Y:S02]  /*10a0*/  USEL UR5, URZ, 0x1, !UP0 ;  /* 0x00000001ff057887 */ /* 0x000fe4000c000000 */
[----:B------:R-:W-:Y:S02]  /*10b0*/  UISETP.NE.AND UP0, UPT, UR4, URZ, UPT ;  /* 0x000000ff0400728c */ /* 0x000fe4000bf05270 */
[----:B------:R-:W-:-:S04]  /*10c0*/  USEL UR4, URZ, 0x2, UP1 ;  /* 0x00000002ff047887 */ /* 0x000fc80008800000 */
[----:B------:R-:W-:-:S04]  /*10d0*/  USEL UR4, UR4, 0x2, UP0 ;  /* 0x0000000204047887 */ /* 0x000fc80008000000 */
[----:B------:R-:W-:-:S06]  /*10e0*/  UIADD3 UR4, UPT, UPT, UR5, UR4, URZ ;  /* 0x0000000405047290 */ /* 0x000fcc000fffe0ff */
[----:B------:R-:W-:Y:S02]  /*10f0*/  IMAD.U32 R2, RZ, RZ, UR4 ;  /* 0x00000004ff027e24 */ /* 0x000fe4000f8e00ff */
.L_x_17:
[----:B------:R-:W-:Y:S05]  /*1100*/  BRA.U !UP2, `(.L_x_18) ;  /* 0x000000010ad47547 */ /* 0x000fea000b800000 */
[----:B------:R-:W1:Y:S01]  /*1110*/  LDCU.128 UR12, c[0x0][0xb10] ;  /* 0x00016200ff0c77ac */ /* 0x000e620008000c00 */
[----:B------:R-:W2:Y:S01]  /*1120*/  LDCU UR6, c[0x0][0x370] ;  /* 0x00006e00ff0677ac */ /* 0x000ea20008000800 */
[----:B------:R-:W3:Y:S01]  /*1130*/  LDCU UR5, c[0x0][0x374] ;  /* 0x00006e80ff0577ac */ /* 0x000ee20008000800 */
[----:B------:R-:W4:Y:S01]  /*1140*/  LDCU UR27, c[0x0][0xb0c] ;  /* 0x00016180ff1b77ac */ /* 0x000f220008000800 */
[----:B------:R-:W4:Y:S01]  /*1150*/  LDCU UR4, c[0x0][0xb20] ;  /* 0x00016400ff0477ac */ /* 0x000f220008000800 */
[----:B------:R-:W4:Y:S01]  /*1160*/  LDCU.64 UR8, c[0x0][0xb28] ;  /* 0x00016500ff0877ac */ /* 0x000f220008000a00 */
[----:B-1----:R-:W-:Y:S02]  /*1170*/  UISETP.NE.AND UP0, UPT, UR14, 0x1, UPT ;  /* 0x000000010e00788c */ /* 0x002fe4000bf05270 */
[----:B---3--:R-:W-:Y:S02]  /*1180*/  UIMAD.WIDE.U32 UR10, UR5, UR15, URZ ;  /* 0x0000000f050a72a5 */ /* 0x008fe4000f8e00ff */
[----:B--2---:R-:W-:-:S02]  /*1190*/  UIMAD.WIDE.U32 UR22, UR6, UR12, URZ ;  /* 0x0000000c061672a5 */ /* 0x004fc4000f8e00ff */
[----:B----4-:R-:W-:Y:S02]  /*11a0*/  UISETP.NE.AND UP1, UPT, UR27, 0x1, UPT ;  /* 0x000000011b00788c */ /* 0x010fe4000bf25270 */
[----:B------:R-:W-:Y:S01]  /*11b0*/  UISETP.NE.AND UP2, UPT, UR21, 0x1, UPT ;  /* 0x000000011500788c */ /* 0x000fe2000bf45270 */
[----:B------:R-:W-:Y:S02]  /*11c0*/  UMOV UR10, UR11 ;  /* 0x0000000b000a7c82 */ /* 0x000fe40008000000 */
[----:B------:R-:W-:Y:S01]  /*11d0*/  UMOV UR22, UR23 ;  /* 0x0000001700167c82 */ /* 0x000fe20008000000 */
[----:B------:R-:W-:Y:S02]  /*11e0*/  @UP0 USHF.R.U32.HI UR5, URZ, UR4, UR10 ;  /* 0x00000004ff050299 */ /* 0x000fe4000801160a */
[----:B------:R-:W-:Y:S02]  /*11f0*/  UIMAD.WIDE.U32 UR24, UR20, UR15, URZ ;  /* 0x0000000f141872a5 */ /* 0x000fe4000f8e00ff */
[----:B------:R-:W-:-:S02]  /*1200*/  UIMAD.WIDE.U32 UR10, UR5, UR8, URZ ;  /* 0x00000008050a72a5 */ /* 0x000fc4000f8e00ff */
[----:B------:R-:W-:Y:S02]  /*1210*/  @UP1 USHF.R.U32.HI UR6, URZ, UR13, UR22 ;  /* 0x0000000dff061299 */ /* 0x000fe40008011616 */
[----:B------:R-:W-:Y:S02]  /*1220*/  UIMAD.WIDE.U32 UR18, UR16, UR12, URZ ;  /* 0x0000000c101272a5 */ /* 0x000fe4000f8e00ff */
[----:B------:R-:W-:Y:S01]  /*1230*/  UIMAD.WIDE.U32 UR22, UR6, UR8, URZ ;  /* 0x00000008061672a5 */ /* 0x000fe2000f8e00ff */
[----:B------:R-:W-:Y:S01]  /*1240*/  UMOV UR24, UR25 ;  /* 0x0000001900187c82 */ /* 0x000fe20008000000 */
[----:B------:R-:W-:Y:S01]  /*1250*/  UMOV UR10, UR11 ;  /* 0x0000000b000a7c82 */ /* 0x000fe20008000000 */
[----:B------:R-:W-:Y:S02]  /*1260*/  USHF.R.U32.HI UR24, URZ, UR4, UR24 ;  /* 0x00000004ff187299 */ /* 0x000fe40008011618 */
[----:B------:R-:W-:Y:S02]  /*1270*/  @UP2 USHF.R.U32.HI UR5, URZ, UR9, UR10 ;  /* 0x00000009ff052299 */ /* 0x000fe4000801160a */
[----:B------:R-:W-:Y:S01]  /*1280*/  UMOV UR7, UR23 ;  /* 0x0000001700077c82 */ /* 0x000fe20008000000 */
[----:B------:R-:W-:Y:S01]  /*1290*/  UMOV UR18, UR19 ;  /* 0x0000001300127c82 */ /* 0x000fe20008000000 */
[----:B------:R-:W-:-:S02]  /*12a0*/  @UP2 USHF.R.U32.HI UR6, URZ, UR9, UR7 ;  /* 0x00000009ff062299 */ /* 0x000fc40008011607 */
[----:B------:R-:W-:Y:S02]  /*12b0*/  USHF.R.U32.HI UR13, URZ, UR13, UR18 ;  /* 0x0000000dff0d7299 */ /* 0x000fe40008011612 */
[----:B------:R-:W-:Y:S02]  /*12c0*/  USEL UR4, UR20, UR24, !UP0 ;  /* 0x0000001814047287 */ /* 0x000fe4000c000000 */
[----:B------:R-:W-:Y:S02]  /*12d0*/  UIMAD UR7, UR5, UR21, URZ ;  /* 0x00000015050772a4 */ /* 0x000fe4000f8e02ff */
[----:B------:R-:W-:Y:S02]  /*12e0*/  USEL UR5, UR16, UR13, !UP1 ;  /* 0x0000000d10057287 */ /* 0x000fe4000c800000 */
[----:B------:R-:W-:Y:S02]  /*12f0*/  UIMAD UR12, UR6, UR21, URZ ;  /* 0x00000015060c72a4 */ /* 0x000fe4000f8e02ff */
[----:B------:R-:W-:-:S02]  /*1300*/  UISETP.GE.AND UP0, UPT, UR4, UR7, UPT ;  /* 0x000000070400728c */ /* 0x000fc4000bf06270 */
[----:B------:R-:W-:Y:S02]  /*1310*/  UIMAD.WIDE.U32 UR10, UR4, UR8, URZ ;  /* 0x00000008040a72a5 */ /* 0x000fe4000f8e00ff */
[----:B------:R-:W-:Y:S02]  /*1320*/  UISETP.GE.OR UP0, UPT, UR5, UR12, UP0 ;  /* 0x0000000c0500728c */ /* 0x000fe40008706670 */
[----:B------:R-:W-:Y:S02]  /*1330*/  UIMAD.WIDE.U32 UR12, UR5, UR8, URZ ;  /* 0x00000008050c72a5 */ /* 0x000fe4000f8e00ff */
[----:B------:R-:W-:Y:S01]  /*1340*/  UIADD3 UR10, UPT, UPT, -UR4, URZ, URZ ;  /* 0x000000ff040a7290 */ /* 0x000fe2000fffe1ff */
[----:B------:R-:W-:Y:S01]  /*1350*/  UMOV UR8, UR11 ;  /* 0x0000000b00087c82 */ /* 0x000fe20008000000 */
[----:B------:R-:W-:Y:S02]  /*1360*/  UIADD3 UR11, UPT, UPT, -UR5, URZ, URZ ;  /* 0x000000ff050b7290 */ /* 0x000fe4000fffe1ff */
[----:B------:R-:W-:-:S03]  /*1370*/  USHF.R.U32.HI UR8, URZ, UR9, UR8 ;  /* 0x00000009ff087299 */ /* 0x000fc60008011608 */
[----:B------:R-:W-:Y:S01]  /*1380*/  @!UP0 UMOV UR7, UR13 ;  /* 0x0000000d00078c82 */ /* 0x000fe20008000000 */
[----:B------:R-:W-:Y:S02]  /*1390*/  UIMAD UR20, UR14, UR10, UR20 ;  /* 0x0000000a0e1472a4 */ /* 0x000fe4000f8e0214 */
[----:B------:R-:W-:Y:S02]  /*13a0*/  USEL UR8, UR4, UR8, !UP2 ;  /* 0x0000000804087287 */ /* 0x000fe4000d000000 */
[----:B------:R-:W-:Y:S02]  /*13b0*/  @!UP0 USHF.R.U32.HI UR7, URZ, UR9, UR7 ;  /* 0x00000009ff078299 */ /* 0x000fe40008011607 */
[----:B------:R-:W-:Y:S02]  /*13c0*/  UIADD3 UR9, UPT, UPT, -UR8, URZ, URZ ;  /* 0x000000ff08097290 */ /* 0x000fe4000fffe1ff */
[----:B------:R-:W-:Y:S02]  /*13d0*/  @!UP0 USEL UR7, UR5, UR7, !UP2 ;  /* 0x0000000705078287 */ /* 0x000fe4000d000000 */
[----:B------:R-:W-:-:S02]  /*13e0*/  UIMAD UR9, UR21, UR9, UR4 ;  /* 0x00000009150972a4 */ /* 0x000fc4000f8e0204 */
[----:B------:R-:W-:Y:S02]  /*13f0*/  @!UP0 UIADD3 UR8, UPT, UPT, UR8, -UR7, URZ ;  /* 0x8000000708088290 */ /* 0x000fe4000fffe0ff */
[----:B------:R-:W-:Y:S02]  /*1400*/  @!UP0 UIMAD UR6, UR9, UR6, UR7 ;  /* 0x00000006090682a4 */ /* 0x000fe4000f8e0207 */
[----:B------:R-:W-:Y:S02]  /*1410*/  @!UP0 UIMAD UR4, UR8, UR21, UR5 ;  /* 0x00000015080482a4 */ /* 0x000fe4000f8e0205 */
[----:B------:R-:W-:Y:S02]  /*1420*/  UIMAD UR16, UR27, UR11, UR16 ;  /* 0x0000000b1b1072a4 */ /* 0x000fe4000f8e0210 */
[----:B------:R-:W-:Y:S01]  /*1430*/  UIMAD UR20, UR4, UR14, UR20 ;  /* 0x0000000e041472a4 */ /* 0x000fe2000f8e0214 */
[----:B------:R-:W-:Y:S02]  /*1440*/  @!UP0 UMOV UR5, UR6 ;  /* 0x0000000600058c82 */ /* 0x000fe40008000000 */
[----:B------:R-:W-:-:S12]  /*1450*/  UIMAD UR16, UR5, UR27, UR16 ;  /* 0x0000001b051072a4 */ /* 0x000fd8000f8e0210 */
.L_x_18:
[----:B------:R-:W-:Y:S02]  /*1460*/  UISETP.NE.AND UP1, UPT, UR28, 0x1, UPT ;  /* 0x000000011c00788c */ /* 0x000fe4000bf25270 */
[----:B------:R-:W-:Y:S02]  /*1470*/  UISETP.NE.AND UP0, UPT, UR17, 0x2, UPT ;  /* 0x000000021100788c */ /* 0x000fe4000bf05270 */
[----:B------:R-:W-:-:S05]  /*1480*/  ULOP3.LUT UR24, UR26, 0x2000, URZ, 0xc0, !UPT ;  /* 0x000020001a187892 */ /* 0x000fca000f8ec0ff */
[----:B------:R-:W-:Y:S07]  /*1490*/  BRA.U UP1, `(.L_x_19) ;  /* 0x0000000101447547 */ /* 0x000fee000b800000 */
[----:B------:R-:W1:Y:S01]  /*14a0*/  LDCU.128 UR8, c[0x0][0xb10] ;  /* 0x00016200ff0877ac */ /* 0x000e620008000c00 */
[----:B------:R-:W2:Y:S01]  /*14b0*/  LDCU UR12, c[0x0][0xb0c] ;  /* 0x00016180ff0c77ac */ /* 0x000ea20008000800 */
[----:B------:R-:W3:Y:S01]  /*14c0*/  LDCU UR13, c[0x0][0xb20] ;  /* 0x00016400ff0d77ac */ /* 0x000ee20008000800 */
[----:B-1----:R-:W-:Y:S02]  /*14d0*/  UIMAD.WIDE.U32 UR6, UR16, UR8, URZ ;  /* 0x00000008100672a5 */ /* 0x002fe4000f8e00ff */
[----:B------:R-:W-:Y:S02]  /*14e0*/  UIMAD.WIDE.U32 UR4, UR20, UR11, URZ ;  /* 0x0000000b140472a5 */ /* 0x000fe4000f8e00ff */
[----:B--2---:R-:W-:Y:S02]  /*14f0*/  UISETP.NE.AND UP2, UPT, UR12, 0x1, UPT ;  /* 0x000000010c00788c */ /* 0x004fe4000bf45270 */
[----:B------:R-:W-:Y:S01]  /*1500*/  UISETP.NE.AND UP1, UPT, UR10, 0x1, UPT ;  /* 0x000000010a00788c */ /* 0x000fe2000bf25270 */
[----:B------:R-:W-:-:S02]  /*1510*/  UMOV UR6, UR7 ;  /* 0x0000000700067c82 */ /* 0x000fc40008000000 */
[----:B------:R-:W-:Y:S01]  /*1520*/  UMOV UR4, UR5 ;  /* 0x0000000500047c82 */ /* 0x000fe20008000000 */
[----:B------:R-:W-:Y:S02]  /*1530*/  USHF.R.U32.HI UR6, URZ, UR9, UR6 ;  /* 0x00000009ff067299 */ /* 0x000fe40008011606 */
[----:B---3--:R-:W-:Y:S02]  /*1540*/  USHF.R.U32.HI UR4, URZ, UR13, UR4 ;  /* 0x0000000dff047299 */ /* 0x008fe40008011604 */
[----:B------:R-:W-:Y:S02]  /*1550*/  USEL UR5, UR16, UR6, !UP2 ;  /* 0x0000000610057287 */ /* 0x000fe4000d000000 */
[----:B------:R-:W-:-:S04]  /*1560*/  USEL UR4, UR20, UR4, !UP1 ;  /* 0x0000000414047287 */ /* 0x000fc8000c800000 */
[----:B------:R-:W-:Y:S02]  /*1570*/  UIADD3 UR6, UPT, UPT, UR5, -UR4, URZ ;  /* 0x8000000405067290 */ /* 0x000fe4000fffe0ff */
[----:B------:R-:W-:Y:S02]  /*1580*/  UIADD3 UR4, UPT, UPT, -UR5, UR4, URZ ;  /* 0x0000000405047290 */ /* 0x000fe4000fffe1ff */
[----:B------:R-:W-:Y:S02]  /*1590*/  UIMAD UR20, UR6, UR10, UR20 ;  /* 0x0000000a061472a4 */ /* 0x000fe4000f8e0214 */
[----:B------:R-:W-:-:S12]  /*15a0*/  UIMAD UR16, UR4, UR12, UR16 ;  /* 0x0000000c041072a4 */ /* 0x000fd8000f8e0210 */
.L_x_19:
[----:B------:R-:W-:Y:S05]  /*15b0*/  BRA.U !UP5, `(.L_x_20) ;  /* 0x000000010d0c7547 */ /* 0x000fea000b800000 */
[----:B------:R-:W-:Y:S01]  /*15c0*/  UCGABAR_WAIT ;  /* 0x0000000000007dc7 */ /* 0x000fe20008000000 */
[----:B------:R-:W-:Y:S01]  /*15d0*/  CCTL.IVALL ;  /* 0x00000000ff00798f */ /* 0x000fe20002000000 */
[----:B------:R-:W-:Y:S05]  /*15e0*/  BRA `(.L_x_21) ;  /* 0x0000000000047947 */ /* 0x000fea0003800000 */
.L_x_20:
[----:B------:R-:W-:Y:S06]  /*15f0*/  BAR.SYNC.DEFER_BLOCKING 0x0 ;  /* 0x0000000000007b1d */ /* 0x000fec0000010000 */
.L_x_21:
[----:B------:R-:W-:Y:S05]  /*1600*/  BRA.U UP0, `(.L_x_22) ;  /* 0x0000001100a07547 */ /* 0x000fea000b800000 */
[----:B------:R-:W1:Y:S01]  /*1610*/  LDCU UR6, c[0x0][0x38c] ;  /* 0x00007180ff0677ac */ /* 0x000e620008000800 */
[----:B------:R-:W-:Y:S01]  /*1620*/  PLOP3.LUT P1, PT, PT, PT, UP3, 0x80, 0x8 ;  /* 0x000000000008781c */ /* 0x000fe20003f2f038 */
[----:B------:R-:W-:Y:S01]  /*1630*/  IMAD.MOV.U32 R12, RZ, RZ, 0x1 ;  /* 0x00000001ff0c7424 */ /* 0x000fe200078e00ff */
[----:B------:R-:W-:Y:S01]  /*1640*/  ISETP.EQ.OR P2, PT, R0, RZ, P3 ;  /* 0x000000ff0000720c */ /* 0x000fe20001f42670 */
[----:B------:R-:W-:Y:S01]  /*1650*/  UISETP.NE.AND UP1, UPT, UR17, URZ, UPT ;  /* 0x000000ff1100728c */ /* 0x000fe2000bf25270 */
[----:B------:R-:W-:Y:S02]  /*1660*/  PLOP3.LUT P1, PT, P1, PT, PT, 0x8, 0x80 ;  /* 0x000000000080781c */ /* 0x000fe40000f2e170 */
[----:B------:R-:W-:Y:S01]  /*1670*/  CS2R R10, SRZ ;  /* 0x00000000000a7805 */ /* 0x000fe2000001ff00 */
[----:B------:R-:W-:Y:S01]  /*1680*/  IMAD.MOV.U32 R9, RZ, RZ, RZ ;  /* 0x000000ffff097224 */ /* 0x000fe200078e00ff */
[----:B------:R-:W2:Y:S01]  /*1690*/  LDCU UR39, c[0x0][0x370] ;  /* 0x00006e00ff2777ac */ /* 0x000ea20008000800 */
[----:B------:R-:W-:Y:S01]  /*16a0*/  IMAD.MOV.U32 R8, RZ, RZ, 0x1 ;  /* 0x00000001ff087424 */ /* 0x000fe200078e00ff */
[----:B------:R-:W-:Y:S01]  /*16b0*/  USEL UR25, UR43, 0x2, UP1 ;  /* 0x000000022b197887 */ /* 0x000fe20008800000 */
[----:B------:R-:W3:Y:S01]  /*16c0*/  LDCU.64 UR28, c[0x0][0x348] ;  /* 0x00006900ff1c77ac */ /* 0x000ee20008000a00 */
[----:B-1----:R-:W-:-:S02]  /*16d0*/  UIADD3 UR5, UPT, UPT, UR6, 0x7f, URZ ;  /* 0x0000007f06057890 */ /* 0x002fc4000fffe0ff */
[----:B------:R-:W-:Y:S02]  /*16e0*/  USHF.R.U32.HI UR44, URZ, 0x7, UR24 ;  /* 0x00000007ff2c7899 */ /* 0x000fe40008011618 */
[----:B------:R-:W-:Y:S02]  /*16f0*/  USHF.R.S32.HI UR4, URZ, 0x1f, UR5 ;  /* 0x0000001fff047899 */ /* 0x000fe40008011405 */
[----:B------:R-:W-:Y:S02]  /*1700*/  UIADD3 UR46, UPT, UPT, UR6, 0xfe, URZ ;  /* 0x000000fe062e7890 */ /* 0x000fe4000fffe0ff */
[----:B------:R-:W-:Y:S01]  /*1710*/  ULEA.HI UR4, UR4, UR5, URZ, 0x7 ;  /* 0x0000000504047291 */ /* 0x000fe2000f8f38ff */
[----:B------:R-:W1:Y:S03]  /*1720*/  LDCU UR38, c[0x0][0x374] ;  /* 0x00006e80ff2677ac */ /* 0x000e660008000800 */
[----:B------:R-:W-:-:S02]  /*1730*/  USHF.R.S32.HI UR41, URZ, 0x7, UR4 ;  /* 0x00000007ff297899 */ /* 0x000fc40008011404 */
[----:B------:R-:W-:Y:S02]  /*1740*/  UIADD3 UR4, UPT, UPT, UR6, -0x1, URZ ;  /* 0xffffffff06047890 */ /* 0x000fe4000fffe0ff */
[----:B------:R-:W-:Y:S02]  /*1750*/  UISETP.LT.U32.AND UP0, UPT, UR41, 0x3, UPT ;  /* 0x000000032900788c */ /* 0x000fe4000bf01070 */
[----:B------:R-:W-:Y:S02]  /*1760*/  UISETP.GE.U32.AND UP2, UPT, UR4, -0xff, UPT ;  /* 0xffffff010400788c */ /* 0x000fe4000bf46070 */
[----:B------:R-:W-:Y:S01]  /*1770*/  USEL UR40, UR41, 0x3, UP0 ;  /* 0x0000000329287887 */ /* 0x000fe20008000000 */
[----:B------:R-:W-:-:S03]  /*1780*/  UMOV UR5, URZ ;  /* 0x000000ff00057c82 */ /* 0x000fc60008000000 */
[----:B------:R-:W-:Y:S02]  /*1790*/  UIADD3 UR21, UPT, UPT, UR40, -0x1, URZ ;  /* 0xffffffff28157890 */ /* 0x000fe4000fffe0ff */
[----:B------:R-:W-:-:S03]  /*17a0*/  UIADD3 UR43, UPT, UPT, UR41, -UR40, URZ ;  /* 0x80000028292b7290 */ /* 0x000fc6000fffe0ff */
[----:B------:R-:W-:-:S04]  /*17b0*/  @UP2 UIADD3 UR21, UPT, UPT, UR40, URZ, URZ ;  /* 0x000000ff28152290 */ /* 0x000fc8000fffe0ff */
[----:B-123--:R-:W-:-:S12]  /*17c0*/  UIADD3 UR21, UPT, UPT, UR21, 0x1, URZ ;  /* 0x0000000115157890 */ /* 0x00efd8000fffe0ff */
.L_x_42:
[----:B------:R-:W-:Y:S01]  /*17d0*/  UISETP.NE.AND UP0, UPT, UR45, URZ, UPT ;  /* 0x000000ff2d00728c */ /* 0x000fe2000bf05270 */
[----:B-1----:R-:W1:Y:S08]  /*17e0*/  S2UR UR45, SR_CgaCtaId ;  /* 0x00000000002d79c3 */ /* 0x002e700000008800 */
[----:B------:R-:W-:Y:S05]  /*17f0*/  BRA.U UP0, `(.L_x_23) ;  /* 0x0000000100347547 */ /* 0x000fea000b800000 */
[----:B------:R-:W2:Y:S01]  /*1800*/  S2R R0, SR_CgaCtaId ;  /* 0x0000000000007919 */ /* 0x000ea20000008800 */
[----:B------:R-:W-:Y:S02]  /*1810*/  MOV R3, 0x400 ;  /* 0x0000040000037802 */ /* 0x000fe40000000f00 */
[----:B------:R-:W-:Y:S02]  /*1820*/  SHF.L.U32 R2, R8, 0x1f, RZ ;  /* 0x0000001f08027819 */ /* 0x000fe400000006ff */
[----:B--2---:R-:W-:-:S05]  /*1830*/  LEA R0, R0, R3, 0x18 ;  /* 0x0000000300007211 */ /* 0x004fca00078ec0ff */
[----:B------:R-:W-:-:S04]  /*1840*/  IMAD R3, R9, 0x8, R0 ;  /* 0x0000000809037824 */ /* 0x000fc800078e0200 */
[----:B------:R-:W2:Y:S02]  /*1850*/  SYNCS.PHASECHK.TRANS64.TRYWAIT P0, [R3+URZ+0xd0], R2 ;  /* 0x0000d002030075a7 */ /* 0x000ea400080011ff */
[----:B--2---:R-:W-:Y:S05]  /*1860*/  @!P0 BRA `(.L_x_24) ;  /* 0x0000009c009c8947 */ /* 0x004fea0003800000 */
.L_x_129:
[----:B------:R-:W-:Y:S01]  /*1870*/  VIADD R9, R9, 0x1 ;  /* 0x0000000109097836 */ /* 0x000fe20000000000 */
[----:B------:R2:W-:Y:S04]  /*1880*/  SYNCS.ARRIVE.TRANS64.A1T0 RZ, [R3+URZ+0xc0], RZ ;  /* 0x0000c0ff03ff79a7 */ /* 0x0005e800081000ff */
[----:B------:R-:W-:-:S04]  /*1890*/  ISETP.NE.AND P0, PT, R9, 0x2, PT ;  /* 0x000000020900780c */ /* 0x000fc80003f05270 */
[----:B------:R-:W-:Y:S02]  /*18a0*/  SEL R9, R9, RZ, P0 ;  /* 0x000000ff09097207 */ /* 0x000fe40000000000 */
[----:B--2---:R-:W-:-:S04]  /*18b0*/  SEL R3, RZ, 0x1, P0 ;  /* 0x00000001ff037807 */ /* 0x004fc80000000000 */
[----:B------:R-:W-:-:S07]  /*18c0*/  LOP3.LUT R8, R8, R3, RZ, 0x3c, !PT ;  /* 0x0000000308087212 */ /* 0x000fce00078e3cff */
.L_x_23:
[----:B------:R-:W-:Y:S01]  /*18d0*/  UMOV UR6, 0x400 ;  /* 0x0000040000067882 */ /* 0x000fe20000000000 */
[----:B------:R-:W-:Y:S01]  /*18e0*/  SHF.L.U32 R0, R12, 0x1f, RZ ;  /* 0x0000001f0c007819 */ /* 0x000fe200000006ff */
[----:B-1----:R-:W-:Y:S02]  /*18f0*/  ULEA UR6, UR45, UR6, 0x18 ;  /* 0x000000062d067291 */ /* 0x002fe4000f8ec0ff */
[----:B------:R-:W-:Y:S02]  /*1900*/  UISETP.GE.U32.AND UP0, UPT, UR46, 0xff, UPT ;  /* 0x000000ff2e00788c */ /* 0x000fe4000bf06070 */
[----:B------:R-:W-:Y:S02]  /*1910*/  ULEA UR4, UR5, UR6, 0x3 ;  /* 0x0000000605047291 */ /* 0x000fe4000f8e18ff */
[----:B------:R-:W-:Y:S02]  /*1920*/  USHF.L.U32 UR11, UR20, 0x8, URZ ;  /* 0x00000008140b7899 */ /* 0x000fe400080006ff */
[----:B------:R-:W-:Y:S01]  /*1930*/  ULEA UR35, UR16, UR44, 0x7 ;  /* 0x0000002c10237291 */ /* 0x000fe2000f8e38ff */
[----:B------:R-:W-:-:S04]  /*1940*/  UMOV UR13, URZ ;  /* 0x000000ff000d7c82 */ /* 0x000fc80008000000 */
[----:B------:R1:W2:Y:S01]  /*1950*/  SYNCS.PHASECHK.TRANS64.TRYWAIT P0, [UR4+0x18], R0 ;  /* 0x00001800ff0075a7 */ /* 0x0002a20008001104 */
[----:B------:R-:W-:Y:S06]  /*1960*/  BRA.U !UP0, `(.L_x_25) ;  /* 0x0000000108bc7547 */ /* 0x000fec000b800000 */
[----:B------:R-:W-:Y:S01]  /*1970*/  UMOV UR7, URZ ;  /* 0x000000ff00077c82 */ /* 0x000fe20008000000 */
[----:B------:R-:W-:-:S05]  /*1980*/  UMOV UR4, UR5 ;  /* 0x0000000500047c82 */ /* 0x000fca0008000000 */
.L_x_31:
[----:B------:R-:W-:Y:S01]  /*1990*/  ULEA UR33, UR4, UR6, 0x3 ;  /* 0x0000000604217291 */ /* 0x000fe2000f8e18ff */
[----:B--2---:R-:W-:Y:S01]  /*19a0*/  @!P3 MOV R2, 0xc000 ;  /* 0x0000c0000002b802 */ /* 0x004fe20000000f00 */
[----:B--2-4-:R-:W-:Y:S10]  /*19b0*/  @P0 BRA `(.L_x_26) ;  /* 0x00000000000c0947 */ /* 0x014ff40003800000 */
[----:B------:R-:W-:-:S04]  /*19c0*/  SHF.L.U32 R3, R12, 0x1f, RZ ;  /* 0x0000001f0c037819 */ /* 0x000fc800000006ff */
[----:B------:R-:W2:Y:S02]  /*19d0*/  SYNCS.PHASECHK.TRANS64.TRYWAIT P0, [UR33+0x18], R3 ;  /* 0x00001803ff0075a7 */ /* 0x000ea40008001121 */
[----:B--2---:R-:W-:Y:S05]  /*19e0*/  @!P0 BRA `(.L_x_27) ;  /* 0x0000009c00508947 */ /* 0x004fea0003800000 */
.L_x_26:
[----:B------:R2:W-:Y:S01]  /*19f0*/  @!P3 SYNCS.ARRIVE.TRANS64 RZ, [UR33], R2 ;  /* 0x00000002ffffb9a7 */ /* 0x0005e20008000021 */
[----:B------:R-:W-:-:S04]  /*1a00*/  ULOP3.LUT UR5, UR25, 0x2, URZ, 0xfc, !UPT ;  /* 0x0000000219057892 */ /* 0x000fc8000f8efcff */
[----:B------:R-:W-:-:S09]  /*1a10*/  UISETP.NE.AND UP0, UPT, UR5, 0x2, UPT ;  /* 0x000000020500788c */ /* 0x000fd2000bf05270 */
[----:B------:R-:W-:Y:S05]  /*1a20*/  BRA.U UP0, `(.L_x_28) ;  /* 0x0000000100047547 */ /* 0x000fea000b800000 */
[----:B------:R-:W-:Y:S05]  /*1a30*/  BPT.TRAP 0x1 ;  /* 0x000000040000795c */ /* 0x000fea0000300000 */
.L_x_28:
[----:B------:R-:W-:Y:S04]  /*1a40*/  BSSY.RECONVERGENT B0, `(.L_x_29) ;  /* 0x0000003000007945 */ /* 0x000fe80003800200 */
[----:B------:R-:W-:Y:S05]  /*1a50*/  @P2 BRA `(.L_x_30) ;  /* 0x0000000000042947 */ /* 0x000fea0003800000 */
[----:B------:R-:W-:Y:S05]  /*1a60*/  BPT.TRAP 0x1 ;  /* 0x000000040000795c */ /* 0x000fea0000300000 */
.L_x_30:
[----:B------:R-:W-:Y:S05]  /*1a70*/  BSYNC.RECONVERGENT B0 ;  /* 0x0000000000007941 */ /* 0x000fea0003800200 */
.L_x_29:
[----:B------:R-:W-:Y:S02]  /*1a80*/  UIADD3 UR5, UPT, UPT, UR4, 0x1, URZ ;  /* 0x0000000104057890 */ /* 0x000fe4000fffe0ff */
[----:B------:R-:W-:Y:S02]  /*1a90*/  ULEA UR32, UR4, UR24, 0xe ;  /* 0x0000001804207291 */ /* 0x000fe4000f8e70ff */
[----:B------:R-:W-:Y:S02]  /*1aa0*/  UISETP.NE.AND UP0, UPT, UR5, 0x3, UPT ;  /* 0x000000030500788c */ /* 0x000fe4000bf05270 */
[----:B------:R-:W-:Y:S02]  /*1ab0*/  UIADD3 UR16, UP1, UPT, UR28, 0x80, URZ ;  /* 0x000000801c107890 */ /* 0x000fe4000ff3e0ff */
[----:B------:R-:W-:Y:S02]  /*1ac0*/  USEL UR9, URZ, 0x1, UP0 ;  /* 0x00000001ff097887 */ /* 0x000fe40008000000 */
[----:B------:R-:W-:-:S02]  /*1ad0*/  USEL UR5, UR5, URZ, UP0 ;  /* 0x000000ff05057287 */ /* 0x000fc40008000000 */
[----:B------:R-:W-:Y:S02]  /*1ae0*/  UIADD3 UR14, UP0, UPT, UR28, 0x180, URZ ;  /* 0x000001801c0e7890 */ /* 0x000fe4000ff1e0ff */
[----:B------:R-:W-:Y:S01]  /*1af0*/  ULEA UR8, UR5, UR6, 0x3 ;  /* 0x0000000605087291 */ /* 0x000fe2000f8e18ff */
[----:B------:R-:W-:Y:S01]  /*1b00*/  LOP3.LUT R12, R12, UR9, RZ, 0x3c, !PT ;  /* 0x000000090c0c7c12 */ /* 0x000fe2000f8e3cff */
[----:B------:R-:W-:Y:S02]  /*1b10*/  USHF.L.U32 UR34, UR7, 0x7, URZ ;  /* 0x0000000707227899 */ /* 0x000fe400080006ff */
[----:B------:R-:W-:Y:S01]  /*1b20*/  UIADD3.X UR17, UPT, UPT, URZ, UR29, URZ, UP1, !UPT ;  /* 0x0000001dff117290 */ /* 0x000fe20008ffe4ff */
[----:B-1----:R-:W-:Y:S01]  /*1b30*/  SHF.L.U32 R0, R12, 0x1f, RZ ;  /* 0x0000001f0c007819 */ /* 0x002fe200000006ff */
[----:B------:R-:W-:Y:S02]  /*1b40*/  UIADD3 UR32, UPT, UPT, UR6, 0xc400, UR32 ;  /* 0x0000c40006207890 */ /* 0x000fe4000fffe020 */
[----:B------:R-:W-:Y:S01]  /*1b50*/  UIADD3.X UR15, UPT, UPT, URZ, UR29, URZ, UP0, !UPT ;  /* 0x0000001dff0f7290 */ /* 0x000fe200087fe4ff */
[----:B------:R3:W4:Y:S01]  /*1b60*/  SYNCS.PHASECHK.TRANS64.TRYWAIT P0, [UR8+0x18], R0 ;  /* 0x00001800ff0075a7 */ /* 0x0007220008001108 */
[----:B------:R-:W-:Y:S01]  /*1b70*/  ULEA UR8, UR4, UR6, 0xf ;  /* 0x0000000604087291 */ /* 0x000fe2000f8e78ff */
[----:B------:R-:W-:Y:S01]  /*1b80*/  UMOV UR13, 0x30000 ;  /* 0x00030000000d7882 */ /* 0x000fe20000000000 */
[----:B------:R-:W-:-:S02]  /*1b90*/  UMOV UR18, 0x0 ;  /* 0x0000000000127882 */ /* 0x000fc40000000000 */
[----:B------:R-:W-:Y:S01]  /*1ba0*/  UIADD3 UR8, UPT, UPT, UR8, 0x18400, URZ ;  /* 0x0001840008087890 */ /* 0x000fe2000fffe0ff */
[----:B------:R-:W-:Y:S01]  /*1bb0*/  UMOV UR19, 0x10000000 ;  /* 0x1000000000137882 */ /* 0x000fe20000000000 */
[----:B------:R-:W-:Y:S01]  /*1bc0*/  UMOV UR12, UR36 ;  /* 0x00000024000c7c82 */ /* 0x000fe20008000000 */
[----:B------:R-:W-:Y:S01]  /*1bd0*/  UMOV UR9, UR33 ;  /* 0x0000002100097c82 */ /* 0x000fe20008000000 */
[----:B------:R-:W-:Y:S01]  /*1be0*/  UMOV UR10, UR34 ;  /* 0x00000022000a7c82 */ /* 0x000fe20008000000 */
[----:B------:R1:W-:Y:S01]  /*1bf0*/  UTMALDG.3D.MULTICAST [UR32], [UR16], UR13, desc[UR18] ;  /* 0x00001220100073b4 */ /* 0x0003e2000801180d */
[----:B------:R-:W-:Y:S01]  /*1c00*/  UIADD3 UR7, UPT, UPT, UR7, 0x1, URZ ;  /* 0x0000000107077890 */ /* 0x000fe2000fffe0ff */
[----:B------:R-:W-:-:S03]  /*1c10*/  UMOV UR4, UR5 ;  /* 0x0000000500047c82 */ /* 0x000fc60008000000 */
[----:B------:R-:W-:Y:S01]  /*1c20*/  UISETP.NE.AND UP0, UPT, UR7, UR21, UPT ;  /* 0x000000150700728c */ /* 0x000fe2000bf05270 */
[----:B------:R3:W-:Y:S01]  /*1c30*/  UTMALDG.3D [UR8], [UR14], desc[UR18] ;  /* 0x000012080e0075b4 */ /* 0x0007e20008011000 */
[----:B-1----:R-:W-:-:S07]  /*1c40*/  UMOV UR13, UR21 ;  /* 0x00000015000d7c82 */ /* 0x002fce0008000000 */
[----:B---3--:R-:W-:Y:S05]  /*1c50*/  BRA.U UP0, `(.L_x_31) ;  /* 0xfffffffd004c7547 */ /* 0x008fea000b83ffff */
.L_x_25:
[----:B------:R-:W-:Y:S01]  /*1c60*/  ULEA UR4, UR5, UR6, 0x3 ;  /* 0x0000000605047291 */ /* 0x000fe2000f8e18ff */
[----:B-1----:R-:W-:Y:S01]  /*1c70*/  SHF.L.U32 R0, R12, 0x1f, RZ ;  /* 0x0000001f0c007819 */ /* 0x002fe200000006ff */
[----:B------:R-:W-:Y:S01]  /*1c80*/  @!P1 SYNCS.ARRIVE.TRANS64.A1T0 RZ, [UR6+0x78], RZ ;  /* 0x000078ffffff99a7 */ /* 0x000fe20008100006 */
[----:B------:R-:W-:-:S06]  /*1c90*/  UISETP.GT.AND UP0, UPT, UR41, UR40, UPT ;  /* 0x000000282900728c */ /* 0x000fcc000bf04270 */
[----:B--2-4-:R1:W2:Y:S03]  /*1ca0*/  SYNCS.PHASECHK.TRANS64.TRYWAIT P0, [UR4+0x18], R0 ;  /* 0x00001800ff0075a7 */ /* 0x0142a60008001104 */
[----:B------:R-:W-:Y:S05]  /*1cb0*/  BRA.U !UP0, `(.L_x_32) ;  /* 0x0000000108c07547 */ /* 0x000fea000b800000 */
[----:B------:R-:W-:Y:S01]  /*1cc0*/  UIADD3 UR26, UPT, UPT, UR43, UR13, URZ ;  /* 0x0000000d2b1a7290 */ /* 0x000fe2000fffe0ff */
[----:B------:R-:W-:-:S11]  /*1cd0*/  UMOV UR4, UR5 ;  /* 0x0000000500047c82 */ /* 0x000fd60008000000 */
.L_x_38:
[----:B------:R-:W-:Y:S01]  /*1ce0*/  ULEA UR17, UR4, UR6, 0x3 ;  /* 0x0000000604117291 */ /* 0x000fe2000f8e18ff */
[----:B--2---:R-:W-:Y:S01]  /*1cf0*/  @!P3 MOV R2, 0xc000 ;  /* 0x0000c0000002b802 */ /* 0x004fe20000000f00 */
[----:B--2-4-:R-:W-:Y:S10]  /*1d00*/  @P0 BRA `(.L_x_33) ;  /* 0x00000000000c0947 */ /* 0x014ff40003800000 */
[----:B------:R-:W-:-:S04]  /*1d10*/  SHF.L.U32 R3, R12, 0x1f, RZ ;  /* 0x0000001f0c037819 */ /* 0x000fc800000006ff */
[----:B------:R-:W2:Y:S02]  /*1d20*/  SYNCS.PHASECHK.TRANS64.TRYWAIT P0, [UR17+0x18], R3 ;  /* 0x00001803ff0075a7 */ /* 0x000ea40008001111 */
[----:B--2---:R-:W-:Y:S05]  /*1d30*/  @!P0 BRA `(.L_x_34) ;  /* 0x0000009800948947 */ /* 0x004fea0003800000 */
.L_x_33:
[----:B------:R2:W-:Y:S01]  /*1d40*/  @!P3 SYNCS.ARRIVE.TRANS64 RZ, [UR17], R2 ;  /* 0x00000002ffffb9a7 */ /* 0x0005e20008000011 */
[----:B------:R-:W-:-:S04]  /*1d50*/  ULOP3.LUT UR5, UR25, 0x2, URZ, 0xfc, !UPT ;  /* 0x0000000219057892 */ /* 0x000fc8000f8efcff */
[----:B------:R-:W-:-:S09]  /*1d60*/  UISETP.NE.AND UP0, UPT, UR5, 0x2, UPT ;  /* 0x000000020500788c */ /* 0x000fd2000bf05270 */
[----:B------:R-:W-:Y:S05]  /*1d70*/  BRA.U UP0, `(.L_x_35) ;  /* 0x0000000100047547 */ /* 0x000fea000b800000 */
[----:B------:R-:W-:Y:S05]  /*1d80*/  BPT.TRAP 0x1 ;  /* 0x000000040000795c */ /* 0x000fea0000300000 */
.L_x_35:
[----:B------:R-:W-:Y:S04]  /*1d90*/  BSSY.RECONVERGENT B0, `(.L_x_36) ;  /* 0x0000003000007945 */ /* 0x000fe80003800200 */
[----:B------:R-:W-:Y:S05]  /*1da0*/  @P2 BRA `(.L_x_37) ;  /* 0x0000000000042947 */ /* 0x000fea0003800000 */
[----:B------:R-:W-:Y:S05]  /*1db0*/  BPT.TRAP 0x1 ;  /* 0x000000040000795c */ /* 0x000fea0000300000 */
.L_x_37:
[----:B------:R-:W-:Y:S05]  /*1dc0*/  BSYNC.RECONVERGENT B0 ;  /* 0x0000000000007941 */ /* 0x000fea0003800200 */
.L_x_36:
[----:B------:R-:W-:Y:S02]  /*1dd0*/  UIADD3 UR5, UPT, UPT, UR4, 0x1, URZ ;  /* 0x0000000104057890 */ /* 0x000fe4000fffe0ff */
[----:B------:R-:W-:Y:S02]  /*1de0*/  ULEA UR16, UR4, UR24, 0xe ;  /* 0x0000001804107291 */ /* 0x000fe4000f8e70ff */
[----:B------:R-:W-:Y:S02]  /*1df0*/  UISETP.NE.AND UP0, UPT, UR5, 0x3, UPT ;  /* 0x000000030500788c */ /* 0x000fe4000bf05270 */
[----:B------:R-:W-:Y:S02]  /*1e00*/  UIADD3 UR22, UP1, UPT, UR28, 0x80, URZ ;  /* 0x000000801c167890 */ /* 0x000fe4000ff3e0ff */
[----:B------:R-:W-:Y:S02]  /*1e10*/  USEL UR8, URZ, 0x1, UP0 ;  /* 0x00000001ff087887 */ /* 0x000fe40008000000 */
[----:B------:R-:W-:-:S02]  /*1e20*/  USEL UR5, UR5, URZ, UP0 ;  /* 0x000000ff05057287 */ /* 0x000fc40008000000 */
[----:B------:R-:W-:Y:S02]  /*1e30*/  UIADD3 UR14, UP0, UPT, UR28, 0x180, URZ ;  /* 0x000001801c0e7890 */ /* 0x000fe4000ff1e0ff */
[----:B------:R-:W-:Y:S01]  /*1e40*/  LOP3.LUT R12, R12, UR8, RZ, 0x3c, !PT ;  /* 0x000000080c0c7c12 */ /* 0x000fe2000f8e3cff */
[----:B------:R-:W-:Y:S02]  /*1e50*/  ULEA UR7, UR5, UR6, 0x3 ;  /* 0x0000000605077291 */ /* 0x000fe4000f8e18ff */
[----:B------:R-:W-:Y:S01]  /*1e60*/  ULEA UR8, UR4, UR6, 0xf ;  /* 0x0000000604087291 */ /* 0x000fe2000f8e78ff */
[----:B-1----:R-:W-:Y:S01]  /*1e70*/  SHF.L.U32 R0, R12, 0x1f, RZ ;  /* 0x0000001f0c007819 */ /* 0x002fe200000006ff */
[----:B------:R-:W-:Y:S02]  /*1e80*/  USHF.L.U32 UR18, UR13, 0x7, URZ ;  /* 0x000000070d127899 */ /* 0x000fe400080006ff */
[----:B------:R-:W-:Y:S02]  /*1e90*/  UIADD3 UR16, UPT, UPT, UR6, 0xc400, UR16 ;  /* 0x0000c40006107890 */ /* 0x000fe4000fffe010 */
[----:B------:R-:W-:Y:S01]  /*1ea0*/  UIADD3.X UR23, UPT, UPT, URZ, UR29, URZ, UP1, !UPT ;  /* 0x0000001dff177290 */ /* 0x000fe20008ffe4ff */
[----:B------:R3:W4:Y:S01]  /*1eb0*/  SYNCS.PHASECHK.TRANS64.TRYWAIT P0, [UR7+0x18], R0 ;  /* 0x00001800ff0075a7 */ /* 0x0007220008001107 */
[----:B------:R-:W-:-:S02]  /*1ec0*/  UIADD3 UR8, UPT, UPT, UR8, 0x18400, URZ ;  /* 0x0001840008087890 */ /* 0x000fc4000fffe0ff */
[----:B------:R-:W-:Y:S01]  /*1ed0*/  UIADD3.X UR15, UPT, UPT, URZ, UR29, URZ, UP0, !UPT ;  /* 0x0000001dff0f7290 */ /* 0x000fe200087fe4ff */
[----:B------:R-:W-:Y:S01]  /*1ee0*/  UMOV UR7, 0x30000 ;  /* 0x0003000000077882 */ /* 0x000fe20000000000 */
[----:B------:R-:W-:Y:S01]  /*1ef0*/  UMOV UR30, 0x0 ;  /* 0x00000000001e7882 */ /* 0x000fe20000000000 */
[----:B------:R-:W-:Y:S01]  /*1f00*/  UMOV UR31, 0x10000000 ;  /* 0x10000000001f7882 */ /* 0x000fe20000000000 */
[----:B------:R-:W-:Y:S01]  /*1f10*/  UMOV UR19, UR35 ;  /* 0x0000002300137c82 */ /* 0x000fe20008000000 */
[----:B------:R-:W-:Y:S01]  /*1f20*/  UMOV UR20, UR36 ;  /* 0x0000002400147c82 */ /* 0x000fe20008000000 */
[----:B------:R-:W-:Y:S01]  /*1f30*/  UMOV UR12, UR36 ;  /* 0x00000024000c7c82 */ /* 0x000fe20008000000 */
[----:B------:R-:W-:Y:S01]  /*1f40*/  UMOV UR9, UR17 ;  /* 0x0000001100097c82 */ /* 0x000fe20008000000 */
[----:B------:R-:W-:Y:S01]  /*1f50*/  UMOV UR10, UR18 ;  /* 0x00000012000a7c82 */ /* 0x000fe20008000000 */
[----:B------:R3:W-:Y:S01]  /*1f60*/  UTMALDG.3D.MULTICAST [UR16], [UR22], UR7, desc[UR30] ;  /* 0x00001e10160073b4 */ /* 0x0007e20008011807 */
[----:B------:R-:W-:Y:S01]  /*1f70*/  UIADD3 UR13, UPT, UPT, UR13, 0x1, URZ ;  /* 0x000000010d0d7890 */ /* 0x000fe2000fffe0ff */
[----:B------:R-:W-:-:S03]  /*1f80*/  UMOV UR4, UR5 ;  /* 0x0000000500047c82 */ /* 0x000fc60008000000 */
[----:B------:R-:W-:Y:S01]  /*1f90*/  UISETP.NE.AND UP0, UPT, UR13, UR26, UPT ;  /* 0x0000001a0d00728c */ /* 0x000fe2000bf05270 */
[----:B------:R3:W-:Y:S08]  /*1fa0*/  UTMALDG.3D [UR8], [UR14], desc[UR30] ;  /* 0x00001e080e0075b4 */ /* 0x0007f00008011000 */
[----:B---3--:R-:W-:Y:S05]  /*1fb0*/  BRA.U UP0, `(.L_x_38) ;  /* 0xfffffffd00487547 */ /* 0x008fea000b83ffff */
.L_x_32:
[C---:B------:R-:W-:Y:S01]  /*1fc0*/  LEA R3, R11.reuse, UR6, 0x3 ;  /* 0x000000060b037c11 */ /* 0x040fe2000f8e18ff */
[----:B------:R-:W-:Y:S01]  /*1fd0*/  NOP ;  /* 0x0000000000007918 */ /* 0x000fe20000000000 */
[----:B-1----:R-:W-:Y:S02]  /*1fe0*/  SHF.L.U32 R0, R10, 0x1f, RZ ;  /* 0x0000001f0a007819 */ /* 0x002fe400000006ff */
[----:B------:R-:W-:Y:S02]  /*1ff0*/  LEA R5, R11, UR6, 0x4 ;  /* 0x000000060b057c11 */ /* 0x000fe4000f8e20ff */
[----:B--2-4-:R-:W1:Y:S02]  /*2000*/  SYNCS.PHASECHK.TRANS64.TRYWAIT P0, [R3+URZ+0x80], R0 ;  /* 0x00008000030075a7 */ /* 0x014e6400080011ff */
[----:B-1----:R-:W-:Y:S05]  /*2010*/  @!P0 BRA `(.L_x_39) ;  /* 0x0000009400f48947 */ /* 0x002fea0003800000 */
.L_x_132:
[----:B------:R-:W2:Y:S01]  /*2020*/  LDS.128 R4, [R5+0xf0] ;  /* 0x0000f00005047984 */ /* 0x000ea20000000c00 */
[----:B------:R-:W-:Y:S01]  /*2030*/  UISETP.GE.AND UP0, UPT, UR42, 0x1, UPT ;  /* 0x000000012a00788c */ /* 0x000fe2000bf06270 */
[----:B------:R-:W-:Y:S01]  /*2040*/  @!PT LDS RZ, [RZ] ;  /* 0x00000000fffff984 */ /* 0x000fe20000000800 */
[----:B------:R-:W-:Y:S01]  /*2050*/  @!PT LDS RZ, [RZ] ;  /* 0x00000000fffff984 */ /* 0x000fe20000000800 */
[----:B------:R-:W-:Y:S01]  /*2060*/  @!PT LDS RZ, [RZ] ;  /* 0x00000000fffff984 */ /* 0x000fe20000000800 */
[----:B------:R-:W-:Y:S01]  /*2070*/  @!PT LDS RZ, [RZ] ;  /* 0x00000000fffff984 */ /* 0x000fe20000000800 */
[----:B------:R3:W-:Y:S06]  /*2080*/  MEMBAR.ALL.CTA ;  /* 0x0000000000007992 */ /* 0x0007ec0000008000 */
[----:B---3--:R-:W3:Y:S01]  /*2090*/  FENCE.VIEW.ASYNC.S ;  /* 0x00000000000073c6 */ /* 0x008ee20000000000 */
[----:B--2---:R-:W-:-:S13]  /*20a0*/  LOP3.LUT P0, RZ, R6, 0x1, RZ, 0xc0, !PT ;  /* 0x0000000106ff7812 */ /* 0x004fda000780c0ff */
[----:B---3--:R-:W-:Y:S01]  /*20b0*/  VOTEU.ANY UP1, P0 ;  /* 0x0000000000ff7886 */ /* 0x008fe20000020100 */
[----:B------:R-:W-:-:S13]  /*20c0*/  PLOP3.LUT P0, PT, PT, PT, UP1, 0x80, 0x8 ;  /* 0x000000000008781c */ /* 0x000fda0003f0f018 */
[----:B-1----:R-:W-:Y:S02]  /*20d0*/  @P0 LOP3.LUT R0, R5, 0xffff, RZ, 0xc0, !PT ;  /* 0x0000ffff05000812 */ /* 0x002fe400078ec0ff */
[----:B------:R-:W-:Y:S02]  /*20e0*/  @P0 MOV R2, R4 ;  /* 0x0000000400020202 */ /* 0x000fe40000000f00 */
[----:B------:R-:W-:Y:S01]  /*20f0*/  @P0 R2UR UR7, R0 ;  /* 0x00000000000702ca */ /* 0x000fe200000e0000 */
[----:B------:R-:W-:Y:S01]  /*2100*/  VIADD R0, R3, 0x90 ;  /* 0x0000009003007836 */ /* 0x000fe20000000000 */
[----:B------:R-:W-:Y:S02]  /*2110*/  @P0 SHF.R.U32.HI R4, RZ, 0x10, R5 ;  /* 0x00000010ff040819 */ /* 0x000fe40000011605 */
[----:B------:R-:W-:Y:S02]  /*2120*/  @P0 R2UR UR8, R2 ;  /* 0x00000000020802ca */ /* 0x000fe400000e0000 */
[----:B------:R-:W-:-:S02]  /*2130*/  PRMT R0, RZ, 0x654, R0 ;  /* 0x00000654ff007816 */ /* 0x000fc40000000000 */
[----:B------:R-:W-:Y:S02]  /*2140*/  @P0 R2UR UR4, R4 ;  /* 0x00000000040402ca */ /* 0x000fe400000e0000 */
[----:B------:R1:W-:Y:S03]  /*2150*/  SYNCS.ARRIVE.TRANS64.RED.A1T0 RZ, [R0+URZ], RZ ;  /* 0x000000ff00ff79a7 */ /* 0x0003e600081004ff */
[----:B------:R-:W-:-:S04]  /*2160*/  @UP1 UMOV UR27, UR7 ;  /* 0x00000007001b1c82 */ /* 0x000fc80008000000 */
[----:B------:R-:W-:-:S04]  /*2170*/  @UP1 UMOV UR37, UR8 ;  /* 0x0000000800251c82 */ /* 0x000fc80008000000 */
[----:B------:R-:W-:Y:S01]  /*2180*/  @UP1 UMOV UR36, UR4 ;  /* 0x0000000400241c82 */ /* 0x000fe20008000000 */
[----:B------:R-:W-:Y:S05]  /*2190*/  BRA.U !UP0, `(.L_x_40) ;  /* 0x0000000108d47547 */ /* 0x000fea000b800000 */
[----:B------:R-:W2:Y:S01]  /*21a0*/  LDCU.128 UR12, c[0x0][0xb10] ;  /* 0x00016200ff0c77ac */ /* 0x000ea20008000c00 */
[----:B------:R-:W3:Y:S01]  /*21b0*/  LDCU UR26, c[0x0][0xb20] ;  /* 0x00016400ff1a77ac */ /* 0x000ee20008000800 */
[----:B------:R-:W4:Y:S01]  /*21c0*/  LDCU UR20, c[0x0][0xb0c] ;  /* 0x00016180ff1477ac */ /* 0x000f220008000800 */
[----:B------:R-:W1:Y:S01]  /*21d0*/  LDCU.64 UR10, c[0x0][0xb28] ;  /* 0x00016500ff0a77ac */ /* 0x000e620008000a00 */
[----:B------:R-:W-:Y:S02]  /*21e0*/  UISETP.NE.AND UP3, UPT, UR42, 0x1, UPT ;  /* 0x000000012a00788c */ /* 0x000fe4000bf65270 */
[----:B--2---:R-:W-:Y:S02]  /*21f0*/  UIMAD.WIDE.U32 UR16, UR38, UR15, URZ ;  /* 0x0000000f261072a5 */ /* 0x004fe4000f8e00ff */
[----:B------:R-:W-:Y:S02]  /*2200*/  UIMAD.WIDE.U32 UR8, UR39, UR12, URZ ;  /* 0x0000000c270872a5 */ /* 0x000fe4000f8e00ff */
[----:B------:R-:W-:-:S02]  /*2210*/  UISETP.NE.AND UP0, UPT, UR14, 0x1, UPT ;  /* 0x000000010e00788c */ /* 0x000fc4000bf05270 */
[----:B------:R-:W-:Y:S01]  /*2220*/  UIMAD.WIDE.U32 UR22, UR27, UR15, URZ ;  /* 0x0000000f1b1672a5 */ /* 0x000fe2000f8e00ff */
[----:B------:R-:W-:Y:S02]  /*2230*/  UMOV UR16, UR17 ;  /* 0x0000001100107c82 */ /* 0x000fe40008000000 */
[----:B------:R-:W-:Y:S01]  /*2240*/  UMOV UR8, UR9 ;  /* 0x0000000900087c82 */ /* 0x000fe20008000000 */
[----:B---3--:R-:W-:Y:S02]  /*2250*/  USHF.R.U32.HI UR16, URZ, UR26, UR16 ;  /* 0x0000001aff107299 */ /* 0x008fe40008011610 */
[----:B----4-:R-:W-:Y:S02]  /*2260*/  UISETP.NE.AND UP2, UPT, UR20, 0x1, UPT ;  /* 0x000000011400788c */ /* 0x010fe4000bf45270 */
[----:B------:R-:W-:Y:S02]  /*2270*/  USHF.R.U32.HI UR8, URZ, UR13, UR8 ;  /* 0x0000000dff087299 */ /* 0x000fe40008011608 */
[----:B------:R-:W-:-:S02]  /*2280*/  USEL UR7, UR38, UR16, !UP0 ;  /* 0x0000001026077287 */ /* 0x000fc4000c000000 */
[----:B------:R-:W-:Y:S02]  /*2290*/  USEL UR8, UR39, UR8, !UP2 ;  /* 0x0000000827087287 */ /* 0x000fe4000d000000 */
[----:B-1----:R-:W-:Y:S01]  /*22a0*/  UIMAD.WIDE.U32 UR16, UR7, UR10, URZ ;  /* 0x0000000a071072a5 */ /* 0x002fe2000f8e00ff */
[----:B------:R-:W-:Y:S01]  /*22b0*/  UMOV UR4, UR23 ;  /* 0x0000001700047c82 */ /* 0x000fe20008000000 */
[----:B------:R-:W-:Y:S02]  /*22c0*/  UIMAD.WIDE.U32 UR18, UR37, UR12, URZ ;  /* 0x0000000c251272a5 */ /* 0x000fe4000f8e00ff */
[----:B------:R-:W-:-:S03]  /*22d0*/  UIMAD.WIDE.U32 UR22, UR8, UR10, URZ ;  /* 0x0000000a081672a5 */ /* 0x000fc6000f8e00ff */
[----:B------:R-:W-:Y:S01]  /*22e0*/  UMOV UR16, UR17 ;  /* 0x0000001100107c82 */ /* 0x000fe20008000000 */
[----:B------:R-:W-:Y:S02]  /*22f0*/  USHF.R.U32.HI UR4, URZ, UR26, UR4 ;  /* 0x0000001aff047299 */ /* 0x000fe40008011604 */
[----:B------:R-:W-:Y:S01]  /*2300*/  @UP3 USHF.R.U32.HI UR7, URZ, UR11, UR16 ;  /* 0x0000000bff073299 */ /* 0x000fe20008011610 */
[----:B------:R-:W-:Y:S01]  /*2310*/  UMOV UR18, UR19 ;  /* 0x0000001300127c82 */ /* 0x000fe20008000000 */
[----:B------:R-:W-:Y:S01]  /*2320*/  UMOV UR22, UR23 ;  /* 0x0000001700167c82 */ /* 0x000fe20008000000 */
[----:B------:R-:W-:Y:S02]  /*2330*/  USHF.R.U32.HI UR13, URZ, UR13, UR18 ;  /* 0x0000000dff0d7299 */ /* 0x000fe40008011612 */
[----:B------:R-:W-:Y:S02]  /*2340*/  USEL UR4, UR27, UR4, !UP0 ;  /* 0x000000041b047287 */ /* 0x000fe4000c000000 */
[----:B------:R-:W-:-:S02]  /*2350*/  @UP3 USHF.R.U32.HI UR8, URZ, UR11, UR22 ;  /* 0x0000000bff083299 */ /* 0x000fc40008011616 */
[----:B------:R-:W-:Y:S02]  /*2360*/  UIMAD UR9, UR42, UR7, URZ ;  /* 0x000000072a0972a4 */ /* 0x000fe4000f8e02ff */
[----:B------:R-:W-:Y:S02]  /*2370*/  USEL UR7, UR37, UR13, !UP2 ;  /* 0x0000000d25077287 */ /* 0x000fe4000d000000 */
[----:B------:R-:W-:Y:S02]  /*2380*/  UIMAD UR12, UR42, UR8, URZ ;  /* 0x000000082a0c72a4 */ /* 0x000fe4000f8e02ff */
[----:B------:R-:W-:Y:S02]  /*2390*/  UISETP.GE.AND UP0, UPT, UR4, UR9, UPT ;  /* 0x000000090400728c */ /* 0x000fe4000bf06270 */
[----:B------:R-:W-:Y:S02]  /*23a0*/  UIMAD.WIDE.U32 UR16, UR4, UR10, URZ ;  /* 0x0000000a041072a5 */ /* 0x000fe4000f8e00ff */
[----:B------:R-:W-:-:S02]  /*23b0*/  UISETP.GE.OR UP0, UPT, UR7, UR12, UP0 ;  /* 0x0000000c0700728c */ /* 0x000fc40008706670 */
        /* <DEDUP_REMOVED lines=19> */
.L_x_40:
[----:B------:R-:W2:Y:S02]  /*24f0*/  LDCU UR4, c[0x0][0xb30] ;  /* 0x00016600ff0477ac */ /* 0x000ea40008000800 */
[----:B--2---:R-:W-:-:S09]  /*2500*/  UISETP.NE.AND UP0, UPT, UR4, 0x1, UPT ;  /* 0x000000010400788c */ /* 0x004fd2000bf05270 */
[----:B------:R-:W-:Y:S05]  /*2510*/  BRA.U UP0, `(.L_x_41) ;  /* 0x0000000100447547 */ /* 0x000fea000b800000 */
[----:B------:R-:W2:Y:S01]  /*2520*/  LDCU.128 UR12, c[0x0][0xb10] ;  /* 0x00016200ff0c77ac */ /* 0x000ea20008000c00 */
[----:B------:R-:W3:Y:S01]  /*2530*/  LDCU UR16, c[0x0][0xb0c] ;  /* 0x00016180ff1077ac */ /* 0x000ee20008000800 */
[----:B------:R-:W4:Y:S01]  /*2540*/  LDCU UR17, c[0x0][0xb20] ;  /* 0x00016400ff1177ac */ /* 0x000f220008000800 */
[----:B--2---:R-:W-:Y:S02]  /*2550*/  UIMAD.WIDE.U32 UR10, UR37, UR12, URZ ;  /* 0x0000000c250a72a5 */ /* 0x004fe4000f8e00ff */
[----:B------:R-:W-:Y:S02]  /*2560*/  UIMAD.WIDE.U32 UR8, UR27, UR15, URZ ;  /* 0x0000000f1b0872a5 */ /* 0x000fe4000f8e00ff */
[----:B---3--:R-:W-:Y:S02]  /*2570*/  UISETP.NE.AND UP2, UPT, UR16, 0x1, UPT ;  /* 0x000000011000788c */ /* 0x008fe4000bf45270 */
[----:B------:R-:W-:Y:S01]  /*2580*/  UISETP.NE.AND UP0, UPT, UR14, 0x1, UPT ;  /* 0x000000010e00788c */ /* 0x000fe2000bf05270 */
[----:B------:R-:W-:-:S02]  /*2590*/  UMOV UR7, UR11 ;  /* 0x0000000b00077c82 */ /* 0x000fc40008000000 */
[----:B------:R-:W-:Y:S01]  /*25a0*/  UMOV UR4, UR9 ;  /* 0x0000000900047c82 */ /* 0x000fe20008000000 */
[----:B------:R-:W-:Y:S02]  /*25b0*/  USHF.R.U32.HI UR7, URZ, UR13, UR7 ;  /* 0x0000000dff077299 */ /* 0x000fe40008011607 */
[----:B----4-:R-:W-:Y:S02]  /*25c0*/  USHF.R.U32.HI UR4, URZ, UR17, UR4 ;  /* 0x00000011ff047299 */ /* 0x010fe40008011604 */
[----:B------:R-:W-:Y:S02]  /*25d0*/  USEL UR7, UR37, UR7, !UP2 ;  /* 0x0000000725077287 */ /* 0x000fe4000d000000 */
[----:B------:R-:W-:-:S04]  /*25e0*/  USEL UR4, UR27, UR4, !UP0 ;  /* 0x000000041b047287 */ /* 0x000fc8000c000000 */
[----:B------:R-:W-:Y:S02]  /*25f0*/  UIADD3 UR8, UPT, UPT, UR7, -UR4, URZ ;  /* 0x8000000407087290 */ /* 0x000fe4000fffe0ff */
[----:B------:R-:W-:Y:S02]  /*2600*/  UIADD3 UR4, UPT, UPT, -UR7, UR4, URZ ;  /* 0x0000000407047290 */ /* 0x000fe4000fffe1ff */
[----:B------:R-:W-:Y:S02]  /*2610*/  UIMAD UR27, UR8, UR14, UR27 ;  /* 0x0000000e081b72a4 */ /* 0x000fe4000f8e021b */
[----:B------:R-:W-:-:S12]  /*2620*/  UIMAD UR37, UR4, UR16, UR37 ;  /* 0x00000010042572a4 */ /* 0x000fd8000f8e0225 */
.L_x_41:
[----:B------:R-:W-:Y:S01]  /*2630*/  VIADD R11, R11, 0x1 ;  /* 0x000000010b0b7836 */ /* 0x000fe20000000000 */
[----:B------:R-:W-:Y:S02]  /*2640*/  R2UR UR7, R143 ;  /* 0x000000008f0772ca */ /* 0x000fe400000e0000 */
[----:B------:R-:W-:Y:S02]  /*2650*/  R2UR UR4, R142 ;  /* 0x000000008e0472ca */ /* 0x000fe400000e0000 */
[C---:B------:R-:W-:Y:S02]  /*2660*/  ISETP.NE.AND P0, PT, R11.reuse, 0x2, PT ;  /* 0x000000020b00780c */ /* 0x040fe40003f05270 */
[----:B------:R-:W-:Y:S02]  /*2670*/  PLOP3.LUT P1, PT, PT, PT, PT, 0x80, 0x8 ;  /* 0x000000000008781c */ /* 0x000fe40003f2f070 */
[----:B------:R-:W-:Y:S02]  /*2680*/  SEL R3, RZ, 0x1, P0 ;  /* 0x00000001ff037807 */ /* 0x000fe40000000000 */
[----:B------:R-:W-:-:S02]  /*2690*/  SEL R11, R11, RZ, P0 ;  /* 0x000000ff0b0b7207 */ /* 0x000fc40000000000 */
[----:B------:R-:W-:Y:S01]  /*26a0*/  LOP3.LUT R10, R10, R3, RZ, 0x3c, !PT ;  /* 0x000000030a0a7212 */ /* 0x000fe200078e3cff */
[----:B------:R-:W-:Y:S02]  /*26b0*/  UIADD3 UR16, UPT, UPT, UR37, UR7, URZ ;  /* 0x0000000725107290 */ /* 0x000fe4000fffe0ff */
[----:B------:R-:W-:Y:S01]  /*26c0*/  UIADD3 UR20, UPT, UPT, UR27, UR4, URZ ;  /* 0x000000041b147290 */ /* 0x000fe2000fffe0ff */
[----:B------:R-:W-:Y:S11]  /*26d0*/  BRA.U UP1, `(.L_x_42) ;  /* 0xfffffff1013c7547 */ /* 0x000ff6000b83ffff */
[----:B------:R-:W-:Y:S01]  /*26e0*/  UIADD3 UR6, UPT, UPT, UR6, 0x18, URZ ;  /* 0x0000001806067890 */ /* 0x000fe2000fffe0ff */
[----:B------:R-:W-:-:S03]  /*26f0*/  SHF.L.U32 R3, R12, 0x1f, RZ ;  /* 0x0000001f0c037819 */ /* 0x000fc600000006ff */
[----:B------:R-:W-:-:S09]  /*2700*/  ULEA UR4, UR5, UR6, 0x3 ;  /* 0x0000000605047291 */ /* 0x000fd2000f8e18ff */
[----:B------:R-:W2:Y:S02]  /*2710*/  SYNCS.PHASECHK.TRANS64.TRYWAIT P0, [UR4], R3 ;  /* 0x00000003ff0075a7 */ /* 0x000ea40008001104 */
[----:B--2---:R-:W-:Y:S05]  /*2720*/  @!P0 BRA `(.L_x_43) ;  /* 0x0000009000448947 */ /* 0x004fea0003800000 */
.L_x_134:
[----:B------:R-:W-:-:S04]  /*2730*/  UIADD3 UR4, UPT, UPT, UR5, 0x1, URZ ;  /* 0x0000000105047890 */ /* 0x000fc8000fffe0ff */
[----:B------:R-:W-:-:S04]  /*2740*/  UISETP.NE.AND UP0, UPT, UR4, 0x3, UPT ;  /* 0x000000030400788c */ /* 0x000fc8000bf05270 */
[----:B------:R-:W-:Y:S02]  /*2750*/  USEL UR7, URZ, 0x1, UP0 ;  /* 0x00000001ff077887 */ /* 0x000fe40008000000 */
[----:B------:R-:W-:-:S04]  /*2760*/  USEL UR4, UR4, URZ, UP0 ;  /* 0x000000ff04047287 */ /* 0x000fc80008000000 */
[----:B------:R-:W-:Y:S01]  /*2770*/  ULEA UR5, UR4, UR6, 0x3 ;  /* 0x0000000604057291 */ /* 0x000fe2000f8e18ff */
[----:B------:R-:W-:-:S04]  /*2780*/  LOP3.LUT R12, R12, UR7, RZ, 0x3c, !PT ;  /* 0x000000070c0c7c12 */ /* 0x000fc8000f8e3cff */
[----:B-1----:R-:W-:-:S04]  /*2790*/  SHF.L.U32 R3, R12, 0x1f, RZ ;  /* 0x0000001f0c037819 */ /* 0x002fc800000006ff */
[----:B------:R-:W1:Y:S02]  /*27a0*/  SYNCS.PHASECHK.TRANS64.TRYWAIT P0, [UR5], R3 ;  /* 0x00000003ff0075a7 */ /* 0x000e640008001105 */
[----:B-1----:R-:W-:Y:S05]  /*27b0*/  @!P0 BRA `(.L_x_44) ;  /* 0x0000009000388947 */ /* 0x002fea0003800000 */
.L_x_136:
[----:B------:R-:W-:-:S04]  /*27c0*/  UIADD3 UR4, UPT, UPT, UR4, 0x1, URZ ;  /* 0x0000000104047890 */ /* 0x000fc8000fffe0ff */
[----:B------:R-:W-:-:S04]  /*27d0*/  UISETP.NE.AND UP0, UPT, UR4, 0x3, UPT ;  /* 0x000000030400788c */ /* 0x000fc8000bf05270 */
[----:B------:R-:W-:Y:S02]  /*27e0*/  USEL UR5, URZ, 0x1, UP0 ;  /* 0x00000001ff057887 */ /* 0x000fe40008000000 */
[----:B------:R-:W-:-:S04]  /*27f0*/  USEL UR4, UR4, URZ, UP0 ;  /* 0x000000ff04047287 */ /* 0x000fc80008000000 */
[----:B------:R-:W-:Y:S01]  /*2800*/  ULEA UR4, UR4, UR6, 0x3 ;  /* 0x0000000604047291 */ /* 0x000fe2000f8e18ff */
[----:B-1----:R-:W-:-:S04]  /*2810*/  LOP3.LUT R3, R12, UR5, RZ, 0x3c, !PT ;  /* 0x000000050c037c12 */ /* 0x002fc8000f8e3cff */
[----:B------:R-:W-:Y:S01]  /*2820*/  SHF.L.U32 R3, R3, 0x1f, RZ ;  /* 0x0000001f03037819 */ /* 0x000fe200000006ff */
[----:B------:R-:W-:-:S07]  /*2830*/  IMAD.U32 R0, RZ, RZ, UR4 ;  /* 0x00000004ff007e24 */ /* 0x000fce000f8e00ff */
.L_x_45:
[----:B-1----:R1:W2:Y:S02]  /*2840*/  SYNCS.PHASECHK.TRANS64.TRYWAIT P0, [R0+URZ], R3 ;  /* 0x00000003000075a7 */ /* 0x0022a400080011ff */
[----:B--2---:R-:W-:Y:S05]  /*2850*/  @!P0 NANOSLEEP.SYNCS 0x989680 ;  /* 0x009896800000895d */ /* 0x004fea0003900000 */
[----:B------:R-:W2:Y:S02]  /*2860*/  @!P0 SYNCS.PHASECHK.TRANS64 P0, [R0+URZ], R3 ;  /* 0x00000003000085a7 */ /* 0x000ea400080010ff */
[----:B--2---:R-:W-:Y:S05]  /*2870*/  @P0 EXIT ;  /* 0x000000000000094d */ /* 0x004fea0003800000 */
[----:B------:R-:W-:Y:S05]  /*2880*/  BRA `(.L_x_45) ;  /* 0xfffffffc00ec7947 */ /* 0x000fea000383ffff */
.L_x_22:
[----:B------:R-:W-:-:S04]  /*2890*/  UISETP.NE.AND UP0, UPT, UR45, URZ, UPT ;  /* 0x000000ff2d00728c */ /* 0x000fc8000bf05270 */
[----:B------:R-:W-:-:S09]  /*28a0*/  UISETP.NE.OR UP0, UPT, UR17, 0x1, UP0 ;  /* 0x000000011100788c */ /* 0x000fd20008705670 */
[----:B------:R-:W-:Y:S05]  /*28b0*/  BRA.U UP0, `(.L_x_46) ;  /* 0x0000000500487547 */ /* 0x000fea000b800000 */
[----:B------:R-:W-:Y:S01]  /*28c0*/  ISETP.GE.U32.AND P2, PT, R0, 0x2, PT ;  /* 0x000000020000780c */ /* 0x000fe20003f46070 */
[----:B------:R-:W-:Y:S01]  /*28d0*/  IMAD.MOV.U32 R12, RZ, RZ, 0x1 ;  /* 0x00000001ff0c7424 */ /* 0x000fe200078e00ff */
[----:B------:R-:W-:Y:S02]  /*28e0*/  CS2R R10, SRZ ;  /* 0x00000000000a7805 */ /* 0x000fe4000001ff00 */
[----:B------:R-:W-:Y:S01]  /*28f0*/  CS2R R8, SRZ ;  /* 0x0000000000087805 */ /* 0x000fe2000001ff00 */
[----:B------:R-:W-:Y:S01]  /*2900*/  UMOV UR6, 0x400 ;  /* 0x0000040000067882 */ /* 0x000fe20000000000 */
[----:B------:R-:W-:Y:S01]  /*2910*/  UMOV UR5, URZ ;  /* 0x000000ff00057c82 */ /* 0x000fe20008000000 */
[----:B------:R-:W-:-:S12]  /*2920*/  ULEA UR6, UR45, UR6, 0x18 ;  /* 0x000000062d067291 */ /* 0x000fd8000f8ec0ff */
.L_x_50:
[----:B------:R-:W-:Y:S02]  /*2930*/  LEA R2, R8, UR6, 0x3 ;  /* 0x0000000608027c11 */ /* 0x000fe4000f8e18ff */
[----:B------:R-:W-:-:S03]  /*2940*/  SHF.L.U32 R5, R9, 0x1f, RZ ;  /* 0x0000001f09057819 */ /* 0x000fc600000006ff */
[----:B------:R-:W-:Y:S01]  /*2950*/  VIADD R4, R2, 0xd0 ;  /* 0x000000d002047836 */ /* 0x000fe20000000000 */
[----:B------:R-:W1:Y:S02]  /*2960*/  SYNCS.PHASECHK.TRANS64.TRYWAIT P0, [R2+URZ+0xc0], R5 ;  /* 0x0000c005020075a7 */ /* 0x000e6400080011ff */
[----:B-1----:R-:W-:Y:S05]  /*2970*/  @!P0 BRA `(.L_x_47) ;  /* 0x0000008c00e08947 */ /* 0x002fea0003800000 */
.L_x_137:
[----:B------:R-:W-:Y:S01]  /*2980*/  ULEA UR4, UR5, UR6, 0x3 ;  /* 0x0000000605047291 */ /* 0x000fe2000f8e18ff */
[----:B------:R-:W-:Y:S02]  /*2990*/  PRMT R4, RZ, 0x654, R4 ;  /* 0x00000654ff047816 */ /* 0x000fe40000000004 */
[----:B-1----:R-:W-:Y:S01]  /*29a0*/  SHF.L.U32 R5, R12, 0x1f, RZ ;  /* 0x0000001f0c057819 */ /* 0x002fe200000006ff */
[----:B------:R-:W-:Y:S01]  /*29b0*/  UIADD3 UR7, UPT, UPT, UR4, 0x80, URZ ;  /* 0x0000008004077890 */ /* 0x000fe2000fffe0ff */
[----:B------:R1:W-:Y:S05]  /*29c0*/  SYNCS.ARRIVE.TRANS64.RED.A1T0 RZ, [R4+URZ], RZ ;  /* 0x000000ff04ff79a7 */ /* 0x0003ea00081004ff */
[----:B------:R-:W-:Y:S01]  /*29d0*/  IMAD.U32 R7, RZ, RZ, UR7 ;  /* 0x00000007ff077e24 */ /* 0x000fe2000f8e00ff */
[----:B------:R-:W2:Y:S04]  /*29e0*/  SYNCS.PHASECHK.TRANS64.TRYWAIT P0, [UR4+0x90], R5 ;  /* 0x00009005ff0075a7 */ /* 0x000ea80008001104 */
[----:B------:R-:W-:Y:S01]  /*29f0*/  PRMT R6, R0, 0x654, R7 ;  /* 0x0000065400067816 */ /* 0x000fe20000000007 */
[----:B-1----:R-:W-:Y:S01]  /*2a00*/  @!P2 IMAD.MOV.U32 R4, RZ, RZ, 0x10 ;  /* 0x00000010ff04a424 */ /* 0x002fe200078e00ff */
[----:B--2---:R-:W-:Y:S06]  /*2a10*/  @!P0 BRA `(.L_x_48) ;  /* 0x0000008c00cc8947 */ /* 0x004fec0003800000 */
.L_x_139:
[----:B------:R-:W-:Y:S01]  /*2a20*/  ULEA UR8, UR5, UR6, 0x4 ;  /* 0x0000000605087291 */ /* 0x000fe2000f8e20ff */
[----:B------:R-:W-:Y:S01]  /*2a30*/  SEL R3, R6, R3, !P2 ;  /* 0x0000000306037207 */ /* 0x000fe20005000000 */
[----:B------:R-:W-:Y:S01]  /*2a40*/  UIADD3 UR9, UPT, UPT, UR4, 0x80, URZ ;  /* 0x0000008004097890 */ /* 0x000fe2000fffe0ff */
[----:B-1----:R-:W-:Y:S01]  /*2a50*/  LEA R2, R11, UR6, 0x3 ;  /* 0x000000060b027c11 */ /* 0x002fe2000f8e18ff */
[----:B------:R-:W-:Y:S01]  /*2a60*/  UIADD3 UR8, UPT, UPT, UR8, 0xf0, URZ ;  /* 0x000000f008087890 */ /* 0x000fe2000fffe0ff */
[----:B------:R-:W-:Y:S01]  /*2a70*/  SHF.L.U32 R5, R10, 0x1f, RZ ;  /* 0x0000001f0a057819 */ /* 0x000fe200000006ff */
[----:B------:R1:W-:Y:S01]  /*2a80*/  @!P2 SYNCS.ARRIVE.TRANS64.RED RZ, [R3+URZ], R4 ;  /* 0x0000000403ffa9a7 */ /* 0x0003e200080004ff */
[----:B------:R-:W-:Y:S01]  /*2a90*/  UIADD3 UR4, UPT, UPT, UR5, 0x1, URZ ;  /* 0x0000000105047890 */ /* 0x000fe2000fffe0ff */
[----:B------:R-:W-:-:S03]  /*2aa0*/  VIADD R8, R8, 0x1 ;  /* 0x0000000108087836 */ /* 0x000fc60000000000 */
[----:B------:R-:W-:Y:S02]  /*2ab0*/  UISETP.NE.AND UP0, UPT, UR4, 0x2, UPT ;  /* 0x000000020400788c */ /* 0x000fe4000bf05270 */
[----:B------:R-:W-:Y:S06]  /*2ac0*/  UGETNEXTWORKID.BROADCAST [UR8], [UR9] ;  /* 0x00000000080073ca */ /* 0x000fec0008000100 */
[----:B------:R-:W-:Y:S01]  /*2ad0*/  USEL UR7, URZ, 0x1, UP0 ;  /* 0x00000001ff077887 */ /* 0x000fe20008000000 */
[----:B------:R-:W-:Y:S01]  /*2ae0*/  ISETP.NE.AND P0, PT, R8, 0x2, PT ;  /* 0x000000020800780c */ /* 0x000fe20003f05270 */
[----:B------:R-:W-:Y:S01]  /*2af0*/  USEL UR5, UR4, URZ, UP0 ;  /* 0x000000ff04057287 */ /* 0x000fe20008000000 */
[----:B------:R-:W2:Y:S03]  /*2b00*/  SYNCS.PHASECHK.TRANS64.TRYWAIT P1, [R2+URZ+0x80], R5 ;  /* 0x00008005020075a7 */ /* 0x000ea600080211ff */
[----:B------:R-:W-:Y:S01]  /*2b10*/  LOP3.LUT R12, R12, UR7, RZ, 0x3c, !PT ;  /* 0x000000070c0c7c12 */ /* 0x000fe2000f8e3cff */
[----:B-12---:R-:W-:Y:S07]  /*2b20*/  @!P1 BRA `(.L_x_49) ;  /* 0x0000008c00a09947 */ /* 0x006fee0003800000 */
.L_x_140:
[C---:B------:R-:W-:Y:S01]  /*2b30*/  LEA R4, R11.reuse, UR6, 0x4 ;  /* 0x000000060b047c11 */ /* 0x040fe2000f8e20ff */
[----:B-1----:R-:W-:Y:S01]  /*2b40*/  VIADD R2, R2, 0x90 ;  /* 0x0000009002027836 */ /* 0x002fe20000000000 */
[----:B------:R-:W-:Y:S01]  /*2b50*/  SEL R8, R8, RZ, P0 ;  /* 0x000000ff08087207 */ /* 0x000fe20000000000 */
[----:B------:R-:W-:-:S03]  /*2b60*/  VIADD R11, R11, 0x1 ;  /* 0x000000010b0b7836 */ /* 0x000fc60000000000 */
[----:B------:R-:W1:Y:S01]  /*2b70*/  LDS.128 R4, [R4+0xf0] ;  /* 0x0000f00004047984 */ /* 0x000e620000000c00 */
[----:B------:R-:W-:Y:S02]  /*2b80*/  PRMT R2, RZ, 0x654, R2 ;  /* 0x00000654ff027816 */ /* 0x000fe40000000002 */
[C---:B------:R-:W-:Y:S01]  /*2b90*/  ISETP.NE.AND P1, PT, R11.reuse, 0x2, PT ;  /* 0x000000020b00780c */ /* 0x040fe20003f25270 */
[----:B------:R-:W-:Y:S01]  /*2ba0*/  @!PT LDS RZ, [RZ] ;  /* 0x00000000fffff984 */ /* 0x000fe20000000800 */
[----:B------:R-:W-:Y:S01]  /*2bb0*/  @!PT LDS RZ, [RZ] ;  /* 0x00000000fffff984 */ /* 0x000fe20000000800 */
[----:B------:R-:W-:Y:S01]  /*2bc0*/  @!PT LDS RZ, [RZ] ;  /* 0x00000000fffff984 */ /* 0x000fe20000000800 */
[----:B------:R-:W-:Y:S01]  /*2bd0*/  @!PT LDS RZ, [RZ] ;  /* 0x00000000fffff984 */ /* 0x000fe20000000800 */
[----:B------:R2:W-:Y:S06]  /*2be0*/  MEMBAR.ALL.CTA ;  /* 0x0000000000007992 */ /* 0x0005ec0000008000 */
[----:B--2---:R-:W2:Y:S01]  /*2bf0*/  FENCE.VIEW.ASYNC.S ;  /* 0x00000000000073c6 */ /* 0x004ea20000000000 */
[----:B------:R-:W-:Y:S01]  /*2c00*/  SEL R11, R11, RZ, P1 ;  /* 0x000000ff0b0b7207 */ /* 0x000fe20000800000 */
[----:B--2---:R2:W-:Y:S01]  /*2c10*/  SYNCS.ARRIVE.TRANS64.RED.A1T0 RZ, [R2+URZ], RZ ;  /* 0x000000ff02ff79a7 */ /* 0x0045e200081004ff */
[----:B-1----:R-:W-:-:S02]  /*2c20*/  LOP3.LUT P3, RZ, R6, 0x1, RZ, 0xc0, !PT ;  /* 0x0000000106ff7812 */ /* 0x002fc4000786c0ff */
[----:B------:R-:W-:-:S04]  /*2c30*/  SEL R5, RZ, 0x1, P1 ;  /* 0x00000001ff057807 */ /* 0x000fc80000800000 */
[----:B------:R-:W-:Y:S02]  /*2c40*/  LOP3.LUT R10, R10, R5, RZ, 0x3c, !PT ;  /* 0x000000050a0a7212 */ /* 0x000fe400078e3cff */
[----:B--2---:R-:W-:-:S04]  /*2c50*/  SEL R2, RZ, 0x1, P0 ;  /* 0x00000001ff027807 */ /* 0x004fc80000000000 */
[----:B------:R-:W-:Y:S01]  /*2c60*/  LOP3.LUT R9, R9, R2, RZ, 0x3c, !PT ;  /* 0x0000000209097212 */ /* 0x000fe200078e3cff */
[----:B------:R-:W-:Y:S06]  /*2c70*/  @P3 BRA `(.L_x_50) ;  /* 0xfffffffc002c3947 */ /* 0x000fec000383ffff */
[----:B------:R-:W-:Y:S01]  /*2c80*/  ULEA UR4, UR5, UR6, 0x3 ;  /* 0x0000000605047291 */ /* 0x000fe2000f8e18ff */
[----:B------:R-:W-:-:S08]  /*2c90*/  SHF.L.U32 R3, R12, 0x1f, RZ ;  /* 0x0000001f0c037819 */ /* 0x000fd000000006ff */
[----:B------:R-:W1:Y:S02]  /*2ca0*/  SYNCS.PHASECHK.TRANS64 P0, [UR4+0x90], R3 ;  /* 0x00009003ff0075a7 */ /* 0x000e640008001004 */
[----:B-1----:R-:W-:Y:S05]  /*2cb0*/  @P0 BRA `(.L_x_51) ;  /* 0x0000000000080947 */ /* 0x002fea0003800000 */
[----:B------:R-:W1:Y:S02]  /*2cc0*/  SYNCS.PHASECHK.TRANS64.TRYWAIT P0, [UR4+0x90], R3 ;  /* 0x00009003ff0075a7 */ /* 0x000e640008001104 */
[----:B-1----:R-:W-:Y:S05]  /*2cd0*/  @!P0 BRA `(.L_x_52) ;  /* 0x0000008c00488947 */ /* 0x002fea0003800000 */
.L_x_51:
[----:B------:R-:W-:-:S04]  /*2ce0*/  UIADD3 UR7, UPT, UPT, UR5, 0x1, URZ ;  /* 0x0000000105077890 */ /* 0x000fc8000fffe0ff */
[----:B------:R-:W-:-:S04]  /*2cf0*/  UISETP.NE.AND UP0, UPT, UR7, 0x2, UPT ;  /* 0x000000020700788c */ /* 0x000fc8000bf05270 */
[----:B------:R-:W-:Y:S02]  /*2d00*/  USEL UR8, URZ, 0x1, UP0 ;  /* 0x00000001ff087887 */ /* 0x000fe40008000000 */
[----:B------:R-:W-:-:S04]  /*2d10*/  USEL UR7, UR7, URZ, UP0 ;  /* 0x000000ff07077287 */ /* 0x000fc80008000000 */
[----:B------:R-:W-:Y:S01]  /*2d20*/  ULEA UR7, UR7, UR6, 0x3 ;  /* 0x0000000607077291 */ /* 0x000fe2000f8e18ff */
[----:B-1----:R-:W-:-:S04]  /*2d30*/  LOP3.LUT R3, R12, UR8, RZ, 0x3c, !PT ;  /* 0x000000080c037c12 */ /* 0x002fc8000f8e3cff */
[----:B------:R-:W-:-:S04]  /*2d40*/  SHF.L.U32 R0, R3, 0x1f, RZ ;  /* 0x0000001f03007819 */ /* 0x000fc800000006ff */
[----:B------:R-:W1:Y:S02]  /*2d50*/  SYNCS.PHASECHK.TRANS64 P0, [UR7+0x90], R0 ;  /* 0x00009000ff0075a7 */ /* 0x000e640008001007 */
[----:B-1----:R-:W-:Y:S05]  /*2d60*/  @P0 EXIT ;  /* 0x000000000000094d */ /* 0x002fea0003800000 */
[----:B------:R-:W-:Y:S02]  /*2d70*/  SHF.L.U32 R3, R3, 0x1f, RZ ;  /* 0x0000001f03037819 */ /* 0x000fe400000006ff */
[----:B------:R-:W-:-:S07]  /*2d80*/  MOV R0, UR7 ;  /* 0x0000000700007c02 */ /* 0x000fce0008000f00 */
.L_x_53:
[----:B-1----:R1:W2:Y:S02]  /*2d90*/  SYNCS.PHASECHK.TRANS64.TRYWAIT P0, [R0+URZ+0x90], R3 ;  /* 0x00009003000075a7 */ /* 0x0022a400080011ff */
[----:B--2---:R-:W-:Y:S05]  /*2da0*/  @!P0 NANOSLEEP.SYNCS 0x989680 ;  /* 0x009896800000895d */ /* 0x004fea0003900000 */
[----:B------:R-:W2:Y:S02]  /*2db0*/  @!P0 SYNCS.PHASECHK.TRANS64 P0, [R0+URZ+0x90], R3 ;  /* 0x00009003000085a7 */ /* 0x000ea400080010ff */
[----:B--2---:R-:W-:Y:S05]  /*2dc0*/  @P0 EXIT ;  /* 0x000000000000094d */ /* 0x004fea0003800000 */
[----:B------:R-:W-:Y:S05]  /*2dd0*/  BRA `(.L_x_53) ;  /* 0xfffffffc00ec7947 */ /* 0x000fea000383ffff */
.L_x_46:
[----:B------:R-:W-:Y:S05]  /*2de0*/  BRA.U UP4, `(.L_x_54) ;  /* 0x0000000d04747547 */ /* 0x000fea000b800000 */
[----:B------:R-:W-:Y:S01]  /*2df0*/  UMOV UR4, 0x40 ;  /* 0x0000004000047882 */ /* 0x000fe20000000000 */
[----:B------:R-:W-:Y:S01]  /*2e00*/  NOP ;  /* 0x0000000000007918 */ /* 0x000fe20000000000 */
[----:B------:R-:W-:Y:S01]  /*2e10*/  ULEA UR5, UR45, UR4, 0x18 ;  /* 0x000000042d057291 */ /* 0x000fe2000f8ec0ff */
[----:B------:R-:W-:Y:S02]  /*2e20*/  UMOV UR6, 0x400 ;  /* 0x0000040000067882 */ /* 0x000fe40000000000 */
[----:B------:R-:W-:-:S06]  /*2e30*/  ULEA UR6, UR45, UR6, 0x18 ;  /* 0x000000062d067291 */ /* 0x000fcc000f8ec0ff */
[----:B------:R-:W1:Y:S02]  /*2e40*/  LDS.U8 R0, [UR5+0x1c] ;  /* 0x00001c05ff007984 */ /* 0x000e640008000000 */
[----:B-1----:R-:W-:-:S13]  /*2e50*/  ISETP.NE.AND P0, PT, R0, RZ, PT ;  /* 0x000000ff0000720c */ /* 0x002fda0003f05270 */
[----:B------:R-:W-:Y:S05]  /*2e60*/  @P0 BRA `(.L_x_55) ;  /* 0x0000000000580947 */ /* 0x000fea0003800000 */
[----:B------:R-:W-:-:S13]  /*2e70*/  ELECT P0, URZ, PT ;  /* 0x0000000000ff782f */ /* 0x000fda0003800000 */
[----:B------:R-:W-:Y:S05]  /*2e80*/  @!P0 BRA `(.L_x_56) ;  /* 0x0000000000608947 */ /* 0x000fea0003800000 */
[----:B------:R-:W-:Y:S01]  /*2e90*/  UMOV UR4, 0x10 ;  /* 0x0000001000047882 */ /* 0x000fe20000000000 */
[----:B------:R-:W-:Y:S01]  /*2ea0*/  HFMA2 R0, -RZ, RZ, 0, 5.9604644775390625e-08 ;  /* 0x00000001ff007431 */ /* 0x000fe200000001ff */
[----:B------:R-:W-:-:S03]  /*2eb0*/  MOV R3, 0xffff ;  /* 0x0000ffff00037802 */ /* 0x000fc60000000f00 */
[----:B------:R-:W-:Y:S04]  /*2ec0*/  DEPBAR.LE SB1, 0x36 ;  /* 0x00009d800000791a */ /* 0x000fe80000000000 */
[----:B------:R-:W1:Y:S02]  /*2ed0*/  UTCATOMSWS.FIND_AND_SET.ALIGN UP0, UR4, UR4 ;  /* 0x00000004000475e3 */ /* 0x000e640008000800 */
[----:B-1----:R-:W-:Y:S01]  /*2ee0*/  MOV R4, UR4 ;  /* 0x0000000400047c02 */ /* 0x002fe20008000f00 */
[----:B------:R-:W-:Y:S06]  /*2ef0*/  BRA.U UP0, `(.L_x_57) ;  /* 0x0000000100187547 */ /* 0x000fec000b800000 */
.L_x_58:
[----:B------:R-:W-:Y:S05]  /*2f00*/  NANOSLEEP 0x64 ;  /* 0x000000640000795d */ /* 0x000fea0003800000 */
[----:B------:R-:W-:-:S05]  /*2f10*/  UMOV UR4, 0x10 ;  /* 0x0000001000047882 */ /* 0x000fca0000000000 */
[----:B------:R-:W-:Y:S04]  /*2f20*/  DEPBAR.LE SB1, 0x36 ;  /* 0x00009d800000791a */ /* 0x000fe80000000000 */
[----:B------:R-:W1:Y:S02]  /*2f30*/  UTCATOMSWS.FIND_AND_SET.ALIGN UP0, UR4, UR4 ;  /* 0x00000004000475e3 */ /* 0x000e640008000800 */
[----:B-1----:R-:W-:Y:S01]  /*2f40*/  MOV R4, UR4 ;  /* 0x0000000400047c02 */ /* 0x002fe20008000f00 */
[----:B------:R-:W-:Y:S05]  /*2f50*/  BRA.U !UP0, `(.L_x_58) ;  /* 0xfffffffd08e87547 */ /* 0x000fea000b83ffff */
.L_x_57:
[-C--:B------:R-:W-:Y:S02]  /*2f60*/  SHF.L.U32 R3, R3, R4.reuse, RZ ;  /* 0x0000000403037219 */ /* 0x080fe400000006ff */
[----:B------:R-:W-:Y:S01]  /*2f70*/  SHF.L.U32 R0, R0, R4, RZ ;  /* 0x0000000400007219 */ /* 0x000fe200000006ff */
[----:B------:R-:W-:Y:S02]  /*2f80*/  IMAD.SHL.U32 R4, R4, 0x20, RZ ;  /* 0x0000002004047824 */ /* 0x000fe400078e00ff */
[----:B------:R1:W-:Y:S04]  /*2f90*/  ATOMS.OR RZ, [UR5+0x14], R3 ;  /* 0x00001403ffff798c */ /* 0x0003e8000b000005 */
[----:B------:R1:W-:Y:S04]  /*2fa0*/  ATOMS.OR RZ, [UR5+0x18], R0 ;  /* 0x00001800ffff798c */ /* 0x0003e8000b000005 */
[----:B------:R1:W-:Y:S01]  /*2fb0*/  STS [UR6+0x110], R4 ;  /* 0x00011004ff007988 */ /* 0x0003e20008000806 */
[----:B------:R-:W-:Y:S05]  /*2fc0*/  BRA `(.L_x_56) ;  /* 0x0000000000107947 */ /* 0x000fea0003800000 */
.L_x_55:
[----:B------:R-:W-:Y:S02]  /*2fd0*/  MOV R0, 0xffffffff ;  /* 0xffffffff00007802 */ /* 0x000fe40000000f00 */
[----:B------:R-:W-:-:S03]  /*2fe0*/  MOV R4, 0x3010 ;  /* 0x0000301000047802 */ /* 0x000fc60000000f00 */
[----:B------:R1:W-:Y:S04]  /*2ff0*/  STS [UR6+0x110], R0 ;  /* 0x00011000ff007988 */ /* 0x0003e80008000806 */
[----:B-1---5:R-:W-:Y:S05]  /*3000*/  CALL.REL.NOINC `($__internal_1_$__cuda_sm10x_tcgen05_guardrail_trap_phase_invalid_during_alloc) ;  /* 0x0000009000607944 */ /* 0x022fea0003c00000 */
.L_x_56:
[----:B------:R-:W-:Y:S05]  /*3010*/  WARPSYNC.ALL ;  /* 0x0000000000007948 */ /* 0x000fea0003800000 */
[----:B------:R-:W2:Y:S01]  /*3020*/  S2UR UR4, SR_CgaCtaId ;  /* 0x00000000000479c3 */ /* 0x000ea20000008800 */
[----:B------:R-:W-:Y:S01]  /*3030*/  UMOV UR26, 0x400 ;  /* 0x00000400001a7882 */ /* 0x000fe20000000000 */
[----:B------:R-:W-:-:S06]  /*3040*/  NOP ;  /* 0x0000000000007918 */ /* 0x000fcc0000000000 */
[----:B------:R-:W-:Y:S06]  /*3050*/  BAR.ARV 0x6, 0xa0 ;  /* 0x0182800000007b1d */ /* 0x000fec0000002000 */
[----:B------:R-:W3:Y:S01]  /*3060*/  LDCU UR5, c[0x0][0x38c] ;  /* 0x00007180ff0577ac */ /* 0x000ee20008000800 */
[----:B------:R-:W-:Y:S01]  /*3070*/  LOP3.LUT R2, R2, 0xffff, RZ, 0xc0, !PT ;  /* 0x0000ffff02027812 */ /* 0x000fe200078ec0ff */
[----:B------:R-:W-:Y:S01]  /*3080*/  IMAD.MOV.U32 R11, RZ, RZ, 0x1 ;  /* 0x00000001ff0b7424 */ /* 0x000fe200078e00ff */
[----:B------:R-:W-:Y:S01]  /*3090*/  CS2R R8, SRZ ;  /* 0x0000000000087805 */ /* 0x000fe2000001ff00 */
[----:B------:R-:W4:Y:S01]  /*30a0*/  LDCU UR7, c[0x0][0x38c] ;  /* 0x00007180ff0777ac */ /* 0x000f220008000800 */
[----:B------:R-:W-:Y:S01]  /*30b0*/  R2UR UR27, R2 ;  /* 0x00000000021b72ca */ /* 0x000fe200000e0000 */
[----:B------:R-:W-:Y:S01]  /*30c0*/  IMAD.MOV.U32 R10, RZ, RZ, RZ ;  /* 0x000000ffff0a7224 */ /* 0x000fe200078e00ff */
[----:B------:R-:W-:Y:S01]  /*30d0*/  UMOV UR31, URZ ;  /* 0x000000ff001f7c82 */ /* 0x000fe20008000000 */
[----:B------:R-:W-:Y:S01]  /*30e0*/  UMOV UR22, URZ ;  /* 0x000000ff00167c82 */ /* 0x000fe20008000000 */
[----:B--2---:R-:W-:Y:S01]  /*30f0*/  ULEA UR26, UR4, UR26, 0x18 ;  /* 0x0000001a041a7291 */ /* 0x004fe2000f8ec0ff */
[----:B------:R-:W-:Y:S01]  /*3100*/  UMOV UR38, 0x0 ;  /* 0x0000000000267882 */ /* 0x000fe20000000000 */
[----:B------:R-:W-:-:S02]  /*3110*/  UMOV UR39, 0x84004a0 ;  /* 0x084004a000277882 */ /* 0x000fc40000000000 */
[----:B------:R-:W-:Y:S02]  /*3120*/  UIADD3 UR4, UPT, UPT, UR26, 0xc400, URZ ;  /* 0x0000c4001a047890 */ /* 0x000fe4000fffe0ff */
[----:B------:R-:W-:Y:S02]  /*3130*/  UIADD3 UR6, UPT, UPT, UR26, 0x18400, URZ ;  /* 0x000184001a067890 */ /* 0x000fe4000fffe0ff */
[----:B---3--:R-:W-:Y:S01]  /*3140*/  UIADD3 UR5, UPT, UPT, UR5, 0x7f, URZ ;  /* 0x0000007f05057890 */ /* 0x008fe2000fffe0ff */
[----:B-1----:R-:W1:Y:S01]  /*3150*/  LDS R0, [UR26+0x110] ;  /* 0x0001101aff007984 */ /* 0x002e620008000800 */
[----:B------:R-:W-:Y:S01]  /*3160*/  UMOV UR36, 0x0 ;  /* 0x0000000000247882 */ /* 0x000fe20000000000 */
[----:B------:R-:W-:Y:S01]  /*3170*/  UMOV UR37, 0x84004a0 ;  /* 0x084004a000257882 */ /* 0x000fe20000000000 */
[----:B------:R-:W-:Y:S02]  /*3180*/  USHF.R.S32.HI UR40, URZ, 0x1f, UR5 ;  /* 0x0000001fff287899 */ /* 0x000fe40008011405 */
[----:B----4-:R-:W-:-:S02]  /*3190*/  UISETP.GE.AND UP4, UPT, UR7, 0x1, UPT ;  /* 0x000000010700788c */ /* 0x010fc4000bf86270 */
[----:B------:R-:W-:Y:S02]  /*31a0*/  ULEA.HI UR40, UR40, UR5, URZ, 0x7 ;  /* 0x0000000528287291 */ /* 0x000fe4000f8f38ff */
[----:B------:R-:W-:Y:S02]  /*31b0*/  USHF.R.U32.HI UR5, URZ, 0x4, UR4 ;  /* 0x00000004ff057899 */ /* 0x000fe40008011604 */
[----:B------:R-:W-:Y:S02]  /*31c0*/  USHF.R.S32.HI UR40, URZ, 0x7, UR40 ;  /* 0x00000007ff287899 */ /* 0x000fe40008011428 */
[----:B------:R-:W-:Y:S02]  /*31d0*/  USHF.R.U32.HI UR4, URZ, 0x4, UR6 ;  /* 0x00000004ff047899 */ /* 0x000fe40008011606 */
[----:B------:R-:W-:Y:S02]  /*31e0*/  UISETP.LT.AND UP0, UPT, UR40, 0x1, UPT ;  /* 0x000000012800788c */ /* 0x000fe4000bf01270 */
[----:B------:R-:W-:-:S02]  /*31f0*/  ULOP3.LUT UR5, UR5, 0x3fff, URZ, 0xc0, !UPT ;  /* 0x00003fff05057892 */ /* 0x000fc4000f8ec0ff */
[----:B------:R-:W-:Y:S02]  /*3200*/  ULOP3.LUT UR4, UR4, 0x3fff, URZ, 0xc0, !UPT ;  /* 0x00003fff04047892 */ /* 0x000fe4000f8ec0ff */
[----:B------:R-:W-:Y:S02]  /*3210*/  USEL UR41, UR40, 0x1, !UP0 ;  /* 0x0000000128297887 */ /* 0x000fe4000c000000 */
[----:B------:R-:W-:Y:S02]  /*3220*/  ULOP3.LUT UR28, UR5, 0x10000, URZ, 0xfc, !UPT ;  /* 0x00010000051c7892 */ /* 0x000fe4000f8efcff */
[----:B------:R-:W-:Y:S02]  /*3230*/  ULOP3.LUT UR29, UR4, 0x10000, URZ, 0xfc, !UPT ;  /* 0x00010000041d7892 */ /* 0x000fe4000f8efcff */
[----:B------:R-:W-:Y:S01]  /*3240*/  UIADD3 UR41, UPT, UPT, -UR41, URZ, URZ ;  /* 0x000000ff29297290 */ /* 0x000fe2000fffe1ff */
[----:B------:R-:W-:Y:S01]  /*3250*/  UMOV UR34, 0x0 ;  /* 0x0000000000227882 */ /* 0x000fe20000000000 */
[----:B------:R-:W-:Y:S01]  /*3260*/  UMOV UR35, 0x84004a0 ;  /* 0x084004a000237882 */ /* 0x000fe20000000000 */
[----:B------:R-:W-:Y:S01]  /*3270*/  UMOV UR32, 0x0 ;  /* 0x0000000000207882 */ /* 0x000fe20000000000 */
[----:B------:R-:W-:Y:S01]  /*3280*/  UMOV UR33, 0x84004a0 ;  /* 0x084004a000217882 */ /* 0x000fe20000000000 */
[----:B-1----:R-:W-:-:S15]  /*3290*/  R2UR UR42, R0 ;  /* 0x00000000002a72ca */ /* 0x002fde00000e0000 */
.L_x_65:
[----:B------:R-:W-:Y:S02]  /*32a0*/  LEA R0, R10, UR26, 0x3 ;  /* 0x0000001a0a007c11 */ /* 0x000fe4000f8e18ff */
[----:B------:R-:W-:Y:S02]  /*32b0*/  SHF.L.U32 R5, R9, 0x1f, RZ ;  /* 0x0000001f09057819 */ /* 0x000fe400000006ff */
[----:B------:R-:W-:Y:S01]  /*32c0*/  PLOP3.LUT P0, PT, PT, PT, UP4, 0x80, 0x8 ;  /* 0x000000000008781c */ /* 0x000fe20003f0f048 */
[----:B------:R-:W-:Y:S01]  /*32d0*/  VIADD R3, R0, 0x90 ;  /* 0x0000009000037836 */ /* 0x000fe20000000000 */
[----:B-1----:R-:W1:Y:S02]  /*32e0*/  SYNCS.PHASECHK.TRANS64.TRYWAIT P1, [R0+URZ+0x80], R5 ;  /* 0x00008005000075a7 */ /* 0x002e6400080211ff */
[----:B-1-3--:R-:W-:Y:S09]  /*32f0*/  @!P1 BRA `(.L_x_59) ;  /* 0x0000008400d89947 */ /* 0x00aff20003800000 */
.L_x_142:
[----:B------:R-:W-:Y:S01]  /*3300*/  LEA R4, R10, UR26, 0x4 ;  /* 0x0000001a0a047c11 */ /* 0x000fe2000f8e20ff */
[----:B------:R-:W-:Y:S01]  /*3310*/  @UP4 ULEA UR4, UR22, UR26, 0x3 ;  /* 0x0000001a16044291 */ /* 0x000fe2000f8e18ff */
[----:B------:R-:W-:Y:S01]  /*3320*/  PLOP3.LUT P2, PT, PT, PT, PT, 0x80, 0x8 ;  /* 0x000000000008781c */ /* 0x000fe20003f4f070 */
[----:B------:R-:W-:Y:S01]  /*3330*/  ULEA UR30, UR31, UR26, 0x3 ;  /* 0x0000001a1f1e7291 */ /* 0x000fe2000f8e18ff */
[----:B------:R-:W-:Y:S01]  /*3340*/  PRMT R3, RZ, 0x654, R3 ;  /* 0x00000654ff037816 */ /* 0x000fe20000000003 */
[----:B------:R-:W-:Y:S01]  /*3350*/  ULEA UR11, UR31, UR42, 0x8 ;  /* 0x0000002a1f0b7291 */ /* 0x000fe2000f8e40ff */
[----:B-1----:R-:W1:Y:S01]  /*3360*/  LDS.128 R4, [R4+0xf0] ;  /* 0x0000f00004047984 */ /* 0x002e620000000c00 */
[----:B------:R-:W-:Y:S02]  /*3370*/  @P0 SHF.L.U32 R2, R8, 0x1f, RZ ;  /* 0x0000001f08020819 */ /* 0x000fe400000006ff */
[----:B------:R-:W-:Y:S01]  /*3380*/  SHF.L.U32 R0, R11, 0x1f, RZ ;  /* 0x0000001f0b007819 */ /* 0x000fe200000006ff */
[----:B------:R-:W-:Y:S01]  /*3390*/  @!PT LDS RZ, [RZ] ;  /* 0x00000000fffff984 */ /* 0x000fe20000000800 */
[----:B------:R-:W-:Y:S01]  /*33a0*/  @!PT LDS RZ, [RZ] ;  /* 0x00000000fffff984 */ /* 0x000fe20000000800 */
[----:B------:R-:W-:Y:S01]  /*33b0*/  @!PT LDS RZ, [RZ] ;  /* 0x00000000fffff984 */ /* 0x000fe20000000800 */
[----:B------:R-:W-:Y:S01]  /*33c0*/  @!PT LDS RZ, [RZ] ;  /* 0x00000000fffff984 */ /* 0x000fe20000000800 */
[----:B------:R2:W-:Y:S06]  /*33d0*/  MEMBAR.ALL.CTA ;  /* 0x0000000000007992 */ /* 0x0005ec0000008000 */
[----:B--2---:R-:W2:Y:S02]  /*33e0*/  FENCE.VIEW.ASYNC.S ;  /* 0x00000000000073c6 */ /* 0x004ea40000000000 */
[----:B--2---:R2:W-:Y:S01]  /*33f0*/  SYNCS.ARRIVE.TRANS64.RED.A1T0 RZ, [R3+URZ], RZ ;  /* 0x000000ff03ff79a7 */ /* 0x0045e200081004ff */
[----:B------:R2:W3:Y:S01]  /*3400*/  @P0 SYNCS.PHASECHK.TRANS64.TRYWAIT P2, [UR4], R2 ;  /* 0x00000002ff0005a7 */ /* 0x0004e20008041104 */
[----:B-1----:R-:W-:Y:S01]  /*3410*/  LOP3.LUT P1, RZ, R6, 0x1, RZ, 0xc0, !PT ;  /* 0x0000000106ff7812 */ /* 0x002fe2000782c0ff */
[----:B------:R-:W1:Y:S02]  /*3420*/  SYNCS.PHASECHK.TRANS64.TRYWAIT P0, [UR30+0xb0], R0 ;  /* 0x0000b000ff0075a7 */ /* 0x000e64000800111e */
[----:B-123--:R-:W-:Y:S10]  /*3430*/  @!P0 BRA `(.L_x_60) ;  /* 0x00000084009c8947 */ /* 0x00eff40003800000 */
.L_x_144:
[----:B------:R-:W-:Y:S01]  /*3440*/  IADD3 R10, PT, PT, R10, 0x1, RZ ;  /* 0x000000010a0a7810 */ /* 0x000fe20007ffe0ff */
[----:B------:R-:W-:Y:S06]  /*3450*/  BRA.U !UP4, `(.L_x_61) ;  /* 0x000000010cc07547 */ /* 0x000fec000b800000 */
[----:B------:R-:W-:Y:S01]  /*3460*/  UPLOP3.LUT UP2, UPT, UPT, UPT, UPT, 0x40, 0x4 ;  /* 0x000000000004789c */ /* 0x000fe20003f4e870 */
[----:B------:R-:W-:Y:S01]  /*3470*/  UMOV UR24, UR41 ;  /* 0x0000002900187c82 */ /* 0x000fe20008000000 */
[----:B------:R-:W-:Y:S01]  /*3480*/  UMOV UR23, UR40 ;  /* 0x0000002800177c82 */ /* 0x000fe20008000000 */
[----:B------:R-:W-:-:S08]  /*3490*/  UMOV UR10, UR22 ;  /* 0x00000016000a7c82 */ /* 0x000fd00008000000 */
.L_x_64:
[----:B------:R-:W-:Y:S02]  /*34a0*/  UIADD3 UR24, UPT, UPT, UR24, 0x1, URZ ;  /* 0x0000000118187890 */ /* 0x000fe4000fffe0ff */
[----:B--2---:R-:W-:Y:S02]  /*34b0*/  ULEA UR5, UR10, UR26, 0x3 ;  /* 0x0000001a0a057291 */ /* 0x004fe4000f8e18ff */
[----:B------:R-:W-:Y:S01]  /*34c0*/  UISETP.NE.AND UP3, UPT, UR24, URZ, UPT ;  /* 0x000000ff1800728c */ /* 0x000fe2000bf65270 */
[----:B---3--:R-:W-:Y:S10]  /*34d0*/  @P2 BRA `(.L_x_62) ;  /* 0x00000000000c2947 */ /* 0x008ff40003800000 */
[----:B-1----:R-:W-:Y:S04]  /*34e0*/  SHF.L.U32 R3, R8, 0x1f, RZ ;  /* 0x0000001f08037819 */ /* 0x002fe800000006ff */
[----:B------:R-:W1:Y:S02]  /*34f0*/  SYNCS.PHASECHK.TRANS64.TRYWAIT P0, [UR5], R3 ;  /* 0x00000003ff0075a7 */ /* 0x000e640008001105 */
[----:B-1----:R-:W-:Y:S05]  /*3500*/  @!P0 BRA `(.L_x_63) ;  /* 0x0000008400808947 */ /* 0x002fea0003800000 */
.L_x_62:
[----:B------:R-:W-:Y:S01]  /*3510*/  UISETP.NE.AND UP0, UPT, UR23, 0x1, UPT ;  /* 0x000000011700788c */ /* 0x000fe2000bf05270 */
[----:B------:R-:W-:Y:S01]  /*3520*/  PLOP3.LUT P2, PT, PT, PT, PT, 0x80, 0x8 ;  /* 0x000000000008781c */ /* 0x000fe20003f4f070 */
[----:B------:R-:W-:Y:S02]  /*3530*/  UIADD3 UR4, UPT, UPT, UR10, 0x1, URZ ;  /* 0x000000010a047890 */ /* 0x000fe4000fffe0ff */
[----:B------:R-:W-:Y:S02]  /*3540*/  UIADD3 UR25, UPT, UPT, UR5, 0x18, URZ ;  /* 0x0000001805197890 */ /* 0x000fe4000fffe0ff */
[----:B------:R-:W-:Y:S01]  /*3550*/  UISETP.NE.AND UP1, UPT, UR4, 0x3, UPT ;  /* 0x000000030400788c */ /* 0x000fe2000bf25270 */
[----:B------:R-:W-:Y:S01]  /*3560*/  PLOP3.LUT P0, PT, PT, PT, UP0, 0x80, 0x8 ;  /* 0x000000000008781c */ /* 0x000fe20003f0f008 */
[----:B------:R-:W-:Y:S02]  /*3570*/  UIADD3 UR23, UPT, UPT, UR23, -0x1, URZ ;  /* 0xffffffff17177890 */ /* 0x000fe4000fffe0ff */
[----:B------:R-:W-:Y:S02]  /*3580*/  USEL UR6, URZ, 0x1, UP1 ;  /* 0x00000001ff067887 */ /* 0x000fe40008800000 */
[----:B------:R-:W-:Y:S01]  /*3590*/  USEL UR22, UR4, URZ, UP1 ;  /* 0x000000ff04167287 */ /* 0x000fe20008800000 */
[----:B------:R-:W-:Y:S01]  /*35a0*/  UMOV UR7, 0x40004040 ;  /* 0x4000404000077882 */ /* 0x000fe20000000000 */
[----:B------:R-:W-:Y:S02]  /*35b0*/  UMOV UR5, 0x40004040 ;  /* 0x4000404000057882 */ /* 0x000fe40000000000 */
[----:B------:R-:W-:Y:S01]  /*35c0*/  @UP0 ULEA UR4, UR22, UR26, 0x3 ;  /* 0x0000001a16040291 */ /* 0x000fe2000f8e18ff */
[----:B------:R-:W-:Y:S01]  /*35d0*/  LOP3.LUT R8, R8, UR6, RZ, 0x3c, !PT ;  /* 0x0000000608087c12 */ /* 0x000fe2000f8e3cff */
[----:B------:R-:W-:Y:S01]  /*35e0*/  ULEA UR6, UR10, UR29, 0xb ;  /* 0x0000001d0a067291 */ /* 0x000fe2000f8e58ff */
[----:B------:R-:W-:Y:S02]  /*35f0*/  UMOV UR21, 0x40004040 ;  /* 0x4000404000157882 */ /* 0x000fe40000000000 */
[----:B-1----:R-:W-:Y:S01]  /*3600*/  @P0 SHF.L.U32 R0, R8, 0x1f, RZ ;  /* 0x0000001f08000819 */ /* 0x002fe200000006ff */
[----:B------:R-:W-:Y:S02]  /*3610*/  UIADD3 UR20, UPT, UPT, UR6, 0x2, URZ ;  /* 0x0000000206147890 */ /* 0x000fe4000fffe0ff */
[----:B------:R-:W-:Y:S01]  /*3620*/  UIADD3 UR16, UPT, UPT, UR6, 0x4, URZ ;  /* 0x0000000406107890 */ /* 0x000fe2000fffe0ff */
[----:B------:R2:W3:Y:S01]  /*3630*/  @P0 SYNCS.PHASECHK.TRANS64.TRYWAIT P2, [UR4], R0 ;  /* 0x00000000ff0005a7 */ /* 0x0004e20008041104 */
[----:B------:R-:W-:Y:S02]  /*3640*/  ULEA UR4, UR10, UR28, 0xa ;  /* 0x0000001c0a047291 */ /* 0x000fe4000f8e50ff */
[----:B------:R-:W-:Y:S02]  /*3650*/  UIADD3 UR12, UPT, UPT, UR6, 0x6, URZ ;  /* 0x00000006060c7890 */ /* 0x000fe4000fffe0ff */
[----:B------:R-:W-:Y:S02]  /*3660*/  UIADD3 UR18, UPT, UPT, UR4, 0x2, URZ ;  /* 0x0000000204127890 */ /* 0x000fe4000fffe0ff */
[----:B------:R-:W-:Y:S02]  /*3670*/  UIADD3 UR14, UPT, UPT, UR4, 0x4, URZ ;  /* 0x00000004040e7890 */ /* 0x000fe4000fffe0ff */
[----:B------:R-:W-:Y:S01]  /*3680*/  UIADD3 UR8, UPT, UPT, UR4, 0x6, URZ ;  /* 0x0000000604087890 */ /* 0x000fe2000fffe0ff */
[----:B------:R2:W-:Y:S01]  /*3690*/  UTCIMMA gdesc[UR4], gdesc[UR6], tmem[UR11], tmem[UR38], idesc[UR39], UP2 ;  /* 0x00ff2606040075ea */ /* 0x0005e2000900010b */
[----:B------:R-:W-:Y:S01]  /*36a0*/  UPLOP3.LUT UP2, UPT, UPT, UPT, UPT, 0x80, 0x8 ;  /* 0x000000000008789c */ /* 0x000fe20003f4f070 */
[----:B------:R-:W-:Y:S01]  /*36b0*/  UMOV UR19, 0x40004040 ;  /* 0x4000404000137882 */ /* 0x000fe20000000000 */
[----:B------:R-:W-:Y:S01]  /*36c0*/  UMOV UR17, 0x40004040 ;  /* 0x4000404000117882 */ /* 0x000fe20000000000 */
[----:B------:R2:W-:Y:S01]  /*36d0*/  UTCIMMA gdesc[UR18], gdesc[UR20], tmem[UR11], tmem[UR36], idesc[UR37], UPT ;  /* 0x00ff2414120075ea */ /* 0x0005e2000b80010b */
[----:B------:R-:W-:Y:S01]  /*36e0*/  UMOV UR15, 0x40004040 ;  /* 0x40004040000f7882 */ /* 0x000fe20000000000 */
[----:B------:R-:W-:Y:S01]  /*36f0*/  UMOV UR13, 0x40004040 ;  /* 0x40004040000d7882 */ /* 0x000fe20000000000 */
[----:B------:R-:W-:Y:S01]  /*3700*/  UMOV UR9, 0x40004040 ;  /* 0x4000404000097882 */ /* 0x000fe20000000000 */
[----:B------:R2:W-:Y:S01]  /*3710*/  UTCIMMA gdesc[UR14], gdesc[UR16], tmem[UR11], tmem[UR34], idesc[UR35], UPT ;  /* 0x00ff22100e0075ea */ /* 0x0005e2000b80010b */
[----:B------:R2:W-:Y:S01]  /*3720*/  UTCIMMA gdesc[UR8], gdesc[UR12], tmem[UR11], tmem[UR32], idesc[UR33], UPT ;  /* 0x00ff200c080075ea */ /* 0x0005e2000b80010b */
[----:B------:R2:W-:Y:S01]  /*3730*/  UTCBAR.MULTICAST [UR25], URZ, UR27 ;  /* 0x000000ff190073e9 */ /* 0x0005e2000800081b */
[----:B------:R-:W-:Y:S01]  /*3740*/  UMOV UR10, UR22 ;  /* 0x00000016000a7c82 */ /* 0x000fe20008000000 */
[----:B------:R-:W-:Y:S05]  /*3750*/  BRA.U UP3, `(.L_x_64) ;  /* 0xfffffffd03507547 */ /* 0x000fea000b83ffff */
.L_x_61:
[----:B--2---:R-:W-:Y:S01]  /*3760*/  UIADD3 UR4, UPT, UPT, UR31, 0x1, URZ ;  /* 0x000000011f047890 */ /* 0x004fe2000fffe0ff */
[C---:B------:R-:W-:Y:S01]  /*3770*/  ISETP.NE.AND P0, PT, R10.reuse, 0x2, PT ;  /* 0x000000020a00780c */ /* 0x040fe20003f05270 */
[----:B------:R-:W-:Y:S02]  /*3780*/  UIADD3 UR5, UPT, UPT, UR30, 0xa0, URZ ;  /* 0x000000a01e057890 */ /* 0x000fe4000fffe0ff */
[----:B------:R-:W-:Y:S01]  /*3790*/  UISETP.NE.AND UP0, UPT, UR4, 0x2, UPT ;  /* 0x000000020400788c */ /* 0x000fe2000bf05270 */
[----:B-1----:R-:W-:Y:S02]  /*37a0*/  SEL R0, RZ, 0x1, P0 ;  /* 0x00000001ff007807 */ /* 0x002fe40000000000 */
[----:B------:R-:W-:Y:S01]  /*37b0*/  SEL R10, R10, RZ, P0 ;  /* 0x000000ff0a0a7207 */ /* 0x000fe20000000000 */
[----:B------:R-:W-:Y:S01]  /*37c0*/  USEL UR6, URZ, 0x1, UP0 ;  /* 0x00000001ff067887 */ /* 0x000fe20008000000 */
[----:B------:R-:W-:Y:S01]  /*37d0*/  LOP3.LUT R9, R9, R0, RZ, 0x3c, !PT ;  /* 0x0000000009097212 */ /* 0x000fe200078e3cff */
[----:B------:R-:W-:Y:S01]  /*37e0*/  USEL UR31, UR4, URZ, UP0 ;  /* 0x000000ff041f7287 */ /* 0x000fe20008000000 */
[----:B------:R1:W-:Y:S03]  /*37f0*/  UTCBAR [UR5], URZ ;  /* 0x000000ff050073e9 */ /* 0x0003e600080000ff */
[----:B------:R-:W-:Y:S01]  /*3800*/  LOP3.LUT R11, R11, UR6, RZ, 0x3c, !PT ;  /* 0x000000060b0b7c12 */ /* 0x000fe2000f8e3cff */
[----:B------:R-:W-:Y:S07]  /*3810*/  @P1 BRA `(.L_x_65) ;  /* 0xfffffff800a01947 */ /* 0x000fee000383ffff */
[----:B------:R-:W2:Y:S01]  /*3820*/  S2UR UR7, SR_CgaCtaId ;  /* 0x00000000000779c3 */ /* 0x000ea20000008800 */
[----:B------:R-:W-:Y:S01]  /*3830*/  ELECT P0, URZ, PT ;  /* 0x0000000000ff782f */ /* 0x000fe20003800000 */
[----:B------:R-:W-:Y:S01]  /*3840*/  IMAD.MOV.U32 R0, RZ, RZ, 0x1 ;  /* 0x00000001ff007424 */ /* 0x000fe200078e00ff */
[----:B------:R-:W-:Y:S01]  /*3850*/  UIADD3 UR26, UPT, UPT, UR26, 0xb0, URZ ;  /* 0x000000b01a1a7890 */ /* 0x000fe2000fffe0ff */
[----:B------:R-:W-:Y:S01]  /*3860*/  SHF.L.U32 R3, R11, 0x1f, RZ ;  /* 0x0000001f0b037819 */ /* 0x000fe200000006ff */
[----:B------:R-:W-:-:S03]  /*3870*/  UMOV UR4, 0x40 ;  /* 0x0000004000047882 */ /* 0x000fc60000000000 */
[----:B------:R-:W-:Y:S01]  /*3880*/  UVIRTCOUNT.DEALLOC.SMPOOL 0x80 ;  /* 0x000000800000784c */ /* 0x000fe20000000000 */
[----:B--2---:R-:W-:Y:S02]  /*3890*/  ULEA UR7, UR7, UR4, 0x18 ;  /* 0x0000000407077291 */ /* 0x004fe4000f8ec0ff */
[----:B------:R-:W-:-:S07]  /*38a0*/  ULEA UR4, UR31, UR26, 0x3 ;  /* 0x0000001a1f047291 */ /* 0x000fce000f8e18ff */
[----:B------:R2:W-:Y:S02]  /*38b0*/  @P0 STS.U8 [UR7+0x1c], R0 ;  /* 0x00001c00ff000988 */ /* 0x0005e40008000007 */
[----:B------:R-:W4:Y:S02]  /*38c0*/  SYNCS.PHASECHK.TRANS64.TRYWAIT P0, [UR4], R3 ;  /* 0x00000003ff0075a7 */ /* 0x000f240008001104 */
[----:B--2-4-:R-:W-:Y:S05]  /*38d0*/  @!P0 BRA `(.L_x_66) ;  /* 0x0000008000a48947 */ /* 0x014fea0003800000 */
.L_x_147:
[----:B------:R-:W-:-:S04]  /*38e0*/  UIADD3 UR4, UPT, UPT, UR31, 0x1, URZ ;  /* 0x000000011f047890 */ /* 0x000fc8000fffe0ff */
[----:B------:R-:W-:-:S04]  /*38f0*/  UISETP.NE.AND UP0, UPT, UR4, 0x2, UPT ;  /* 0x000000020400788c */ /* 0x000fc8000bf05270 */
[----:B-1----:R-:W-:Y:S02]  /*3900*/  USEL UR5, URZ, 0x1, UP0 ;  /* 0x00000001ff057887 */ /* 0x002fe40008000000 */
[----:B------:R-:W-:-:S04]  /*3910*/  USEL UR4, UR4, URZ, UP0 ;  /* 0x000000ff04047287 */ /* 0x000fc80008000000 */
[----:B------:R-:W-:Y:S01]  /*3920*/  ULEA UR4, UR4, UR26, 0x3 ;  /* 0x0000001a04047291 */ /* 0x000fe2000f8e18ff */
[----:B--2---:R-:W-:-:S04]  /*3930*/  LOP3.LUT R3, R11, UR5, RZ, 0x3c, !PT ;  /* 0x000000050b037c12 */ /* 0x004fc8000f8e3cff */
[----:B------:R-:W-:-:S04]  /*3940*/  SHF.L.U32 R3, R3, 0x1f, RZ ;  /* 0x0000001f03037819 */ /* 0x000fc800000006ff */
[----:B------:R-:W1:Y:S02]  /*3950*/  SYNCS.PHASECHK.TRANS64.TRYWAIT P0, [UR4], R3 ;  /* 0x00000003ff0075a7 */ /* 0x000e640008001104 */
[----:B-1----:R-:W-:Y:S05]  /*3960*/  @!P0 BRA `(.L_x_67) ;  /* 0x0000008000988947 */ /* 0x002fea0003800000 */
.L_x_149:
[----:B------:R-:W-:Y:S01]  /*3970*/  NOP ;  /* 0x0000000000007918 */ /* 0x000fe20000000000 */
[----:B-1----:R-:W1:Y:S01]  /*3980*/  LDS R0, [UR7+0x14] ;  /* 0x00001407ff007984 */ /* 0x002e620008000800 */
[----:B------:R-:W-:Y:S01]  /*3990*/  ULOP3.LUT UR4, UR42, 0xffff, URZ, 0xc0, !UPT ;  /* 0x0000ffff2a047892 */ /* 0x000fe2000f8ec0ff */
[----:B------:R-:W-:Y:S01]  /*39a0*/  UMOV UR5, 0xffff ;  /* 0x0000ffff00057882 */ /* 0x000fe20000000000 */
[----:B------:R-:W-:Y:S02]  /*39b0*/  UMOV UR6, 0x1 ;  /* 0x0000000100067882 */ /* 0x000fe40000000000 */
[----:B------:R-:W-:-:S04]  /*39c0*/  USHF.R.U32.HI UR4, URZ, 0x5, UR4 ;  /* 0x00000005ff047899 */ /* 0x000fc80008011604 */
[----:B------:R-:W-:Y:S02]  /*39d0*/  USHF.L.U32 UR5, UR5, UR4, URZ ;  /* 0x0000000405057299 */ /* 0x000fe400080006ff */
[----:B------:R-:W-:-:S04]  /*39e0*/  USHF.L.U32 UR4, UR6, UR4, URZ ;  /* 0x0000000406047299 */ /* 0x000fc800080006ff */
[----:B-1----:R-:W-:-:S04]  /*39f0*/  LOP3.LUT R0, R0, UR5, RZ, 0xc0, !PT ;  /* 0x0000000500007c12 */ /* 0x002fc8000f8ec0ff */
[----:B------:R-:W-:-:S13]  /*3a00*/  ISETP.NE.AND P0, PT, R0, UR5, PT ;  /* 0x0000000500007c0c */ /* 0x000fda000bf05270 */
[----:B------:R-:W-:Y:S05]  /*3a10*/  @P0 BRA `(.L_x_68) ;  /* 0x0000000000580947 */ /* 0x000fea0003800000 */
[----:B------:R-:W1:Y:S02]  /*3a20*/  LDS R0, [UR7+0x18] ;  /* 0x00001807ff007984 */ /* 0x000e640008000800 */
[----:B-1----:R-:W-:-:S04]  /*3a30*/  LOP3.LUT R0, R0, UR4, RZ, 0xc0, !PT ;  /* 0x0000000400007c12 */ /* 0x002fc8000f8ec0ff */
[----:B------:R-:W-:-:S13]  /*3a40*/  ISETP.NE.AND P0, PT, R0, UR4, PT ;  /* 0x0000000400007c0c */ /* 0x000fda000bf05270 */
[----:B------:R-:W-:Y:S05]  /*3a50*/  @P0 BRA `(.L_x_69) ;  /* 0x00000000003c0947 */ /* 0x000fea0003800000 */
[----:B------:R-:W1:Y:S01]  /*3a60*/  S2R R2, SR_LANEID ;  /* 0x0000000000027919 */ /* 0x000e620000000000 */
[----:B------:R-:W-:Y:S01]  /*3a70*/  ULOP3.LUT UR5, URZ, UR5, URZ, 0x33, !UPT ;  /* 0x00000005ff057292 */ /* 0x000fe2000f8e33ff */
[----:B------:R-:W-:Y:S01]  /*3a80*/  LOP3.LUT R4, RZ, UR4, RZ, 0x33, !PT ;  /* 0x00000004ff047c12 */ /* 0x000fe2000f8e33ff */
[----:B------:R-:W-:Y:S02]  /*3a90*/  VOTEU.ANY UR4, UPT, PT ;  /* 0x0000000000047886 */ /* 0x000fe400038e0100 */
[----:B------:R-:W-:Y:S01]  /*3aa0*/  UFLO.U32 UR4, UR4 ;  /* 0x00000004000472bd */ /* 0x000fe200080e0000 */
[----:B------:R-:W2:Y:S01]  /*3ab0*/  REDUX UR6, R4 ;  /* 0x00000000040673c4 */ /* 0x000ea20000000000 */
[----:B------:R-:W-:-:S06]  /*3ac0*/  IMAD.U32 R0, RZ, RZ, UR5 ;  /* 0x00000005ff007e24 */ /* 0x000fcc000f8e00ff */
[----:B------:R4:W-:Y:S01]  /*3ad0*/  UTCATOMSWS.AND URZ, UR5 ;  /* 0x0000000500ff79e3 */ /* 0x0009e20008000000 */
[----:B------:R-:W3:Y:S01]  /*3ae0*/  REDUX UR8, R0 ;  /* 0x00000000000873c4 */ /* 0x000ee20000000000 */
[----:B-1----:R-:W-:Y:S01]  /*3af0*/  ISETP.EQ.U32.AND P0, PT, R2, UR4, PT ;  /* 0x0000000402007c0c */ /* 0x002fe2000bf02070 */
[----:B--2---:R-:W-:Y:S01]  /*3b00*/  IMAD.U32 R2, RZ, RZ, UR6 ;  /* 0x00000006ff027e24 */ /* 0x004fe2000f8e00ff */
[----:B---3--:R-:W-:-:S11]  /*3b10*/  MOV R3, UR8 ;  /* 0x0000000800037c02 */ /* 0x008fd60008000f00 */
[----:B------:R4:W-:Y:S04]  /*3b20*/  @P0 ATOMS.AND RZ, [UR7+0x14], R3 ;  /* 0x00001403ffff098c */ /* 0x0009e8000a800007 */
[----:B------:R4:W-:Y:S01]  /*3b30*/  @P0 ATOMS.AND RZ, [UR7+0x18], R2 ;  /* 0x00001802ffff098c */ /* 0x0009e2000a800007 */
[----:B------:R-:W-:Y:S05]  /*3b40*/  BRA `(.L_x_70) ;  /* 0x0000000000147947 */ /* 0x000fea0003800000 */
.L_x_69:
[----:B------:R-:W-:Y:S02]  /*3b50*/  MOV R2, 0x3b70 ;  /* 0x00003b7000027802 */ /* 0x000fe40000000f00 */
[----:B---3-5:R-:W-:Y:S05]  /*3b60*/  CALL.REL.NOINC `($__internal_0_$__cuda_sm10x_tcgen05_guardrail_trap_col_being_dealloced_not_returned_by_alloc) ;  /* 0x00000084007c7944 */ /* 0x028fea0003c00000 */
[----:B------:R-:W-:Y:S05]  /*3b70*/  BRA `(.L_x_70) ;  /* 0x0000000000087947 */ /* 0x000fea0003800000 */
.L_x_68:
[----:B------:R-:W-:Y:S02]  /*3b80*/  MOV R2, 0x3ba0 ;  /* 0x00003ba000027802 */ /* 0x000fe40000000f00 */
[----:B---3-5:R-:W-:Y:S05]  /*3b90*/  CALL.REL.NOINC `($__internal_2_$__cuda_sm10x_tcgen05_guardrail_trap_unallocated_columns_being_dealloced) ;  /* 0x0000008400887944 */ /* 0x028fea0003c00000 */
.L_x_70:
[----:B------:R-:W-:Y:S01]  /*3ba0*/  NOP ;  /* 0x0000000000007918 */ /* 0x000fe20000000000 */
[----:B----4-:R-:W-:Y:S05]  /*3bb0*/  EXIT ;  /* 0x000000000000794d */ /* 0x010fea0003800000 */
.L_x_54:
[----:B------:R-:W-:-:S09]  /*3bc0*/  UISETP.NE.OR UP0, UPT, UR17, 0x3, !UP3 ;  /* 0x000000031100788c */ /* 0x000fd2000df05670 */
[----:B------:R-:W-:Y:S05]  /*3bd0*/  BRA.U UP0, `(.L_x_71) ;  /* 0x0000001100587547 */ /* 0x000fea000b800000 */
[----:B------:R-:W1:Y:S01]  /*3be0*/  LDCU UR31, c[0x0][0x370] ;  /* 0x00006e00ff1f77ac */ /* 0x000e620008000800 */
[----:B------:R-:W2:Y:S01]  /*3bf0*/  LDC.64 R16, c[0x0][0x348] ;  /* 0x0000d200ff107b82 */ /* 0x000ea20000000a00 */
[----:B------:R-:W-:Y:S02]  /*3c00*/  HFMA2 R13, -RZ, RZ, 0, 0 ;  /* 0x00000000ff0d7431 */ /* 0x000fe400000001ff */
[----:B------:R-:W-:Y:S01]  /*3c10*/  IMAD.MOV.U32 R15, RZ, RZ, 0x1 ;  /* 0x00000001ff0f7424 */ /* 0x000fe200078e00ff */
[----:B------:R-:W1:Y:S01]  /*3c20*/  LDCU.128 UR48, c[0x0][0xb10] ;  /* 0x00016200ff3077ac */ /* 0x000e620008000c00 */
[----:B------:R-:W-:Y:S01]  /*3c30*/  IMAD.MOV.U32 R14, RZ, RZ, RZ ;  /* 0x000000ffff0e7224 */ /* 0x000fe200078e00ff */
[----:B------:R-:W-:Y:S01]  /*3c40*/  MOV R7, 0x2000 ;  /* 0x0000200000077802 */ /* 0x000fe20000000f00 */
[----:B------:R-:W3:Y:S01]  /*3c50*/  LDCU UR30, c[0x0][0x374] ;  /* 0x00006e80ff1e77ac */ /* 0x000ee20008000800 */
[----:B------:R-:W4:Y:S01]  /*3c60*/  LDC.64 R2, c[0x0][0x888] ;  /* 0x00022200ff027b82 */ /* 0x000f220000000a00 */
[----:B------:R-:W3:Y:S01]  /*3c70*/  LDCU UR15, c[0x0][0xb0c] ;  /* 0x00016180ff0f77ac */ /* 0x000ee20008000800 */
[----:B------:R-:W2:Y:S06]  /*3c80*/  LDCU UR40, c[0x0][0xb20] ;  /* 0x00016400ff2877ac */ /* 0x000eac0008000800 */
[----:B------:R-:W4:Y:S01]  /*3c90*/  LDC.64 R4, c[0x0][0x890] ;  /* 0x00022400ff047b82 */ /* 0x000f220000000a00 */
[----:B------:R-:W2:Y:S01]  /*3ca0*/  LDCU UR4, c[0x0][0xb30] ;  /* 0x00016600ff0477ac */ /* 0x000ea20008000800 */
[----:B------:R-:W-:Y:S01]  /*3cb0*/  UMOV UR21, 0x400 ;  /* 0x0000040000157882 */ /* 0x000fe20000000000 */
[----:B-1----:R-:W-:-:S02]  /*3cc0*/  UIMAD.WIDE.U32 UR6, UR31, UR48, URZ ;  /* 0x000000301f0672a5 */ /* 0x002fc4000f8e00ff */
[----:B---3--:R-:W-:Y:S02]  /*3cd0*/  UIMAD.WIDE.U32 UR8, UR30, UR51, URZ ;  /* 0x000000331e0872a5 */ /* 0x008fe4000f8e00ff */
[----:B------:R-:W-:Y:S02]  /*3ce0*/  ULEA UR21, UR45, UR21, 0x18 ;  /* 0x000000152d157291 */ /* 0x000fe4000f8ec0ff */
[----:B------:R-:W-:Y:S02]  /*3cf0*/  UPLOP3.LUT UP3, UPT, UPT, UPT, UPT, 0x40, 0x4 ;  /* 0x000000000004789c */ /* 0x000fe40003f6e870 */
[----:B------:R-:W-:Y:S01]  /*3d00*/  UIADD3 UR37, UPT, UPT, UR21, 0x48, URZ ;  /* 0x0000004815257890 */ /* 0x000fe2000fffe0ff */
[----:B------:R-:W-:Y:S01]  /*3d10*/  UMOV UR6, UR7 ;  /* 0x0000000700067c82 */ /* 0x000fe20008000000 */
[----:B------:R-:W-:Y:S01]  /*3d20*/  UMOV UR38, UR9 ;  /* 0x0000000900267c82 */ /* 0x000fe20008000000 */
[----:B------:R-:W-:Y:S02]  /*3d30*/  UISETP.GE.AND UP0, UPT, UR42, 0x1, UPT ;  /* 0x000000012a00788c */ /* 0x000fe4000bf06270 */
[----:B------:R-:W-:Y:S01]  /*3d40*/  UISETP.NE.AND UP4, UPT, UR42, 0x1, UPT ;  /* 0x000000012a00788c */ /* 0x000fe2000bf85270 */
[----:B------:R-:W1:Y:S01]  /*3d50*/  LDCU.64 UR22, c[0x0][0xb28] ;  /* 0x00016500ff1677ac */ /* 0x000e620008000a00 */
[----:B------:R-:W-:-:S02]  /*3d60*/  UISETP.NE.AND UP6, UPT, UR15, 0x1, UPT ;  /* 0x000000010f00788c */ /* 0x000fc4000bfc5270 */
[----:B------:R-:W-:Y:S02]  /*3d70*/  UISETP.NE.AND UP5, UPT, UR50, 0x1, UPT ;  /* 0x000000013200788c */ /* 0x000fe4000bfa5270 */
[----:B------:R-:W-:Y:S02]  /*3d80*/  UIADD3 UR33, UPT, UPT, UR21, 0x30, URZ ;  /* 0x0000003015217890 */ /* 0x000fe4000fffe0ff */
[----:B------:R-:W-:Y:S02]  /*3d90*/  UIADD3 UR25, UPT, UPT, UR21, 0x38, URZ ;  /* 0x0000003815197890 */ /* 0x000fe4000fffe0ff */
[----:B------:R-:W-:Y:S02]  /*3da0*/  UIADD3 UR17, UPT, UPT, UR21, 0x40, URZ ;  /* 0x0000004015117890 */ /* 0x000fe4000fffe0ff */
[----:B------:R-:W-:Y:S02]  /*3db0*/  UPRMT UR37, UR45, 0x654, UR37 ;  /* 0x000006542d257896 */ /* 0x000fe40008000025 */
[----:B------:R-:W-:-:S02]  /*3dc0*/  USHF.R.U32.HI UR39, URZ, UR49, UR6 ;  /* 0x00000031ff277299 */ /* 0x000fc40008011606 */
[----:B--2---:R-:W-:Y:S02]  /*3dd0*/  USHF.R.U32.HI UR38, URZ, UR40, UR38 ;  /* 0x00000028ff267299 */ /* 0x004fe40008011626 */
[----:B------:R-:W-:-:S11]  /*3de0*/  UISETP.NE.AND UP2, UPT, UR4, 0x1, UPT ;  /* 0x000000010400788c */ /* 0x000fd6000bf45270 */
.L_x_82:
[C---:B------:R-:W-:Y:S02]  /*3df0*/  LEA R12, R14.reuse, UR21, 0x3 ;  /* 0x000000150e0c7c11 */ /* 0x040fe4000f8e18ff */
[----:B------:R-:W-:Y:S02]  /*3e00*/  SHF.L.U32 R9, R13, 0x1f, RZ ;  /* 0x0000001f0d097819 */ /* 0x000fe400000006ff */
[----:B------:R-:W-:Y:S02]  /*3e10*/  LEA R10, R14, UR21, 0x4 ;  /* 0x000000150e0a7c11 */ /* 0x000fe4000f8e20ff */
[----:B--2---:R-:W2:Y:S02]  /*3e20*/  SYNCS.PHASECHK.TRANS64.TRYWAIT P0, [R12+URZ+0x80], R9 ;  /* 0x000080090c0075a7 */ /* 0x004ea400080011ff */
[----:B--2---:R-:W-:Y:S05]  /*3e30*/  @!P0 BRA `(.L_x_72) ;  /* 0x0000007c007c8947 */ /* 0x004fea0003800000 */
.L_x_150:
[----:B--2---:R-:W2:Y:S01]  /*3e40*/  LDS.128 R8, [R10+0xf0] ;  /* 0x0000f0000a087984 */ /* 0x004ea20000000c00 */
[----:B------:R-:W-:Y:S01]  /*3e50*/  UISETP.GE.AND UP0, UPT, UR42, 0x1, UPT ;  /* 0x000000012a00788c */ /* 0x000fe2000bf06270 */
[----:B------:R-:W-:Y:S01]  /*3e60*/  @!PT LDS RZ, [RZ] ;  /* 0x00000000fffff984 */ /* 0x000fe20000000800 */
[----:B------:R-:W-:Y:S01]  /*3e70*/  @!PT LDS RZ, [RZ] ;  /* 0x00000000fffff984 */ /* 0x000fe20000000800 */
[----:B------:R-:W-:Y:S01]  /*3e80*/  @!PT LDS RZ, [RZ] ;  /* 0x00000000fffff984 */ /* 0x000fe20000000800 */
[----:B------:R-:W-:Y:S01]  /*3e90*/  @!PT LDS RZ, [RZ] ;  /* 0x00000000fffff984 */ /* 0x000fe20000000800 */
[----:B------:R3:W-:Y:S06]  /*3ea0*/  MEMBAR.ALL.CTA ;  /* 0x0000000000007992 */ /* 0x0007ec0000008000 */
[----:B---3--:R-:W3:Y:S01]  /*3eb0*/  FENCE.VIEW.ASYNC.S ;  /* 0x00000000000073c6 */ /* 0x008ee20000000000 */
[----:B--2---:R-:W-:Y:S11]  /*3ec0*/  LOP3.LUT P0, RZ, R10, 0x1, RZ, 0xc0, !PT ;  /* 0x000000010aff7812 */ /* 0x004ff6000780c0ff */
[----:B------:R-:W-:Y:S02]  /*3ed0*/  @!UPT UIADD3 URZ, UPT, UPT, URZ, URZ, URZ ;  /* 0x000000fffffff290 */ /* 0x000fe4000fffe0ff */
[----:B---3--:R-:W-:Y:S01]  /*3ee0*/  VOTEU.ANY UP1, P0 ;  /* 0x0000000000ff7886 */ /* 0x008fe20000020100 */
[----:B------:R-:W-:Y:S11]  /*3ef0*/  PLOP3.LUT P0, PT, PT, PT, UP1, 0x80, 0x8 ;  /* 0x000000000008781c */ /* 0x000ff60003f0f018 */
[----:B------:R-:W-:Y:S02]  /*3f00*/  @!UPT UIADD3 URZ, UPT, UPT, URZ, URZ, URZ ;  /* 0x000000fffffff290 */ /* 0x000fe4000fffe0ff */
[----:B------:R-:W-:Y:S02]  /*3f10*/  @P0 SHF.R.U32.HI R0, RZ, 0x10, R9 ;  /* 0x00000010ff000819 */ /* 0x000fe40000011609 */
[----:B------:R-:W-:Y:S02]  /*3f20*/  @P0 MOV R6, R8 ;  /* 0x0000000800060202 */ /* 0x000fe40000000f00 */
[----:B------:R-:W-:Y:S01]  /*3f30*/  @P0 R2UR UR4, R0 ;  /* 0x00000000000402ca */ /* 0x000fe200000e0000 */
[----:B------:R-:W-:Y:S01]  /*3f40*/  VIADD R0, R12, 0x90 ;  /* 0x000000900c007836 */ /* 0x000fe20000000000 */
[----:B------:R-:W-:Y:S02]  /*3f50*/  @P0 LOP3.LUT R8, R9, 0xffff, RZ, 0xc0, !PT ;  /* 0x0000ffff09080812 */ /* 0x000fe400078ec0ff */
[----:B------:R-:W-:Y:S02]  /*3f60*/  @P0 R2UR UR6, R6 ;  /* 0x00000000060602ca */ /* 0x000fe400000e0000 */
[----:B------:R-:W-:Y:S02]  /*3f70*/  PRMT R0, RZ, 0x654, R0 ;  /* 0x00000654ff007816 */ /* 0x000fe40000000000 */
[----:B------:R-:W-:Y:S02]  /*3f80*/  @P0 R2UR UR5, R8 ;  /* 0x00000000080502ca */ /* 0x000fe400000e0000 */
[----:B------:R2:W-:Y:S03]  /*3f90*/  SYNCS.ARRIVE.TRANS64.RED.A1T0 RZ, [R0+URZ], RZ ;  /* 0x000000ff00ff79a7 */ /* 0x0005e600081004ff */
[----:B------:R-:W-:Y:S04]  /*3fa0*/  @UP1 UMOV UR29, UR4 ;  /* 0x00000004001d1c82 */ /* 0x000fe80008000000 */
[----:B------:R-:W-:Y:S04]  /*3fb0*/  @UP1 UMOV UR14, UR6 ;  /* 0x00000006000e1c82 */ /* 0x000fe80008000000 */
[----:B------:R-:W-:Y:S01]  /*3fc0*/  @UP1 UMOV UR13, UR5 ;  /* 0x00000005000d1c82 */ /* 0x000fe20008000000 */
[----:B------:R-:W-:Y:S05]  /*3fd0*/  BRA.U !UP0, `(.L_x_73) ;  /* 0x0000000108a47547 */ /* 0x000fea000b800000 */
[----:B------:R-:W-:Y:S02]  /*3fe0*/  UIMAD.WIDE.U32 UR18, UR13, UR51, URZ ;  /* 0x000000330d1272a5 */ /* 0x000fe4000f8e00ff */
[----:B------:R-:W-:Y:S02]  /*3ff0*/  UIMAD.WIDE.U32 UR26, UR14, UR48, URZ ;  /* 0x000000300e1a72a5 */ /* 0x000fe4000f8e00ff */
[----:B------:R-:W-:Y:S02]  /*4000*/  USEL UR4, UR30, UR38, !UP5 ;  /* 0x000000261e047287 */ /* 0x000fe4000e800000 */
[----:B------:R-:W-:Y:S02]  /*4010*/  USEL UR7, UR31, UR39, !UP6 ;  /* 0x000000271f077287 */ /* 0x000fe4000f000000 */
[----:B-1----:R-:W-:Y:S02]  /*4020*/  UIMAD.WIDE.U32 UR8, UR4, UR22, URZ ;  /* 0x00000016040872a5 */ /* 0x002fe4000f8e00ff */
[----:B------:R-:W-:Y:S01]  /*4030*/  UIMAD.WIDE.U32 UR10, UR7, UR22, URZ ;  /* 0x00000016070a72a5 */ /* 0x000fe2000f8e00ff */
[----:B------:R-:W-:Y:S02]  /*4040*/  UMOV UR5, UR19 ;  /* 0x0000001300057c82 */ /* 0x000fe40008000000 */
[----:B------:R-:W-:Y:S03]  /*4050*/  USHF.R.U32.HI UR6, URZ, UR40, UR5 ;  /* 0x00000028ff067299 */ /* 0x000fe60008011605 */
[----:B------:R-:W-:Y:S01]  /*4060*/  UMOV UR5, UR27 ;  /* 0x0000001b00057c82 */ /* 0x000fe20008000000 */
[----:B------:R-:W-:Y:S02]  /*4070*/  USEL UR6, UR13, UR6, !UP5 ;  /* 0x000000060d067287 */ /* 0x000fe4000e800000 */
[----:B------:R-:W-:Y:S03]  /*4080*/  USHF.R.U32.HI UR12, URZ, UR49, UR5 ;  /* 0x00000031ff0c7299 */ /* 0x000fe60008011605 */
[----:B------:R-:W-:Y:S02]  /*4090*/  UMOV UR5, UR9 ;  /* 0x0000000900057c82 */ /* 0x000fe40008000000 */
[----:B------:R-:W-:Y:S03]  /*40a0*/  @UP4 USHF.R.U32.HI UR4, URZ, UR23, UR5 ;  /* 0x00000017ff044299 */ /* 0x000fe60008011605 */
[----:B------:R-:W-:Y:S01]  /*40b0*/  UMOV UR5, UR11 ;  /* 0x0000000b00057c82 */ /* 0x000fe20008000000 */
[----:B------:R-:W-:Y:S02]  /*40c0*/  UIMAD UR4, UR42, UR4, URZ ;  /* 0x000000042a0472a4 */ /* 0x000fe4000f8e02ff */
[----:B------:R-:W-:Y:S02]  /*40d0*/  @UP4 USHF.R.U32.HI UR7, URZ, UR23, UR5 ;  /* 0x00000017ff074299 */ /* 0x000fe40008011605 */
[----:B------:R-:W-:Y:S02]  /*40e0*/  UIMAD.WIDE.U32 UR10, UR6, UR22, URZ ;  /* 0x00000016060a72a5 */ /* 0x000fe4000f8e00ff */
[----:B------:R-:W-:Y:S02]  /*40f0*/  USEL UR5, UR14, UR12, !UP6 ;  /* 0x0000000c0e057287 */ /* 0x000fe4000f000000 */
[----:B------:R-:W-:Y:S02]  /*4100*/  UIMAD UR8, UR42, UR7, URZ ;  /* 0x000000072a0872a4 */ /* 0x000fe4000f8e02ff */
[----:B------:R-:W-:Y:S03]  /*4110*/  UISETP.GE.AND UP0, UPT, UR6, UR4, UPT ;  /* 0x000000040600728c */ /* 0x000fe6000bf06270 */
[----:B------:R-:W-:Y:S01]  /*4120*/  UMOV UR4, UR11 ;  /* 0x0000000b00047c82 */ /* 0x000fe20008000000 */
[----:B------:R-:W-:Y:S02]  /*4130*/  UISETP.GE.OR UP0, UPT, UR5, UR8, UP0 ;  /* 0x000000080500728c */ /* 0x000fe40008706670 */
[----:B------:R-:W-:Y:S02]  /*4140*/  USHF.R.U32.HI UR4, URZ, UR23, UR4 ;  /* 0x00000017ff047299 */ /* 0x000fe40008011604 */
[----:B------:R-:W-:Y:S02]  /*4150*/  UIMAD.WIDE.U32 UR8, UR5, UR22, URZ ;  /* 0x00000016050872a5 */ /* 0x000fe4000f8e00ff */
[----:B------:R-:W-:Y:S04]  /*4160*/  USEL UR10, UR6, UR4, !UP4 ;  /* 0x00000004060a7287 */ /* 0x000fe8000e000000 */
[----:B------:R-:W-:Y:S01]  /*4170*/  UIADD3 UR11, UPT, UPT, -UR10, URZ, URZ ;  /* 0x000000ff0a0b7290 */ /* 0x000fe2000fffe1ff */
[----:B------:R-:W-:Y:S02]  /*4180*/  @!UP0 UMOV UR4, UR9 ;  /* 0x0000000900048c82 */ /* 0x000fe40008000000 */
[----:B------:R-:W-:Y:S02]  /*4190*/  @!UP0 USHF.R.U32.HI UR4, URZ, UR23, UR4 ;  /* 0x00000017ff048299 */ /* 0x000fe40008011604 */
[----:B------:R-:W-:Y:S02]  /*41a0*/  UIMAD UR8, UR42, UR11, UR6 ;  /* 0x0000000b2a0872a4 */ /* 0x000fe4000f8e0206 */
[----:B------:R-:W-:Y:S04]  /*41b0*/  @!UP0 USEL UR4, UR5, UR4, !UP4 ;  /* 0x0000000405048287 */ /* 0x000fe8000e000000 */
[----:B------:R-:W-:Y:S02]  /*41c0*/  @!UP0 UIMAD UR8, UR7, UR8, UR4 ;  /* 0x00000008070882a4 */ /* 0x000fe4000f8e0204 */
[----:B------:R-:W-:Y:S02]  /*41d0*/  @!UP0 UIADD3 UR9, UPT, UPT, UR10, -UR4, URZ ;  /* 0x800000040a098290 */ /* 0x000fe4000fffe0ff */
[----:B------:R-:W-:Y:S02]  /*41e0*/  UIADD3 UR4, UPT, UPT, -UR5, URZ, URZ ;  /* 0x000000ff05047290 */ /* 0x000fe4000fffe1ff */
[----:B------:R-:W-:Y:S02]  /*41f0*/  UIADD3 UR7, UPT, UPT, -UR6, URZ, URZ ;  /* 0x000000ff06077290 */ /* 0x000fe4000fffe1ff */
[----:B------:R-:W-:Y:S02]  /*4200*/  @!UP0 UIMAD UR6, UR9, UR42, UR5 ;  /* 0x0000002a090682a4 */ /* 0x000fe4000f8e0205 */
[----:B------:R-:W-:Y:S02]  /*4210*/  UIMAD UR14, UR15, UR4, UR14 ;  /* 0x000000040f0e72a4 */ /* 0x000fe4000f8e020e */
[----:B------:R-:W-:Y:S01]  /*4220*/  UIMAD UR13, UR50, UR7, UR13 ;  /* 0x00000007320d72a4 */ /* 0x000fe2000f8e020d */
[----:B------:R-:W-:Y:S02]  /*4230*/  @!UP0 UMOV UR5, UR8 ;  /* 0x0000000800058c82 */ /* 0x000fe40008000000 */
[----:B------:R-:W-:Y:S02]  /*4240*/  UIMAD UR14, UR5, UR15, UR14 ;  /* 0x0000000f050e72a4 */ /* 0x000fe4000f8e020e */
[----:B------:R-:W-:Y:S11]  /*4250*/  UIMAD UR13, UR6, UR50, UR13 ;  /* 0x00000032060d72a4 */ /* 0x000ff6000f8e020d */
[----:B------:R-:W-:Y:S01]  /*4260*/  @!UPT UIADD3 URZ, UPT, UPT, URZ, URZ, URZ ;  /* 0x000000fffffff290 */ /* 0x000fe2000fffe0ff */
.L_x_73:
[----:B------:R-:W3:Y:S01]  /*4270*/  @!UP2 LDCU.128 UR8, c[0x0][0xb10] ;  /* 0x00016200ff08a7ac */ /* 0x000ee20008000c00 */
[C---:B----4-:R-:W-:Y:S02]  /*4280*/  ISETP.NE.U32.AND P1, PT, R4.reuse, RZ, PT ;  /* 0x000000ff0400720c */ /* 0x050fe40003f25070 */
[----:B------:R-:W-:Y:S02]  /*4290*/  ISETP.NE.U32.AND P0, PT, R4, RZ, PT ;  /* 0x000000ff0400720c */ /* 0x000fe40003f05070 */
[C---:B------:R-:W-:Y:S02]  /*42a0*/  ISETP.NE.AND.EX P1, PT, R5.reuse, RZ, PT, P1 ;  /* 0x000000ff0500720c */ /* 0x040fe40003f25310 */
[----:B------:R-:W-:Y:S01]  /*42b0*/  ISETP.NE.AND.EX P0, PT, R5, RZ, PT, P0 ;  /* 0x000000ff0500720c */ /* 0x000fe20003f05300 */
[----:B------:R-:W4:Y:S01]  /*42c0*/  @!UP2 LDCU UR5, c[0x0][0xb0c] ;  /* 0x00016180ff05a7ac */ /* 0x000f220008000800 */
[----:B------:R-:W-:Y:S01]  /*42d0*/  SHF.L.U32 R9, R15, 0x1f, RZ ;  /* 0x0000001f0f097819 */ /* 0x000fe200000006ff */
[----:B------:R-:W-:Y:S02]  /*42e0*/  USHF.L.U32 UR35, UR16, 0x7, URZ ;  /* 0x0000000710237899 */ /* 0x000fe400080006ff */
[----:B------:R-:W-:Y:S02]  /*42f0*/  USHF.L.U32 UR34, UR20, 0x8, URZ ;  /* 0x0000000814227899 */ /* 0x000fe400080006ff */
[----:B---3--:R-:W-:Y:S07]  /*4300*/  UIMAD.WIDE.U32 UR6, UR14, UR8, URZ ;  /* 0x000000080e0672a5 */ /* 0x008fee000f8e00ff */
[----:B------:R-:W-:Y:S01]  /*4310*/  @!UP2 UMOV UR4, UR7 ;  /* 0x000000070004ac82 */ /* 0x000fe20008000000 */
[----:B----4-:R-:W-:Y:S02]  /*4320*/  @!UP2 UISETP.NE.AND UP0, UPT, UR5, 0x1, UPT ;  /* 0x000000010500a88c */ /* 0x010fe4000bf05270 */
[----:B------:R-:W-:Y:S02]  /*4330*/  @!UP2 USHF.R.U32.HI UR4, URZ, UR9, UR4 ;  /* 0x00000009ff04a299 */ /* 0x000fe40008011604 */
[----:B------:R-:W-:Y:S02]  /*4340*/  UIMAD.WIDE.U32 UR6, UR13, UR11, URZ ;  /* 0x0000000b0d0672a5 */ /* 0x000fe4000f8e00ff */
[----:B------:R-:W-:Y:S02]  /*4350*/  @!UP2 USEL UR8, UR14, UR4, !UP0 ;  /* 0x000000040e08a287 */ /* 0x000fe4000c000000 */
[----:B------:R-:W-:Y:S03]  /*4360*/  @!UP2 UISETP.NE.AND UP0, UPT, UR10, 0x1, UPT ;  /* 0x000000010a00a88c */ /* 0x000fe6000bf05270 */
[----:B------:R-:W-:Y:S02]  /*4370*/  @!UP2 UMOV UR6, UR7 ;  /* 0x000000070006ac82 */ /* 0x000fe40008000000 */
[----:B------:R-:W3:Y:S02]  /*4380*/  @!UP2 LDCU UR4, c[0x0][0xb20] ;  /* 0x00016400ff04a7ac */ /* 0x000ee40008000800 */
[----:B---3--:R-:W-:Y:S04]  /*4390*/  @!UP2 USHF.R.U32.HI UR6, URZ, UR4, UR6 ;  /* 0x00000004ff06a299 */ /* 0x008fe80008011606 */
[----:B------:R-:W-:Y:S04]  /*43a0*/  @!UP2 USEL UR6, UR13, UR6, !UP0 ;  /* 0x000000060d06a287 */ /* 0x000fe8000c000000 */
[----:B------:R-:W-:Y:S02]  /*43b0*/  @!UP2 UIADD3 UR4, UPT, UPT, -UR8, UR6, URZ ;  /* 0x000000060804a290 */ /* 0x000fe4000fffe1ff */
[----:B------:R-:W-:Y:S02]  /*43c0*/  @!UP2 UIADD3 UR6, UPT, UPT, UR8, -UR6, URZ ;  /* 0x800000060806a290 */ /* 0x000fe4000fffe0ff */
[----:B------:R-:W-:Y:S02]  /*43d0*/  @!UP2 UIMAD UR14, UR4, UR5, UR14 ;  /* 0x00000005040ea2a4 */ /* 0x000fe4000f8e020e */
[----:B------:R-:W-:Y:S01]  /*43e0*/  @!UP2 UIMAD UR13, UR6, UR10, UR13 ;  /* 0x0000000a060da2a4 */ /* 0x000fe2000f8e020d */
[----:B------:R-:W-:Y:S11]  /*43f0*/  BRA.U UP3, `(.L_x_74) ;  /* 0x0000000103107547 */ /* 0x000ff6000b800000 */
[----:B--2---:R-:W-:Y:S04]  /*4400*/  MOV R0, UR43 ;  /* 0x0000002b00007c02 */ /* 0x004fe80008000f00 */
[----:B------:R-:W-:Y:S04]  /*4410*/  SHF.L.U32 R11, R0, 0x1f, RZ ;  /* 0x0000001f000b7819 */ /* 0x000fe800000006ff */
[----:B------:R-:W2:Y:S02]  /*4420*/  SYNCS.PHASECHK.TRANS64.TRYWAIT P2, [UR21+0x78], R11 ;  /* 0x0000780bff0075a7 */ /* 0x000ea40008041115 */
[----:B--2---:R-:W-:Y:S05]  /*4430*/  @!P2 BRA `(.L_x_75) ;  /* 0x000000780010a947 */ /* 0x004fea0003800000 */
.L_x_74:
[----:B------:R-:W-:Y:S05]  /*4440*/  @!P1 BRA `(.L_x_76) ;  /* 0x0000000000309947 */ /* 0x000fea0003800000 */
[----:B------:R-:W-:Y:S01]  /*4450*/  ISETP.NE.U32.AND P1, PT, R2, RZ, PT ;  /* 0x000000ff0200720c */ /* 0x000fe20003f25070 */
[----:B------:R-:W3:Y:S01]  /*4460*/  LDCU.64 UR4, c[0x0][0x358] ;  /* 0x00006b00ff0477ac */ /* 0x000ee20008000a00 */
[----:B------:R-:W-:Y:S02]  /*4470*/  IMAD.MOV.U32 R140, RZ, RZ, 0x1 ;  /* 0x00000001ff8c7424 */ /* 0x000fe400078e00ff */
[----:B------:R-:W-:Y:S11]  /*4480*/  ISETP.NE.AND.EX P1, PT, R3, RZ, PT, P1 ;  /* 0x000000ff0300720c */ /* 0x000ff60003f25310 */
[----:B------:R-:W-:Y:S02]  /*4490*/  @!UPT UIADD3 URZ, UPT, UPT, URZ, URZ, URZ ;  /* 0x000000fffffff290 */ /* 0x000fe4000fffe0ff */
[----:B--2---:R-:W2:Y:S01]  /*44a0*/  @P1 LDC.64 R10, c[0x0][0x888] ;  /* 0x00022200ff0a1b82 */ /* 0x004ea20000000a00 */
[----:B------:R-:W-:Y:S04]  /*44b0*/  @P1 IMAD R0, R4, UR36, RZ ;  /* 0x0000002404001c24 */ /* 0x000fe8000f8e02ff */
[----:B--2---:R-:W-:Y:S04]  /*44c0*/  @P1 IMAD.WIDE R10, R0, 0x4, R10 ;  /* 0x00000004000a1825 */ /* 0x004fe800078e020a */
[----:B------:R-:W-:Y:S01]  /*44d0*/  HFMA2 R0, -RZ, RZ, 0, 5.9604644775390625e-08 ;  /* 0x00000001ff007431 */ /* 0x000fe200000001ff */
[----:B---3-5:R3:W5:Y:S04]  /*44e0*/  @P1 LDG.E R72, desc[UR4][R10.64] ;  /* 0x000000040a481981 */ /* 0x028768000c1e1900 */
[----:B------:R-:W-:Y:S01]  /*44f0*/  @!P1 PRMT R140, R0, 0x7610, R140 ;  /* 0x00007610008c9816 */ /* 0x000fe2000000008c */
[----:B---3--:R-:W4:Y:S06]  /*4500*/  @!P1 LDC R72, c[0x0][0x880] ;  /* 0x00022000ff489b82 */ /* 0x008f2c0000000800 */
.L_x_76:
[----:B----45:R-:W-:Y:S01]  /*4510*/  @!P0 ISETP.EQ.AND P1, PT, R72, RZ, PT ;  /* 0x000000ff4800820c */ /* 0x030fe20003f22270 */
[----:B------:R-:W-:Y:S01]  /*4520*/  @!UPT UIADD3 URZ, UPT, UPT, URZ, URZ, URZ ;  /* 0x000000fffffff290 */ /* 0x000fe2000fffe0ff */
[----:B------:R-:W-:Y:S11]  /*4530*/  @!P0 BRA `(.L_x_77) ;  /* 0x0000000000188947 */ /* 0x000ff60003800000 */
[----:B------:R-:W-:Y:S02]  /*4540*/  LOP3.LUT P0, RZ, R140, 0xff, RZ, 0xc0, !PT ;  /* 0x000000ff8cff7812 */ /* 0x000fe4000780c0ff */
[----:B------:R-:W-:Y:S04]  /*4550*/  ISETP.NE.U32.AND P1, PT, R2, RZ, PT ;  /* 0x000000ff0200720c */ /* 0x000fe80003f25070 */
[----:B------:R-:W-:Y:S04]  /*4560*/  ISETP.NE.AND.EX P1, PT, R3, RZ, PT, P1 ;  /* 0x000000ff0300720c */ /* 0x000fe80003f25310 */
[----:B------:R-:W-:Y:S03]  /*4570*/  PLOP3.LUT P1, PT, P1, PT, PT, 0x8, 0x80 ;  /* 0x000000000080781c */ /* 0x000fe60000f2e170 */
[----:B------:R-:W-:Y:S11]  /*4580*/  @P0 ISETP.EQ.AND P1, PT, R72, RZ, PT ;  /* 0x000000ff4800020c */ /* 0x000ff60003f22270 */
[----:B------:R-:W-:Y:S02]  /*4590*/  @!UPT UIADD3 URZ, UPT, UPT, URZ, URZ, URZ ;  /* 0x000000fffffff290 */ /* 0x000fe4000fffe0ff */
.L_x_77:
[----:B------:R-:W3:Y:S01]  /*45a0*/  SYNCS.PHASECHK.TRANS64.TRYWAIT P2, [UR21+0x50], R9 ;  /* 0x00005009ff0075a7 */ /* 0x000ee20008041115 */
[----:B------:R-:W-:Y:S04]  /*45b0*/  ELECT P0, URZ, PT ;  /* 0x0000000000ff782f */ /* 0x000fe80003800000 */
[----:B------:R-:W-:Y:S11]  /*45c0*/  PLOP3.LUT P1, PT, P1, P0, PT, 0xf2, 0x2f ;  /* 0x00000000002f781c */ /* 0x000ff60000f21e72 */
[----:B------:R-:W-:Y:S02]  /*45d0*/  @!UPT UIADD3 URZ, UPT, UPT, URZ, URZ, URZ ;  /* 0x000000fffffff290 */ /* 0x000fe4000fffe0ff */
[----:B------:R-:W-:Y:S05]  /*45e0*/  @!P1 IADD3 R8, P0, PT, R16, 0x580, RZ ;  /* 0x0000058010089810 */ /* 0x000fea0007f1e0ff */
[----:B------:R-:W-:Y:S01]  /*45f0*/  @!P1 IMAD.X R6, RZ, RZ, R17, P0 ;  /* 0x000000ffff069224 */ /* 0x000fe200000e0611 */
[----:B---3--:R-:W-:Y:S07]  /*4600*/  @!P2 BRA `(.L_x_78) ;  /* 0x0000007400b4a947 */ /* 0x008fee0003800000 */
.L_x_153:
[----:B------:R-:W-:Y:S01]  /*4610*/  @!P1 R2UR UR5, R8 ;  /* 0x00000000080592ca */ /* 0x000fe200000e0000 */
[----:B------:R-:W-:Y:S01]  /*4620*/  VOTEU.ALL UP0, P1 ;  /* 0x0000000000ff7886 */ /* 0x000fe20000800000 */
[----:B------:R-:W-:Y:S01]  /*4630*/  @!P1 R2UR UR4, R6 ;  /* 0x00000000060492ca */ /* 0x000fe200000e0000 */
[----:B--2---:R-:W-:Y:S01]  /*4640*/  @!P1 IMAD.MOV.U32 R0, RZ, RZ, 0x2000 ;  /* 0x00002000ff009424 */ /* 0x004fe200078e00ff */
[----:B------:R-:W-:Y:S01]  /*4650*/  UMOV UR8, 0x0 ;  /* 0x0000000000087882 */ /* 0x000fe20000000000 */
[----:B------:R-:W-:Y:S01]  /*4660*/  UMOV UR9, 0x10000000 ;  /* 0x1000000000097882 */ /* 0x000fe20000000000 */
[----:B------:R-:W-:Y:S01]  /*4670*/  @!UP0 UIADD3 UR32, UPT, UPT, UR21, 0x200, URZ ;  /* 0x0000020015208890 */ /* 0x000fe2000fffe0ff */
[----:B------:R-:W-:Y:S01]  /*4680*/  @!P1 IADD3 R8, P0, PT, R16, 0x580, RZ ;  /* 0x0000058010089810 */ /* 0x000fe20007f1e0ff */
[----:B------:R-:W-:Y:S01]  /*4690*/  VOTEU.ALL UP0, P1 ;  /* 0x0000000000ff7886 */ /* 0x000fe20000800000 */
[----:B------:R-:W-:Y:S03]  /*46a0*/  UPRMT UR6, UR45, 0x654, UR33 ;  /* 0x000006542d067896 */ /* 0x000fe60008000021 */
[----:B------:R-:W-:Y:S02]  /*46b0*/  @!P1 IMAD.X R6, RZ, RZ, R17, P0 ;  /* 0x000000ffff069224 */ /* 0x000fe400000e0611 */
[----:B------:R-:W-:Y:S02]  /*46c0*/  IMAD.U32 R10, RZ, RZ, UR5 ;  /* 0x00000005ff0a7e24 */ /* 0x000fe4000f8e00ff */
[----:B------:R-:W-:Y:S03]  /*46d0*/  IMAD.U32 R11, RZ, RZ, UR4 ;  /* 0x00000004ff0b7e24 */ /* 0x000fe6000f8e00ff */
[----:B------:R-:W-:Y:S02]  /*46e0*/  @!P1 R2UR UR4, R10 ;  /* 0x000000000a0492ca */ /* 0x000fe400000e0000 */
[----:B------:R-:W-:Y:S11]  /*46f0*/  @!P1 R2UR UR5, R11 ;  /* 0x000000000b0592ca */ /* 0x000ff600000e0000 */
[----:B------:R-:W-:Y:S02]  /*4700*/  @!UPT UIADD3 URZ, UPT, UPT, URZ, URZ, URZ ;  /* 0x000000fffffff290 */ /* 0x000fe4000fffe0ff */
[----:B------:R2:W-:Y:S01]  /*4710*/  @!UP0 UTMALDG.3D [UR32], [UR4], desc[UR8] ;  /* 0x00000820040085b4 */ /* 0x0005e20008011000 */
[----:B------:R2:W-:Y:S01]  /*4720*/  @!P1 SYNCS.ARRIVE.TRANS64.RED.A0TR RZ, [UR21+0x30], R0 ;  /* 0x00003000ffff99a7 */ /* 0x0005e20008300415 */
[----:B------:R-:W-:Y:S01]  /*4730*/  SYNCS.ARRIVE.TRANS64.RED.A1T0 RZ, [UR6], RZ ;  /* 0x000000ffffff79a7 */ /* 0x000fe20008100406 */
[----:B------:R-:W3:Y:S02]  /*4740*/  SYNCS.PHASECHK.TRANS64.TRYWAIT P2, [UR21+0x58], R9 ;  /* 0x00005809ff0075a7 */ /* 0x000ee40008041115 */
[----:B--23--:R-:W-:Y:S05]  /*4750*/  @!P2 BRA `(.L_x_79) ;  /* 0x000000740078a947 */ /* 0x00cfea0003800000 */
.L_x_155:
        /* <DEDUP_REMOVED lines=8> */
[----:B------:R-:W-:Y:S01]  /*47e0*/  @!UP0 UIADD3 UR24, UPT, UPT, UR21, 0x2200, URZ ;  /* 0x0000220015188890 */ /* 0x000fe2000fffe0ff */
[----:B------:R-:W-:Y:S01]  /*47f0*/  VOTEU.ALL UP0, P1 ;  /* 0x0000000000ff7886 */ /* 0x000fe20000800000 */
[----:B------:R-:W-:Y:S01]  /*4800*/  UMOV UR27, UR35 ;  /* 0x00000023001b7c82 */ /* 0x000fe20008000000 */
[----:B------:R-:W-:Y:S02]  /*4810*/  UMOV UR28, UR36 ;  /* 0x00000024001c7c82 */ /* 0x000fe40008000000 */
[----:B------:R-:W-:Y:S01]  /*4820*/  IMAD.U32 R10, RZ, RZ, UR5 ;  /* 0x00000005ff0a7e24 */ /* 0x000fe2000f8e00ff */
[----:B------:R-:W-:Y:S01]  /*4830*/  UPRMT UR6, UR45, 0x654, UR25 ;  /* 0x000006542d067896 */ /* 0x000fe20008000019 */
[----:B------:R-:W-:Y:S02]  /*4840*/  IMAD.U32 R11, RZ, RZ, UR4 ;  /* 0x00000004ff0b7e24 */ /* 0x000fe4000f8e00ff */
[----:B------:R-:W-:Y:S01]  /*4850*/  @!P1 IMAD.X R6, RZ, RZ, R17, P0 ;  /* 0x000000ffff069224 */ /* 0x000fe200000e0611 */
        /* <DEDUP_REMOVED lines=8> */
.L_x_157:
[----:B------:R-:W-:Y:S01]  /*48e0*/  @!P1 R2UR UR5, R8 ;  /* 0x00000000080592ca */ /* 0x000fe200000e0000 */
[----:B------:R-:W-:Y:S01]  /*48f0*/  VOTEU.ALL UP0, P1 ;  /* 0x0000000000ff7886 */ /* 0x000fe20000800000 */
[----:B------:R-:W-:Y:S01]  /*4900*/  @!P1 R2UR UR4, R6 ;  /* 0x00000000060492ca */ /* 0x000fe200000e0000 */
[----:B--2---:R-:W-:Y:S01]  /*4910*/  @!P1 IMAD.MOV.U32 R0, RZ, RZ, 0x2000 ;  /* 0x00002000ff009424 */ /* 0x004fe200078e00ff */
[----:B------:R-:W-:Y:S01]  /*4920*/  UMOV UR8, 0x0 ;  /* 0x0000000000087882 */ /* 0x000fe20000000000 */
[----:B------:R-:W-:Y:S01]  /*4930*/  UMOV UR9, 0x10000000 ;  /* 0x1000000000097882 */ /* 0x000fe20000000000 */
[----:B------:R-:W-:Y:S01]  /*4940*/  @!UP0 UIADD3 UR18, UPT, UPT, UR34, 0x80, URZ ;  /* 0x0000008022128890 */ /* 0x000fe2000fffe0ff */
[----:B------:R-:W-:Y:S01]  /*4950*/  VIADD R14, R14, 0x1 ;  /* 0x000000010e0e7836 */ /* 0x000fe20000000000 */
[----:B------:R-:W-:Y:S01]  /*4960*/  @!UP0 UIADD3 UR16, UPT, UPT, UR21, 0x4200, URZ ;  /* 0x0000420015108890 */ /* 0x000fe2000fffe0ff */
[----:B------:R-:W-:Y:S01]  /*4970*/  VOTEU.ALL UP0, P1 ;  /* 0x0000000000ff7886 */ /* 0x000fe20000800000 */
[----:B------:R-:W-:Y:S01]  /*4980*/  UMOV UR19, UR35 ;  /* 0x0000002300137c82 */ /* 0x000fe20008000000 */
[----:B------:R-:W-:Y:S02]  /*4990*/  UMOV UR20, UR36 ;  /* 0x0000002400147c82 */ /* 0x000fe40008000000 */
[----:B------:R-:W-:Y:S01]  /*49a0*/  IMAD.U32 R10, RZ, RZ, UR5 ;  /* 0x00000005ff0a7e24 */ /* 0x000fe2000f8e00ff */
[----:B------:R-:W-:Y:S01]  /*49b0*/  UPRMT UR6, UR45, 0x654, UR17 ;  /* 0x000006542d067896 */ /* 0x000fe20008000011 */
        /* <DEDUP_REMOVED lines=9> */
.L_x_159:
[----:B------:R-:W-:Y:S01]  /*4a50*/  @!P1 IADD3 R6, P0, PT, R16, 0x580, RZ ;  /* 0x0000058010069810 */ /* 0x000fe20007f1e0ff */
[----:B------:R-:W-:Y:S01]  /*4a60*/  VOTEU.ALL UP0, P1 ;  /* 0x0000000000ff7886 */ /* 0x000fe20000800000 */
[----:B------:R-:W-:Y:S01]  /*4a70*/  UMOV UR6, 0x0 ;  /* 0x0000000000067882 */ /* 0x000fe20000000000 */
[----:B------:R-:W-:Y:S01]  /*4a80*/  UMOV UR7, 0x10000000 ;  /* 0x1000000000077882 */ /* 0x000fe20000000000 */
[----:B------:R-:W-:Y:S01]  /*4a90*/  @!P1 R2UR UR5, R6 ;  /* 0x00000000060592ca */ /* 0x000fe200000e0000 */
[----:B--2---:R-:W-:Y:S01]  /*4aa0*/  @!P1 IMAD.X R0, RZ, RZ, R17, P0 ;  /* 0x000000ffff009224 */ /* 0x004fe200000e0611 */
[----:B------:R-:W-:Y:S01]  /*4ab0*/  @!UP0 UIADD3 UR10, UPT, UPT, UR34, 0xc0, URZ ;  /* 0x000000c0220a8890 */ /* 0x000fe2000fffe0ff */
[----:B------:R-:W-:Y:S01]  /*4ac0*/  R2UR UR18, R142 ;  /* 0x000000008e1272ca */ /* 0x000fe200000e0000 */
[----:B------:R-:W-:Y:S01]  /*4ad0*/  @!UP0 UIADD3 UR8, UPT, UPT, UR21, 0x6200, URZ ;  /* 0x0000620015088890 */ /* 0x000fe2000fffe0ff */
[----:B------:R-:W-:Y:S01]  /*4ae0*/  R2UR UR16, R143 ;  /* 0x000000008f1072ca */ /* 0x000fe200000e0000 */
[----:B------:R-:W-:Y:S01]  /*4af0*/  @!UP0 UIADD3 UR9, UPT, UPT, UR21, 0x48, URZ ;  /* 0x0000004815098890 */ /* 0x000fe2000fffe0ff */
[----:B------:R-:W-:Y:S01]  /*4b00*/  @!P1 R2UR UR4, R0 ;  /* 0x00000000000492ca */ /* 0x000fe200000e0000 */
[----:B------:R-:W-:Y:S01]  /*4b10*/  VOTEU.ALL UP0, P1 ;  /* 0x0000000000ff7886 */ /* 0x000fe20000800000 */
[----:B------:R-:W-:Y:S01]  /*4b20*/  UMOV UR11, UR35 ;  /* 0x00000023000b7c82 */ /* 0x000fe20008000000 */
[----:B------:R-:W-:Y:S01]  /*4b30*/  UMOV UR12, UR36 ;  /* 0x00000024000c7c82 */ /* 0x000fe20008000000 */
[C---:B------:R-:W-:Y:S01]  /*4b40*/  ISETP.NE.AND P0, PT, R14.reuse, 0x2, PT ;  /* 0x000000020e00780c */ /* 0x040fe20003f05270 */
[----:B------:R-:W-:Y:S01]  /*4b50*/  UPLOP3.LUT UP3, UPT, UPT, UPT, UPT, 0x80, 0x8 ;  /* 0x000000000008789c */ /* 0x000fe20003f6f070 */
[----:B------:R-:W-:Y:S01]  /*4b60*/  IMAD.U32 R8, RZ, RZ, UR5 ;  /* 0x00000005ff087e24 */ /* 0x000fe2000f8e00ff */
[----:B------:R-:W-:Y:S01]  /*4b70*/  LOP3.LUT R15, R15, 0x1, RZ, 0x3c, !PT ;  /* 0x000000010f0f7812 */ /* 0x000fe200078e3cff */
[----:B------:R-:W-:Y:S01]  /*4b80*/  UMOV UR36, UR29 ;  /* 0x0000001d00247c82 */ /* 0x000fe20008000000 */
[----:B------:R-:W-:Y:S01]  /*4b90*/  SEL R0, RZ, 0x1, P0 ;  /* 0x00000001ff007807 */ /* 0x000fe20000000000 */
[----:B------:R-:W-:Y:S01]  /*4ba0*/  UIADD3 UR20, UPT, UPT, UR13, UR18, URZ ;  /* 0x000000120d147290 */ /* 0x000fe2000fffe0ff */
[----:B------:R-:W-:Y:S01]  /*4bb0*/  SEL R14, R14, RZ, P0 ;  /* 0x000000ff0e0e7207 */ /* 0x000fe20000000000 */
[----:B------:R-:W-:Y:S01]  /*4bc0*/  UIADD3 UR16, UPT, UPT, UR14, UR16, URZ ;  /* 0x000000100e107290 */ /* 0x000fe2000fffe0ff */
[----:B------:R-:W-:Y:S01]  /*4bd0*/  IMAD.U32 R9, RZ, RZ, UR4 ;  /* 0x00000004ff097e24 */ /* 0x000fe2000f8e00ff */
[----:B------:R-:W-:Y:S02]  /*4be0*/  @!P1 R2UR UR4, R8 ;  /* 0x00000000080492ca */ /* 0x000fe400000e0000 */
[----:B------:R-:W-:Y:S02]  /*4bf0*/  LOP3.LUT R13, R13, R0, RZ, 0x3c, !PT ;  /* 0x000000000d0d7212 */ /* 0x000fe400078e3cff */
[----:B------:R-:W-:Y:S11]  /*4c00*/  @!P1 R2UR UR5, R9 ;  /* 0x00000000090592ca */ /* 0x000ff600000e0000 */
[----:B------:R-:W-:Y:S02]  /*4c10*/  @!UPT UIADD3 URZ, UPT, UPT, URZ, URZ, URZ ;  /* 0x000000fffffff290 */ /* 0x000fe4000fffe0ff */
[----:B------:R2:W-:Y:S01]  /*4c20*/  @!UP0 UTMALDG.3D [UR8], [UR4], desc[UR6] ;  /* 0x00000608040085b4 */ /* 0x0005e20008011000 */
[----:B------:R2:W-:Y:S01]  /*4c30*/  @!P1 SYNCS.ARRIVE.TRANS64.RED.A0TR RZ, [UR21+0x48], R7 ;  /* 0x00004807ffff99a7 */ /* 0x0005e20008300415 */
[----:B------:R-:W-:Y:S01]  /*4c40*/  SYNCS.ARRIVE.TRANS64.RED.A1T0 RZ, [UR37], RZ ;  /* 0x000000ffffff79a7 */ /* 0x000fe20008100425 */
[----:B------:R-:W-:Y:S05]  /*4c50*/  BRA.U UP1, `(.L_x_82) ;  /* 0xfffffff101647547 */ /* 0x000fea000b83ffff */
[----:B------:R-:W-:-:S04]  /*4c60*/  SHF.L.U32 R3, R15, 0x1f, RZ ;  /* 0x0000001f0f037819 */ /* 0x000fc800000006ff */
[----:B------:R-:W3:Y:S02]  /*4c70*/  SYNCS.PHASECHK.TRANS64.TRYWAIT P0, [UR21+0x50], R3 ;  /* 0x00005003ff0075a7 */ /* 0x000ee40008001115 */
[----:B---3--:R-:W-:Y:S05]  /*4c80*/  @!P0 BRA `(.L_x_83) ;  /* 0x0000007000748947 */ /* 0x008fea0003800000 */
.L_x_161:
[----:B------:R-:W4:Y:S02]  /*4c90*/  SYNCS.PHASECHK.TRANS64.TRYWAIT P0, [UR21+0x58], R3 ;  /* 0x00005803ff0075a7 */ /* 0x000f240008001115 */
[----:B----4-:R-:W-:Y:S05]  /*4ca0*/  @!P0 BRA `(.L_x_84) ;  /* 0x0000007000848947 */ /* 0x010fea0003800000 */
.L_x_163:
[----:B------:R-:W4:Y:S02]  /*4cb0*/  SYNCS.PHASECHK.TRANS64.TRYWAIT P0, [UR21+0x60], R3 ;  /* 0x00006003ff0075a7 */ /* 0x000f240008001115 */
[----:B----4-:R-:W-:Y:S05]  /*4cc0*/  @!P0 BRA `(.L_x_85) ;  /* 0x0000007000948947 */ /* 0x010fea0003800000 */
.L_x_165:
[----:B---3--:R-:W-:-:S07]  /*4cd0*/  MOV R0, UR21 ;  /* 0x0000001500007c02 */ /* 0x008fce0008000f00 */
.L_x_86:
[----:B---3--:R-:W-:-:S04]  /*4ce0*/  SHF.L.U32 R3, R15, 0x1f, RZ ;  /* 0x0000001f0f037819 */ /* 0x008fc800000006ff */
[----:B------:R3:W4:Y:S03]  /*4cf0*/  SYNCS.PHASECHK.TRANS64.TRYWAIT P0, [R0+URZ+0x68], R3 ;  /* 0x00006803000075a7 */ /* 0x00072600080011ff */
[----:B----4-:R-:W-:Y:S05]  /*4d00*/  @!P0 NANOSLEEP.SYNCS 0x989680 ;  /* 0x009896800000895d */ /* 0x010fea0003900000 */
[----:B------:R-:W4:Y:S02]  /*4d10*/  @!P0 SYNCS.PHASECHK.TRANS64 P0, [R0+URZ+0x68], R3 ;  /* 0x00006803000085a7 */ /* 0x000f2400080010ff */
[----:B-12-4-:R-:W-:Y:S05]  /*4d20*/  @P0 EXIT ;  /* 0x000000000000094d */ /* 0x016fea0003800000 */
[----:B------:R-:W-:Y:S05]  /*4d30*/  BRA `(.L_x_86) ;  /* 0xfffffffc00e87947 */ /* 0x000fea000383ffff */
.L_x_71:
[----:B------:R-:W-:-:S06]  /*4d40*/  UISETP.GE.AND UP0, UPT, UR17, 0x4, UPT ;  /* 0x000000041100788c */ /* 0x000fcc000bf06270 */
[----:B------:R-:W-:-:S13]  /*4d50*/  PLOP3.LUT P0, PT, PT, PT, UP0, 0x80, 0x8 ;  /* 0x000000000008781c */ /* 0x000fda0003f0f008 */
[----:B------:R-:W-:Y:S05]  /*4d60*/  @!P0 EXIT ;  /* 0x000000000000894d */ /* 0x000fea0003800000 */
[----:B------:R-:W-:Y:S01]  /*4d70*/  BAR.SYNC.DEFER_BLOCKING 0x6, 0xa0 ;  /* 0x0182800000007b1d */ /* 0x000fe20000010000 */
[C---:B------:R-:W-:Y:S01]  /*4d80*/  IMAD.SHL.U32 R2, R154.reuse, 0x40, RZ ;  /* 0x000000409a027824 */ /* 0x040fe200078e00ff */
[C---:B------:R-:W-:Y:S01]  /*4d90*/  R2P PR, R154.reuse, 0x6 ;  /* 0x000000069a007804 */ /* 0x040fe20000000000 */
[----:B------:R-:W-:Y:S01]  /*4da0*/  IMAD.MOV.U32 R151, RZ, RZ, 0x20 ;  /* 0x00000020ff977424 */ /* 0x000fe200078e00ff */
[----:B------:R-:W-:Y:S01]  /*4db0*/  CS2R R148, SRZ ;  /* 0x0000000000947805 */ /* 0x000fe2000001ff00 */
[C---:B------:R-:W-:Y:S01]  /*4dc0*/  IMAD.U32 R69, R154.reuse, 0x10000, RZ ;  /* 0x000100009a457824 */ /* 0x040fe200078e00ff */
[----:B------:R-:W-:Y:S02]  /*4dd0*/  UMOV UR44, 0x400 ;  /* 0x00000400002c7882 */ /* 0x000fe40000000000 */
[----:B------:R-:W1:Y:S01]  /*4de0*/  LDC.64 R138, c[0x0][0x8b0] ;  /* 0x00022c00ff8a7b82 */ /* 0x000e620000000a00 */
[----:B------:R-:W-:Y:S01]  /*4df0*/  ULEA UR44, UR45, UR44, 0x18 ;  /* 0x0000002c2d2c7291 */ /* 0x000fe2000f8ec0ff */
[----:B------:R-:W-:Y:S01]  /*4e00*/  IMAD.SHL.U32 R135, R154, 0x8, RZ ;  /* 0x000000089a877824 */ /* 0x000fe200078e00ff */
[----:B------:R-:W-:Y:S01]  /*4e10*/  LOP3.LUT R6, R2, 0x180, RZ, 0xc0, !PT ;  /* 0x0000018002067812 */ /* 0x000fe200078ec0ff */
[----:B------:R-:W-:Y:S01]  /*4e20*/  IMAD.MOV.U32 R152, RZ, RZ, 0x10 ;  /* 0x00000010ff987424 */ /* 0x000fe200078e00ff */
[----:B------:R-:W-:Y:S01]  /*4e30*/  SEL R151, R151, 0xffffffe0, !P2 ;  /* 0xffffffe097977807 */ /* 0x000fe20005000000 */
[----:B------:R-:W-:Y:S01]  /*4e40*/  UIADD3 UR5, UPT, UPT, UR44, 0x200, URZ ;  /* 0x000002002c057890 */ /* 0x000fe2000fffe0ff */
[----:B------:R-:W-:Y:S01]  /*4e50*/  LOP3.LUT R69, R69, 0x600000, RZ, 0xc0, !PT ;  /* 0x0060000045457812 */ /* 0x000fe200078ec0ff */
[----:B------:R-:W2:Y:S01]  /*4e60*/  LDC.64 R136, c[0x0][0x8a8] ;  /* 0x00022a00ff887b82 */ /* 0x000ea20000000a00 */
[----:B------:R-:W-:Y:S01]  /*4e70*/  UIADD3 UR4, UPT, UPT, UR44, 0x8200, URZ ;  /* 0x000082002c047890 */ /* 0x000fe2000fffe0ff */
[----:B------:R-:W-:Y:S01]  /*4e80*/  LOP3.LUT R135, R6, 0x30, R135, 0xf8, !PT ;  /* 0x0000003006877812 */ /* 0x000fe200078ef887 */
[----:B------:R-:W-:Y:S01]  /*4e90*/  IMAD.MOV.U32 R68, RZ, RZ, RZ ;  /* 0x000000ffff447224 */ /* 0x000fe200078e00ff */
[----:B------:R-:W-:Y:S01]  /*4ea0*/  SEL R152, R152, 0xfffffff0, !P1 ;  /* 0xfffffff098987807 */ /* 0x000fe20004800000 */
[----:B------:R-:W-:Y:S01]  /*4eb0*/  IMAD.MOV.U32 R145, RZ, RZ, RZ ;  /* 0x000000ffff917224 */ /* 0x000fe200078e00ff */
[----:B------:R-:W-:Y:S01]  /*4ec0*/  SHF.R.S32.HI R3, RZ, 0x4, R151 ;  /* 0x00000004ff037819 */ /* 0x000fe20000011497 */
[----:B------:R-:W-:Y:S01]  /*4ed0*/  IMAD.U32 R155, RZ, RZ, UR5 ;  /* 0x00000005ff9b7e24 */ /* 0x000fe2000f8e00ff */
[----:B------:R-:W-:Y:S01]  /*4ee0*/  LOP3.LUT R135, R135, 0x1e40, R2, 0xf8, !PT ;  /* 0x00001e4087877812 */ /* 0x000fe200078ef802 */
[----:B------:R-:W3:Y:S01]  /*4ef0*/  LDS R0, [UR44+0x110] ;  /* 0x0001102cff007984 */ /* 0x000ee20008000800 */
[----:B------:R-:W-:-:S02]  /*4f00*/  LOP3.LUT R154, R154, 0x60, RZ, 0xc0, !PT ;  /* 0x000000609a9a7812 */ /* 0x000fc400078ec0ff */
[----:B------:R-:W-:Y:S02]  /*4f10*/  CS2R R146, SRZ ;  /* 0x0000000000927805 */ /* 0x000fe4000001ff00 */
[----:B------:R-:W-:Y:S01]  /*4f20*/  LEA.HI.SX32 R150, R152, R3, 0x1c ;  /* 0x0000000398967211 */ /* 0x000fe200078fe2ff */
[----:B------:R-:W-:Y:S01]  /*4f30*/  IMAD.U32 R153, RZ, RZ, UR4 ;  /* 0x00000004ff997e24 */ /* 0x000fe2000f8e00ff */
[----:B------:R-:W4:Y:S01]  /*4f40*/  LDCU UR58, c[0x0][0x370] ;  /* 0x00006e00ff3a77ac */ /* 0x000f220008000800 */
[----:B------:R-:W1:Y:S01]  /*4f50*/  LDCU.64 UR62, c[0x0][0x348] ;  /* 0x00006900ff3e77ac */ /* 0x000e620008000a00 */
[----:B------:R-:W1:Y:S01]  /*4f60*/  LDCU UR43, c[0x0][0xb0c] ;  /* 0x00016180ff2b77ac */ /* 0x000e620008000800 */
[----:B------:R-:W1:Y:S01]  /*4f70*/  LDCU UR39, c[0x0][0xb30] ;  /* 0x00016600ff2777ac */ /* 0x000e620008000800 */
[----:B------:R-:W1:Y:S01]  /*4f80*/  LDCU.64 UR56, c[0x0][0x888] ;  /* 0x00011100ff3877ac */ /* 0x000e620008000a00 */
[----:B------:R-:W1:Y:S01]  /*4f90*/  LDCU.64 UR40, c[0x0][0xb28] ;  /* 0x00016500ff2877ac */ /* 0x000e620008000a00 */
[----:B------:R-:W1:Y:S01]  /*4fa0*/  LDCU.64 UR60, c[0x0][0x890] ;  /* 0x00011200ff3c77ac */ /* 0x000e620008000a00 */
[----:B------:R-:W1:Y:S01]  /*4fb0*/  LDCU.128 UR52, c[0x0][0xb10] ;  /* 0x00016200ff3477ac */ /* 0x000e620008000c00 */
[----:B------:R-:W1:Y:S02]  /*4fc0*/  LDCU UR47, c[0x0][0x374] ;  /* 0x00006e80ff2f77ac */ /* 0x000e640008000800 */
[----:B-1234-:R-:W-:-:S07]  /*4fd0*/  IMAD.IADD R69, R0, 0x1, R69 ;  /* 0x0000000100457824 */ /* 0x01efce00078e0245 */
.L_x_128:
[----:B------:R-:W-:Y:S02]  /*4fe0*/  LEA R3, R145, UR44, 0x3 ;  /* 0x0000002c91037c11 */ /* 0x000fe4000f8e18ff */
[----:B------:R-:W-:Y:S02]  /*4ff0*/  SHF.L.U32 R0, R147, 0x1f, RZ ;  /* 0x0000001f93007819 */ /* 0x000fe400000006ff */
[----:B------:R-:W-:Y:S02]  /*5000*/  LEA R5, R145, UR44, 0x4 ;  /* 0x0000002c91057c11 */ /* 0x000fe4000f8e20ff */
[----:B-1----:R-:W1:Y:S02]  /*5010*/  SYNCS.PHASECHK.TRANS64.TRYWAIT P0, [R3+URZ+0x80], R0 ;  /* 0x00008000030075a7 */ /* 0x002e6400080011ff */
[----:B-1----:R-:W-:Y:S05]  /*5020*/  @!P0 BRA `(.L_x_87) ;  /* 0x0000006c00d48947 */ /* 0x002fea0003800000 */
.L_x_166:
        /* <DEDUP_REMOVED lines=11> */
[----:B------:R-:W-:Y:S01]  /*50e0*/  PLOP3.LUT P0, PT, PT, PT, UP1, 0x80, 0x8 ;  /* 0x000000000008781c */ /* 0x000fe20003f0f018 */
[----:B------:R-:W-:Y:S11]  /*50f0*/  UP2UR UR46, UPR, URZ, 0x2 ;  /* 0x00000002ff2e7883 */ /* 0x000ff60008000000 */
[----:B------:R-:W-:Y:S01]  /*5100*/  @!UPT UIADD3 URZ, UPT, UPT, URZ, URZ, URZ ;  /* 0x000000fffffff290 */ /* 0x000fe2000fffe0ff */
[----:B-1----:R-:W-:Y:S02]  /*5110*/  @P0 SHF.R.U32.HI R0, RZ, 0x10, R5 ;  /* 0x00000010ff000819 */ /* 0x002fe40000011605 */
        /* <DEDUP_REMOVED lines=12> */
[----:B------:R-:W2:Y:S01]  /*51e0*/  LDCU UR12, c[0x0][0xb20] ;  /* 0x00016400ff0c77ac */ /* 0x000ea20008000800 */
[----:B------:R-:W-:Y:S02]  /*51f0*/  UIMAD.WIDE.U32 UR4, UR47, UR55, URZ ;  /* 0x000000372f0472a5 */ /* 0x000fe4000f8e00ff */
[----:B------:R-:W-:Y:S02]  /*5200*/  UIMAD.WIDE.U32 UR6, UR58, UR52, URZ ;  /* 0x000000343a0672a5 */ /* 0x000fe4000f8e00ff */
[----:B------:R-:W-:Y:S02]  /*5210*/  UISETP.NE.AND UP0, UPT, UR54, 0x1, UPT ;  /* 0x000000013600788c */ /* 0x000fe4000bf05270 */
[----:B------:R-:W-:Y:S02]  /*5220*/  UIMAD.WIDE.U32 UR8, UR37, UR55, URZ ;  /* 0x00000037250872a5 */ /* 0x000fe4000f8e00ff */
[----:B------:R-:W-:Y:S02]  /*5230*/  UIMAD.WIDE.U32 UR10, UR38, UR52, URZ ;  /* 0x00000034260a72a5 */ /* 0x000fe4000f8e00ff */
[----:B------:R-:W-:Y:S02]  /*5240*/  UISETP.NE.AND UP1, UPT, UR43, 0x1, UPT ;  /* 0x000000012b00788c */ /* 0x000fe4000bf25270 */
[----:B------:R-:W-:Y:S01]  /*5250*/  UISETP.NE.AND UP2, UPT, UR42, 0x1, UPT ;  /* 0x000000012a00788c */ /* 0x000fe2000bf45270 */
[----:B------:R-:W-:Y:S02]  /*5260*/  UMOV UR4, UR5 ;  /* 0x0000000500047c82 */ /* 0x000fe40008000000 */
[----:B--2---:R-:W-:Y:S03]  /*5270*/  USHF.R.U32.HI UR5, URZ, UR12, UR4 ;  /* 0x0000000cff057299 */ /* 0x004fe60008011604 */
[----:B------:R-:W-:Y:S02]  /*5280*/  UMOV UR4, UR7 ;  /* 0x0000000700047c82 */ /* 0x000fe40008000000 */
[----:B------:R-:W-:Y:S02]  /*5290*/  USHF.R.U32.HI UR7, URZ, UR53, UR4 ;  /* 0x00000035ff077299 */ /* 0x000fe40008011604 */
[----:B------:R-:W-:Y:S02]  /*52a0*/  USEL UR4, UR47, UR5, !UP0 ;  /* 0x000000052f047287 */ /* 0x000fe4000c000000 */
[----:B------:R-:W-:Y:S01]  /*52b0*/  USEL UR7, UR58, UR7, !UP1 ;  /* 0x000000073a077287 */ /* 0x000fe2000c800000 */
[----:B------:R-:W-:Y:S01]  /*52c0*/  UMOV UR5, UR9 ;  /* 0x0000000900057c82 */ /* 0x000fe20008000000 */
[----:B------:R-:W-:Y:S02]  /*52d0*/  UIMAD.WIDE.U32 UR8, UR4, UR40, URZ ;  /* 0x00000028040872a5 */ /* 0x000fe4000f8e00ff */
[----:B------:R-:W-:Y:S03]  /*52e0*/  USHF.R.U32.HI UR6, URZ, UR12, UR5 ;  /* 0x0000000cff067299 */ /* 0x000fe60008011605 */
[----:B------:R-:W-:Y:S01]  /*52f0*/  UMOV UR5, UR11 ;  /* 0x0000000b00057c82 */ /* 0x000fe20008000000 */
[----:B------:R-:W-:Y:S02]  /*5300*/  UIMAD.WIDE.U32 UR10, UR7, UR40, URZ ;  /* 0x00000028070a72a5 */ /* 0x000fe4000f8e00ff */
[----:B------:R-:W-:Y:S02]  /*5310*/  USHF.R.U32.HI UR12, URZ, UR53, UR5 ;  /* 0x00000035ff0c7299 */ /* 0x000fe40008011605 */
[----:B------:R-:W-:Y:S01]  /*5320*/  USEL UR6, UR37, UR6, !UP0 ;  /* 0x0000000625067287 */ /* 0x000fe2000c000000 */
[----:B------:R-:W-:Y:S02]  /*5330*/  UMOV UR5, UR9 ;  /* 0x0000000900057c82 */ /* 0x000fe40008000000 */
[----:B------:R-:W-:Y:S01]  /*5340*/  UMOV UR10, UR11 ;  /* 0x0000000b000a7c82 */ /* 0x000fe20008000000 */
[----:B------:R-:W-:Y:S02]  /*5350*/  @UP2 USHF.R.U32.HI UR4, URZ, UR41, UR5 ;  /* 0x00000029ff042299 */ /* 0x000fe40008011605 */
[----:B------:R-:W-:Y:S02]  /*5360*/  @UP2 USHF.R.U32.HI UR7, URZ, UR41, UR10 ;  /* 0x00000029ff072299 */ /* 0x000fe4000801160a */
[----:B------:R-:W-:Y:S02]  /*5370*/  UIMAD UR4, UR42, UR4, URZ ;  /* 0x000000042a0472a4 */ /* 0x000fe4000f8e02ff */
        /* <DEDUP_REMOVED lines=8> */
[----:B------:R-:W-:Y:S02]  /*5400*/  USEL UR11, UR6, UR4, !UP2 ;  /* 0x00000004060b7287 */ /* 0x000fe4000d000000 */
[----:B------:R-:W-:Y:S02]  /*5410*/  UIADD3 UR8, UPT, UPT, -UR5, URZ, URZ ;  /* 0x000000ff05087290 */ /* 0x000fe4000fffe1ff */
[----:B------:R-:W-:Y:S01]  /*5420*/  UIADD3 UR10, UPT, UPT, -UR11, URZ, URZ ;  /* 0x000000ff0b0a7290 */ /* 0x000fe2000fffe1ff */
[----:B------:R-:W-:Y:S01]  /*5430*/  @!UP0 UMOV UR4, UR9 ;  /* 0x0000000900048c82 */ /* 0x000fe20008000000 */
[----:B------:R-:W-:Y:S02]  /*5440*/  UIADD3 UR9, UPT, UPT, -UR6, URZ, URZ ;  /* 0x000000ff06097290 */ /* 0x000fe4000fffe1ff */
[----:B------:R-:W-:Y:S02]  /*5450*/  @!UP0 USHF.R.U32.HI UR4, URZ, UR41, UR4 ;  /* 0x00000029ff048299 */ /* 0x000fe40008011604 */
[----:B------:R-:W-:Y:S02]  /*5460*/  UIMAD UR10, UR42, UR10, UR6 ;  /* 0x0000000a2a0a72a4 */ /* 0x000fe4000f8e0206 */
[----:B------:R-:W-:Y:S04]  /*5470*/  @!UP0 USEL UR4, UR5, UR4, !UP2 ;  /* 0x0000000405048287 */ /* 0x000fe8000d000000 */
[----:B------:R-:W-:Y:S02]  /*5480*/  @!UP0 UIMAD UR10, UR7, UR10, UR4 ;  /* 0x0000000a070a82a4 */ /* 0x000fe4000f8e0204 */
[----:B------:R-:W-:Y:S02]  /*5490*/  @!UP0 UIADD3 UR11, UPT, UPT, UR11, -UR4, URZ ;  /* 0x800000040b0b8290 */ /* 0x000fe4000fffe0ff */
[----:B------:R-:W-:Y:S02]  /*54a0*/  UIMAD UR7, UR43, UR8, UR38 ;  /* 0x000000082b0772a4 */ /* 0x000fe4000f8e0226 */
[----:B------:R-:W-:Y:S02]  /*54b0*/  @!UP0 UIMAD UR6, UR11, UR42, UR5 ;  /* 0x0000002a0b0682a4 */ /* 0x000fe4000f8e0205 */
[----:B------:R-:W-:Y:S01]  /*54c0*/  UIMAD UR4, UR54, UR9, UR37 ;  /* 0x00000009360472a4 */ /* 0x000fe2000f8e0225 */
[----:B------:R-:W-:Y:S02]  /*54d0*/  @!UP0 UMOV UR5, UR10 ;  /* 0x0000000a00058c82 */ /* 0x000fe40008000000 */
[----:B------:R-:W-:Y:S02]  /*54e0*/  UIMAD UR38, UR5, UR43, UR7 ;  /* 0x0000002b052672a4 */ /* 0x000fe4000f8e0207 */
[----:B------:R-:W-:Y:S11]  /*54f0*/  UIMAD UR37, UR6, UR54, UR4 ;  /* 0x00000036062572a4 */ /* 0x000ff6000f8e0204 */
[----:B------:R-:W-:Y:S01]  /*5500*/  @!UPT UIADD3 URZ, UPT, UPT, URZ, URZ, URZ ;  /* 0x000000fffffff290 */ /* 0x000fe2000fffe0ff */
.L_x_88:
[----:B------:R-:W-:Y:S01]  /*5510*/  UISETP.NE.AND UP0, UPT, UR39, 0x1, UPT ;  /* 0x000000012700788c */ /* 0x000fe2000bf05270 */
[----:B------:R-:W-:Y:S01]  /*5520*/  R2UR UR11, R155 ;  /* 0x000000009b0b72ca */ /* 0x000fe200000e0000 */
[----:B------:R-:W-:Y:S01]  /*5530*/  USHF.L.U32 UR50, UR16, 0x7, URZ ;  /* 0x0000000710327899 */ /* 0x000fe200080006ff */
[----:B------:R-:W-:Y:S01]  /*5540*/  IADD3 R145, PT, PT, R145, 0x1, RZ ;  /* 0x0000000191917810 */ /* 0x000fe20007ffe0ff */
[----:B------:R-:W-:Y:S07]  /*5550*/  USHF.L.U32 UR49, UR20, 0x8, URZ ;  /* 0x0000000814317899 */ /* 0x000fee00080006ff */
[----:B------:R-:W2:Y:S01]  /*5560*/  @!UP0 LDCU.128 UR12, c[0x0][0xb10] ;  /* 0x00016200ff0c87ac */ /* 0x000ea20008000c00 */
[----:B------:R-:W3:Y:S01]  /*5570*/  @!UP0 LDCU UR5, c[0x0][0xb0c] ;  /* 0x00016180ff0587ac */ /* 0x000ee20008000800 */
[----:B------:R-:W4:Y:S01]  /*5580*/  @!UP0 LDCU UR10, c[0x0][0xb20] ;  /* 0x00016400ff0a87ac */ /* 0x000f220008000800 */
[----:B--2---:R-:W-:Y:S02]  /*5590*/  UIMAD.WIDE.U32 UR8, UR38, UR12, URZ ;  /* 0x0000000c260872a5 */ /* 0x004fe4000f8e00ff */
[----:B------:R-:W-:Y:S02]  /*55a0*/  UIMAD.WIDE.U32 UR6, UR37, UR15, URZ ;  /* 0x0000000f250672a5 */ /* 0x000fe4000f8e00ff */
[----:B------:R-:W-:Y:S03]  /*55b0*/  @!UP0 UISETP.NE.AND UP1, UPT, UR14, 0x1, UPT ;  /* 0x000000010e00888c */ /* 0x000fe6000bf25270 */
[----:B------:R-:W-:Y:S01]  /*55c0*/  @!UP0 UMOV UR4, UR9 ;  /* 0x0000000900048c82 */ /* 0x000fe20008000000 */
[----:B---3--:R-:W-:Y:S02]  /*55d0*/  @!UP0 UISETP.NE.AND UP2, UPT, UR5, 0x1, UPT ;  /* 0x000000010500888c */ /* 0x008fe4000bf45270 */
[----:B------:R-:W-:Y:S01]  /*55e0*/  @!UP0 USHF.R.U32.HI UR4, URZ, UR13, UR4 ;  /* 0x0000000dff048299 */ /* 0x000fe20008011604 */
[----:B------:R-:W-:Y:S02]  /*55f0*/  @!UP0 UMOV UR6, UR7 ;  /* 0x0000000700068c82 */ /* 0x000fe40008000000 */
[----:B----4-:R-:W-:Y:S02]  /*5600*/  @!UP0 USHF.R.U32.HI UR6, URZ, UR10, UR6 ;  /* 0x0000000aff068299 */ /* 0x010fe40008011606 */
[----:B------:R-:W-:Y:S02]  /*5610*/  @!UP0 USEL UR7, UR38, UR4, !UP2 ;  /* 0x0000000426078287 */ /* 0x000fe4000d000000 */
[----:B------:R-:W-:Y:S04]  /*5620*/  @!UP0 USEL UR6, UR37, UR6, !UP1 ;  /* 0x0000000625068287 */ /* 0x000fe8000c800000 */
[----:B------:R-:W-:Y:S02]  /*5630*/  @!UP0 UIADD3 UR4, UPT, UPT, -UR7, UR6, URZ ;  /* 0x0000000607048290 */ /* 0x000fe4000fffe1ff */
[----:B------:R-:W-:Y:S02]  /*5640*/  @!UP0 UIADD3 UR6, UPT, UPT, UR7, -UR6, URZ ;  /* 0x8000000607068290 */ /* 0x000fe4000fffe0ff */
[----:B------:R-:W-:Y:S02]  /*5650*/  @!UP0 UIMAD UR38, UR4, UR5, UR38 ;  /* 0x00000005042682a4 */ /* 0x000fe4000f8e0226 */
[----:B------:R-:W-:Y:S02]  /*5660*/  @!UP0 UIMAD UR37, UR6, UR14, UR37 ;  /* 0x0000000e062582a4 */ /* 0x000fe4000f8e0225 */
[----:B------:R-:W-:Y:S09]  /*5670*/  ULOP3.LUT UP0, URZ, UR11, 0x1b0, URZ, 0xc0, !UPT ;  /* 0x000001b00bff7892 */ /* 0x000ff2000f80c0ff */
[----:B------:R-:W-:Y:S05]  /*5680*/  BRA.U !UP0, `(.L_x_89) ;  /* 0x0000000108407547 */ /* 0x000fea000b800000 */
[----:B------:R-:W2:Y:S01]  /*5690*/  LDCU.64 UR8, c[0x4][0x88] ;  /* 0x01001100ff0877ac */ /* 0x000ea20008000a00 */
[----:B------:R-:W-:Y:S01]  /*56a0*/  MOV R3, 0x0 ;  /* 0x0000000000037802 */ /* 0x000fe20000000f00 */
[----:B------:R-:W-:Y:S02]  /*56b0*/  HFMA2 R12, -RZ, RZ, 0, 5.9604644775390625e-08 ;  /* 0x00000001ff0c7431 */ /* 0x000fe400000001ff */
[----:B------:R-:W-:Y:S02]  /*56c0*/  IMAD.MOV.U32 R8, RZ, RZ, 0x70 ;  /* 0x00000070ff087424 */ /* 0x000fe400078e00ff */
[----:B------:R-:W-:Y:S01]  /*56d0*/  IMAD.MOV.U32 R13, RZ, RZ, RZ ;  /* 0x000000ffff0d7224 */ /* 0x000fe200078e00ff */
[----:B------:R-:W3:Y:S01]  /*56e0*/  LDCU.64 UR6, c[0x4][0x90] ;  /* 0x01001200ff0677ac */ /* 0x000ee20008000a00 */
[----:B------:R-:W4:Y:S01]  /*56f0*/  LDC.64 R2, c[0x4][R3] ;  /* 0x0100000003027b82 */ /* 0x000f220000000a00 */
[----:B------:R-:W1:Y:S01]  /*5700*/  LDCU.64 UR4, c[0x4][0x8] ;  /* 0x01000100ff0477ac */ /* 0x000e620008000a00 */
[----:B--2---:R-:W-:Y:S01]  /*5710*/  MOV R5, UR9 ;  /* 0x0000000900057c02 */ /* 0x004fe20008000f00 */
[----:B------:R-:W-:Y:S01]  /*5720*/  IMAD.U32 R4, RZ, RZ, UR8 ;  /* 0x00000008ff047e24 */ /* 0x000fe2000f8e00ff */
[----:B---3--:R-:W-:Y:S01]  /*5730*/  MOV R7, UR7 ;  /* 0x0000000700077c02 */ /* 0x008fe20008000f00 */
[----:B------:R-:W-:Y:S01]  /*5740*/  IMAD.U32 R6, RZ, RZ, UR6 ;  /* 0x00000006ff067e24 */ /* 0x000fe2000f8e00ff */
[----:B-1----:R-:W-:Y:S01]  /*5750*/  MOV R11, UR5 ;  /* 0x00000005000b7c02 */ /* 0x002fe20008000f00 */
[----:B------:R-:W-:Y:S02]  /*5760*/  IMAD.U32 R10, RZ, RZ, UR4 ;  /* 0x00000004ff0a7e24 */ /* 0x000fe4000f8e00ff */
[----:B------:R-:W-:Y:S07]  /*5770*/  LEPC R20, `(.L_x_89) ;  /* 0x000000001014794e */ /* 0x000fee0000000000 */
[----:B----45:R-:W-:Y:S05]  /*5780*/  CALL.ABS.NOINC R2 ;  /* 0x0000000002007343 */ /* 0x030fea0003c00000 */
.L_x_89:
[----:B------:R-:W-:Y:S01]  /*5790*/  LOP3.LUT P0, RZ, R153, 0x1b0, RZ, 0xc0, !PT ;  /* 0x000001b099ff7812 */ /* 0x000fe2000780c0ff */
[----:B------:R-:W-:Y:S11]  /*57a0*/  BSSY.RECONVERGENT B6, `(.L_x_90) ;  /* 0x0000013000067945 */ /* 0x000ff60003800200 */
[----:B------:R-:W-:Y:S01]  /*57b0*/  @!UPT UIADD3 URZ, UPT, UPT, URZ, URZ, URZ ;  /* 0x000000fffffff290 */ /* 0x000fe2000fffe0ff */
[----:B------:R-:W-:Y:S05]  /*57c0*/  @!P0 BRA `(.L_x_91) ;  /* 0x0000000000408947 */ /* 0x000fea0003800000 */
        /* <DEDUP_REMOVED lines=16> */
.L_x_91:
[----:B------:R-:W-:Y:S05]  /*58d0*/  BSYNC.RECONVERGENT B6 ;  /* 0x0000000000067941 */ /* 0x000fea0003800200 */
.L_x_90:
[----:B------:R-:W-:Y:S01]  /*58e0*/  R2UR UR4, R144 ;  /* 0x00000000900472ca */ /* 0x000fe200000e0000 */
[----:B------:R-:W-:Y:S01]  /*58f0*/  UISETP.NE.U32.AND UP0, UPT, UR60, URZ, UPT ;  /* 0x000000ff3c00728c */ /* 0x000fe2000bf05070 */
[----:B------:R-:W-:Y:S02]  /*5900*/  ISETP.NE.U32.AND P4, PT, R138, RZ, PT ;  /* 0x000000ff8a00720c */ /* 0x000fe40003f85070 */
[----:B------:R-:W-:Y:S01]  /*5910*/  ISETP.NE.U32.AND P2, PT, RZ, UR56, PT ;  /* 0x00000038ff007c0c */ /* 0x000fe2000bf45070 */
[----:B------:R-:W-:Y:S01]  /*5920*/  UISETP.NE.AND.EX UP1, UPT, UR61, URZ, UPT, UP0 ;  /* 0x000000ff3d00728c */ /* 0x000fe2000bf25300 */
[----:B------:R-:W-:Y:S01]  /*5930*/  ISETP.NE.AND.EX P4, PT, R139, RZ, PT, P4 ;  /* 0x000000ff8b00720c */ /* 0x000fe20003f85340 */
[----:B------:R-:W-:Y:S01]  /*5940*/  UPLOP3.LUT UP0, UPT, UPT, UPT, UPT, 0x40, 0x4 ;  /* 0x000000000004789c */ /* 0x000fe20003f0e870 */
[----:B------:R-:W-:Y:S05]  /*5950*/  ISETP.NE.AND.EX P2, PT, RZ, UR57, PT, P2 ;  /* 0x00000039ff007c0c */ /* 0x000fea000bf45320 */
[----:B------:R-:W-:Y:S06]  /*5960*/  UISETP.NE.AND UP2, UPT, UR4, URZ, UPT ;  /* 0x000000ff0400728c */ /* 0x000fec000bf45270 */
[----:B------:R-:W-:Y:S05]  /*5970*/  PLOP3.LUT P1, PT, PT, PT, UP2, 0x80, 0x8 ;  /* 0x000000000008781c */ /* 0x000fea0003f2f028 */
[----:B------:R-:W-:Y:S06]  /*5980*/  @UP2 UPLOP3.LUT UP0, UPT, UPT, UPT, UP1, 0x80, 0x8 ;  /* 0x000000000008289c */ /* 0x000fec0003f0f010 */
[----:B------:R-:W-:Y:S01]  /*5990*/  PLOP3.LUT P0, PT, PT, PT, UP0, 0x80, 0x8 ;  /* 0x000000000008781c */ /* 0x000fe20003f0f008 */
[----:B------:R-:W-:Y:S01]  /*59a0*/  @!UPT UIADD3 URZ, UPT, UPT, URZ, URZ, URZ ;  /* 0x000000fffffff290 */ /* 0x000fe2000fffe0ff */
[----:B------:R-:W-:Y:S11]  /*59b0*/  BRA.U !UP1, `(.L_x_92) ;  /* 0x00000001093c7547 */ /* 0x000ff6000b800000 */
[----:B------:R-:W-:Y:S01]  /*59c0*/  UISETP.NE.U32.AND UP0, UPT, UR56, URZ, UPT ;  /* 0x000000ff3800728c */ /* 0x000fe2000bf05070 */
[----:B-1----:R-:W-:Y:S01]  /*59d0*/  HFMA2 R0, -RZ, RZ, 0, 5.9604644775390625e-08 ;  /* 0x00000001ff007431 */ /* 0x002fe200000001ff */
[----:B------:R-:W1:Y:S01]  /*59e0*/  LDCU.64 UR8, c[0x0][0x358] ;  /* 0x00006b00ff0877ac */ /* 0x000e620008000a00 */
[----:B------:R-:W-:Y:S01]  /*59f0*/  IMAD.MOV.U32 R140, RZ, RZ, 0x1 ;  /* 0x00000001ff8c7424 */ /* 0x000fe200078e00ff */
[----:B------:R-:W-:Y:S06]  /*5a00*/  UISETP.NE.AND.EX UP0, UPT, UR57, URZ, UPT, UP0 ;  /* 0x000000ff3900728c */ /* 0x000fec000bf05300 */
[----:B------:R-:W-:Y:S05]  /*5a10*/  PLOP3.LUT P3, PT, PT, PT, UP0, 0x80, 0x8 ;  /* 0x000000000008781c */ /* 0x000fea0003f6f008 */
[----:B------:R-:W2:Y:S01]  /*5a20*/  @UP0 LDCU.64 UR4, c[0x0][0x888] ;  /* 0x00011100ff0407ac */ /* 0x000ea20008000a00 */
[----:B------:R-:W-:Y:S07]  /*5a30*/  @UP0 UIMAD UR6, UR36, UR60, URZ ;  /* 0x0000003c240602a4 */ /* 0x000fee000f8e02ff */
[----:B------:R-:W-:Y:S01]  /*5a40*/  @!P3 PRMT R140, R0, 0x7610, R140 ;  /* 0x00007610008cb816 */ /* 0x000fe2000000008c */
[----:B--2---:R-:W-:Y:S06]  /*5a50*/  @UP0 UIMAD.WIDE UR4, UR6, 0x4, UR4 ;  /* 0x00000004060408a5 */ /* 0x004fec000f8e0204 */
[----:B------:R-:W-:Y:S01]  /*5a60*/  IMAD.U32 R2, RZ, RZ, UR4 ;  /* 0x00000004ff027e24 */ /* 0x000fe2000f8e00ff */
[----:B------:R-:W-:Y:S04]  /*5a70*/  MOV R3, UR5 ;  /* 0x0000000500037c02 */ /* 0x000fe80008000f00 */
[----:B------:R-:W2:Y:S01]  /*5a80*/  @!UP0 LDCU UR4, c[0x0][0x880] ;  /* 0x00011000ff0487ac */ /* 0x000ea20008000800 */
[----:B-1---5:R3:W5:Y:S02]  /*5a90*/  @P3 LDG.E R72, desc[UR8][R2.64] ;  /* 0x0000000802483981 */ /* 0x022764000c1e1900 */
[----:B--23--:R-:W-:Y:S02]  /*5aa0*/  @!P3 IMAD.U32 R72, RZ, RZ, UR4 ;  /* 0x00000004ff48be24 */ /* 0x00cfe4000f8e00ff */
.L_x_92:
[----:B------:R-:W-:Y:S05]  /*5ab0*/  @!P4 BRA `(.L_x_93) ;  /* 0x000000000024c947 */ /* 0x000fea0003800000 */
[----:B------:R-:W-:Y:S01]  /*5ac0*/  ISETP.NE.U32.AND P3, PT, R136, RZ, PT ;  /* 0x000000ff8800720c */ /* 0x000fe20003f65070 */
[----:B------:R-:W2:Y:S03]  /*5ad0*/  LDCU.64 UR4, c[0x0][0x358] ;  /* 0x00006b00ff0477ac */ /* 0x000ea60008000a00 */
[----:B------:R-:W-:Y:S11]  /*5ae0*/  ISETP.NE.AND.EX P3, PT, R137, RZ, PT, P3 ;  /* 0x000000ff8900720c */ /* 0x000ff60003f65330 */
[----:B------:R-:W-:Y:S02]  /*5af0*/  @!UPT UIADD3 URZ, UPT, UPT, URZ, URZ, URZ ;  /* 0x000000fffffff290 */ /* 0x000fe4000fffe0ff */
[----:B------:R-:W3:Y:S01]  /*5b00*/  @P3 LDC.64 R2, c[0x0][0x8a8] ;  /* 0x00022a00ff023b82 */ /* 0x000ee20000000a00 */
[----:B-1----:R-:W-:Y:S04]  /*5b10*/  @P3 IMAD R0, R138, UR36, RZ ;  /* 0x000000248a003c24 */ /* 0x002fe8000f8e02ff */
[----:B---3--:R-:W-:Y:S05]  /*5b20*/  @P3 IMAD.WIDE R2, R0, 0x4, R2 ;  /* 0x0000000400023825 */ /* 0x008fea00078e0202 */
[----:B--2--5:R2:W5:Y:S02]  /*5b30*/  @P3 LDG.E R70, desc[UR4][R2.64] ;  /* 0x0000000402463981 */ /* 0x024564000c1e1900 */
[----:B--2---:R-:W3:Y:S02]  /*5b40*/  @!P3 LDC R70, c[0x0][0x8a0] ;  /* 0x00022800ff46bb82 */ /* 0x004ee40000000800 */
.L_x_93:
[----:B-----5:R-:W-:Y:S01]  /*5b50*/  ISETP.NE.AND P4, PT, R72, RZ, PT ;  /* 0x000000ff4800720c */ /* 0x020fe20003f85270 */
[----:B------:R-:W-:Y:S01]  /*5b60*/  BSSY B1, `(.L_x_94) ;  /* 0x0000048000017945 */ /* 0x000fe20003800000 */
[----:B------:R-:W-:Y:S01]  /*5b70*/  SEL R7, RZ, 0xffffffff, P2 ;  /* 0xffffffffff077807 */ /* 0x000fe20001000000 */
[----:B------:R-:W-:Y:S01]  /*5b80*/  IMAD.MOV.U32 R79, RZ, RZ, 0x1 ;  /* 0x00000001ff4f7424 */ /* 0x000fe200078e00ff */
[----:B------:R-:W-:Y:S01]  /*5b90*/  LOP3.LUT P3, RZ, R140, 0xff, RZ, 0xc0, !PT ;  /* 0x000000ff8cff7812 */ /* 0x000fe2000786c0ff */
[----:B------:R-:W-:Y:S01]  /*5ba0*/  IMAD R71, R68, 0x100, R69 ;  /* 0x0000010044477824 */ /* 0x000fe200078e0245 */
[----:B-1----:R-:W-:Y:S02]  /*5bb0*/  @P1 SEL R0, RZ, 0xffffffff, P4 ;  /* 0xffffffffff001807 */ /* 0x002fe40002000000 */
[----:B------:R-:W-:Y:S02]  /*5bc0*/  CS2R R90, SRZ ;  /* 0x00000000005a7805 */ /* 0x000fe4000001ff00 */
[----:B------:R-:W-:Y:S02]  /*5bd0*/  LEA R3, R148, UR44, 0x3 ;  /* 0x0000002c94037c11 */ /* 0x000fe4000f8e18ff */
[----:B------:R-:W-:Y:S02]  /*5be0*/  CS2R R88, SRZ ;  /* 0x0000000000587805 */ /* 0x000fe4000001ff00 */
[----:B------:R-:W-:Y:S02]  /*5bf0*/  @P0 SEL R0, R7, R0, !P3 ;  /* 0x0000000007000207 */ /* 0x000fe40005800000 */
[----:B------:R-:W-:Y:S02]  /*5c00*/  CS2R R86, SRZ ;  /* 0x0000000000567805 */ /* 0x000fe4000001ff00 */
[----:B------:R-:W-:Y:S02]  /*5c10*/  LEA R78, R68, UR44, 0x3 ;  /* 0x0000002c444e7c11 */ /* 0x000fe4000f8e18ff */
[----:B------:R-:W-:Y:S02]  /*5c20*/  CS2R R84, SRZ ;  /* 0x0000000000547805 */ /* 0x000fe4000001ff00 */
[----:B------:R-:W-:Y:S02]  /*5c30*/  @P1 LOP3.LUT R0, R0, 0x1, RZ, 0xc0, !PT ;  /* 0x0000000100001812 */ /* 0x000fe400078ec0ff */
[----:B------:R-:W-:Y:S02]  /*5c40*/  CS2R R82, SRZ ;  /* 0x0000000000527805 */ /* 0x000fe4000001ff00 */
[----:B------:R-:W-:Y:S02]  /*5c50*/  SHF.L.U32 R5, R149, 0x1f, RZ ;  /* 0x0000001f95057819 */ /* 0x000fe400000006ff */
[----:B------:R-:W-:Y:S02]  /*5c60*/  CS2R R80, SRZ ;  /* 0x0000000000507805 */ /* 0x000fe4000001ff00 */
[----:B------:R-:W-:Y:S02]  /*5c70*/  ISETP.NE.U32.OR P6, PT, R0, 0x1, !P1 ;  /* 0x000000010000780c */ /* 0x000fe40004fc5470 */
[----:B------:R-:W-:Y:S02]  /*5c80*/  CS2R R94, SRZ ;  /* 0x00000000005e7805 */ /* 0x000fe4000001ff00 */
[----:B------:R-:W-:Y:S02]  /*5c90*/  PLOP3.LUT P2, PT, PT, PT, UP1, 0x80, 0x8 ;  /* 0x000000000008781c */ /* 0x000fe40003f4f018 */
[----:B------:R-:W-:Y:S02]  /*5ca0*/  CS2R R92, SRZ ;  /* 0x00000000005c7805 */ /* 0x000fe4000001ff00 */
[----:B------:R-:W-:Y:S02]  /*5cb0*/  SEL R0, RZ, 0xffffffff, P4 ;  /* 0xffffffffff007807 */ /* 0x000fe40002000000 */
[----:B------:R-:W-:Y:S03]  /*5cc0*/  P2R R99, PR, RZ, 0x40 ;  /* 0x00000040ff637803 */ /* 0x000fe60000000000 */
[----:B------:R-:W-:Y:S04]  /*5cd0*/  @P6 SHF.L.U32 R2, R146, 0x1f, RZ ;  /* 0x0000001f92026819 */ /* 0x000fe800000006ff */
[----:B------:R-:W-:Y:S01]  /*5ce0*/  @P2 SEL R0, R7, R0, !P3 ;  /* 0x0000000007002207 */ /* 0x000fe20005800000 */
[----:B------:R-:W1:Y:S03]  /*5cf0*/  @P6 SYNCS.PHASECHK.TRANS64.TRYWAIT P1, [R3+URZ+0x30], R2 ;  /* 0x00003002030065a7 */ /* 0x000e6600080211ff */
[----:B------:R-:W-:Y:S04]  /*5d00*/  LOP3.LUT R0, R0, 0x1, RZ, 0xc0, !PT ;  /* 0x0000000100007812 */ /* 0x000fe800078ec0ff */
[----:B------:R-:W-:Y:S04]  /*5d10*/  ISETP.NE.U32.AND P5, PT, R0, 0x1, PT ;  /* 0x000000010000780c */ /* 0x000fe80003fa5070 */
[----:B------:R-:W-:Y:S01]  /*5d20*/  P2R R96, PR, RZ, 0x20 ;  /* 0x00000020ff607803 */ /* 0x000fe20000000000 */
[----:B------:R2:W4:Y:S01]  /*5d30*/  SYNCS.PHASECHK.TRANS64.TRYWAIT P0, [R78+URZ+0xa0], R5 ;  /* 0x0000a0054e0075a7 */ /* 0x00052200080011ff */
[----:B-1----:R-:W-:Y:S01]  /*5d40*/  @P6 SEL R79, RZ, 0x1, !P1 ;  /* 0x00000001ff4f6807 */ /* 0x002fe20004800000 */
[----:B--2---:R-:W-:Y:S06]  /*5d50*/  @!P6 BRA `(.L_x_95) ;  /* 0x0000000000a0e947 */ /* 0x004fec0003800000 */
[----:B------:R-:W-:Y:S01]  /*5d60*/  @P5 IMAD R7, R148, 0x2000, R135 ;  /* 0x0000200094075824 */ /* 0x000fe200078e0287 */
[----:B------:R-:W-:Y:S01]  /*5d70*/  ISETP.NE.AND P1, PT, R79, RZ, PT ;  /* 0x000000ff4f00720c */ /* 0x000fe20003f25270 */
[----:B------:R-:W-:Y:S01]  /*5d80*/  BSSY B0, `(.L_x_96) ;  /* 0x0000011000007945 */ /* 0x000fe20003800000 */
[----:B------:R-:W-:Y:S01]  /*5d90*/  CS2R R94, SRZ ;  /* 0x00000000005e7805 */ /* 0x000fe2000001ff00 */
[----:B------:R-:W-:Y:S01]  /*5da0*/  @P5 VIADD R9, R7, UR44 ;  /* 0x0000002c07095c36 */ /* 0x000fe20008000000 */
[----:B------:R-:W-:Y:S02]  /*5db0*/  CS2R R92, SRZ ;  /* 0x00000000005c7805 */ /* 0x000fe4000001ff00 */
[----:B------:R-:W-:Y:S02]  /*5dc0*/  CS2R R82, SRZ ;  /* 0x0000000000527805 */ /* 0x000fe4000001ff00 */
[----:B------:R-:W-:Y:S01]  /*5dd0*/  CS2R R80, SRZ ;  /* 0x0000000000507805 */ /* 0x000fe2000001ff00 */
[--C-:B------:R-:W-:Y:S01]  /*5de0*/  @P5 IMAD.IADD R6, R152, 0x1, R9.reuse ;  /* 0x0000000198065824 */ /* 0x100fe200078e0209 */
[----:B------:R-:W-:Y:S01]  /*5df0*/  CS2R R86, SRZ ;  /* 0x0000000000567805 */ /* 0x000fe2000001ff00 */
[--C-:B------:R-:W-:Y:S01]  /*5e00*/  @P5 IMAD.IADD R4, R151, 0x1, R9.reuse ;  /* 0x0000000197045824 */ /* 0x100fe200078e0209 */
[----:B------:R-:W-:Y:S01]  /*5e10*/  CS2R R84, SRZ ;  /* 0x0000000000547805 */ /* 0x000fe2000001ff00 */
[----:B------:R-:W-:Y:S01]  /*5e20*/  @P5 IMAD R2, R150, 0x10, R9 ;  /* 0x0000001096025824 */ /* 0x000fe200078e0209 */
[----:B------:R-:W-:Y:S02]  /*5e30*/  CS2R R90, SRZ ;  /* 0x00000000005a7805 */ /* 0x000fe4000001ff00 */
[----:B------:R-:W-:Y:S01]  /*5e40*/  CS2R R88, SRZ ;  /* 0x0000000000587805 */ /* 0x000fe2000001ff00 */
[----:B------:R-:W-:Y:S06]  /*5e50*/  @P1 BRA `(.L_x_97) ;  /* 0x00000000000c1947 */ /* 0x000fec0003800000 */
[----:B------:R-:W-:Y:S04]  /*5e60*/  SHF.L.U32 R0, R146, 0x1f, RZ ;  /* 0x0000001f92007819 */ /* 0x000fe800000006ff */
[----:B------:R-:W1:Y:S02]  /*5e70*/  SYNCS.PHASECHK.TRANS64.TRYWAIT P1, [R3+URZ+0x30], R0 ;  /* 0x00003000030075a7 */ /* 0x000e6400080211ff */
[----:B-1----:R-:W-:Y:S05]  /*5e80*/  @!P1 BRA `(.L_x_98) ;  /* 0x0000006000509947 */ /* 0x002fea0003800000 */
.L_x_97:
[----:B------:R-:W-:Y:S05]  /*5e90*/  BSYNC B0 ;  /* 0x0000000000007941 */ /* 0x000fea0003800000 */
.L_x_96:
[----:B------:R-:W-:Y:S01]  /*5ea0*/  ISETP.NE.AND P1, PT, R96, RZ, PT ;  /* 0x000000ff6000720c */ /* 0x000fe20003f25270 */
[----:B-1----:R-:W-:Y:S02]  /*5eb0*/  VIADD R3, R3, 0x50 ;  /* 0x0000005003037836 */ /* 0x002fe40000000000 */
[----:B------:R-:W-:Y:S02]  /*5ec0*/  IMAD.U32 R0, RZ, RZ, UR45 ;  /* 0x0000002dff007e24 */ /* 0x000fe4000f8e00ff */
[----:B------:R-:W-:Y:S03]  /*5ed0*/  VIADD R148, R148, 0x1 ;  /* 0x0000000194947836 */ /* 0x000fe60000000000 */
[----:B------:R-:W-:Y:S05]  /*5ee0*/  PRMT R0, R0, 0x654, R3 ;  /* 0x0000065400007816 */ /* 0x000fea0000000003 */
[----:B------:R1:W2:Y:S04]  /*5ef0*/  @P1 LDS.128 R92, [R7+UR44+0x200] ;  /* 0x0002002c075c1984 */ /* 0x0002a80008000c00 */
[----:B------:R1:W1:Y:S04]  /*5f00*/  @P1 LDS.128 R80, [R6+0x200] ;  /* 0x0002000006501984 */ /* 0x0002680000000c00 */
[----:B------:R1:W1:Y:S04]  /*5f10*/  @P1 LDS.128 R84, [R4+0x200] ;  /* 0x0002000004541984 */ /* 0x0002680000000c00 */
[----:B------:R1:W1:Y:S01]  /*5f20*/  @P1 LDS.128 R88, [R2+0x200] ;  /* 0x0002000002581984 */ /* 0x0002620000000c00 */
[C---:B------:R-:W-:Y:S01]  /*5f30*/  ISETP.NE.AND P1, PT, R148.reuse, 0x4, PT ;  /* 0x000000049400780c */ /* 0x040fe20003f25270 */
[----:B------:R-:W-:Y:S01]  /*5f40*/  @!PT LDS RZ, [RZ] ;  /* 0x00000000fffff984 */ /* 0x000fe20000000800 */
[----:B------:R-:W-:Y:S01]  /*5f50*/  @!PT LDS RZ, [RZ] ;  /* 0x00000000fffff984 */ /* 0x000fe20000000800 */
[----:B------:R-:W-:Y:S01]  /*5f60*/  @!PT LDS RZ, [RZ] ;  /* 0x00000000fffff984 */ /* 0x000fe20000000800 */
[----:B------:R-:W-:Y:S01]  /*5f70*/  @!PT LDS RZ, [RZ] ;  /* 0x00000000fffff984 */ /* 0x000fe20000000800 */
[----:B------:R5:W-:Y:S06]  /*5f80*/  MEMBAR.ALL.CTA ;  /* 0x0000000000007992 */ /* 0x000bec0000008000 */
[----:B-----5:R-:W5:Y:S01]  /*5f90*/  FENCE.VIEW.ASYNC.S ;  /* 0x00000000000073c6 */ /* 0x020f620000000000 */
[----:B------:R-:W-:Y:S02]  /*5fa0*/  SEL R3, RZ, 0x1, P1 ;  /* 0x00000001ff037807 */ /* 0x000fe40000800000 */
[----:B------:R-:W-:Y:S02]  /*5fb0*/  SEL R148, R148, RZ, P1 ;  /* 0x000000ff94947207 */ /* 0x000fe40000800000 */
[----:B------:R-:W-:Y:S01]  /*5fc0*/  LOP3.LUT R146, R146, R3, RZ, 0x3c, !PT ;  /* 0x0000000392927212 */ /* 0x000fe200078e3cff */
[----:B-----5:R1:W-:Y:S06]  /*5fd0*/  SYNCS.ARRIVE.TRANS64.RED.A1T0 RZ, [R0+URZ], RZ ;  /* 0x000000ff00ff79a7 */ /* 0x0203ec00081004ff */
.L_x_95:
[----:B------:R-:W-:Y:S05]  /*5fe0*/  BSYNC B1 ;  /* 0x0000000000017941 */ /* 0x000fea0003800000 */
.L_x_94:
[----:B-1----:R-:W-:Y:S04]  /*5ff0*/  SHF.R.U32.HI R0, RZ, 0x15, R71 ;  /* 0x00000015ff007819 */ /* 0x002fe80000011647 */
[----:B------:R-:W-:Y:S01]  /*6000*/  LOP3.LUT P1, RZ, R0, 0x3, R141, 0x48, !PT ;  /* 0x0000000300ff7812 */ /* 0x000fe2000782488d */
[----:B------:R-:W-:Y:S01]  /*6010*/  @!UPT UIADD3 URZ, UPT, UPT, URZ, URZ, URZ ;  /* 0x000000fffffff290 */ /* 0x000fe2000fffe0ff */
[----:B----4-:R-:W-:Y:S11]  /*6020*/  @P0 BRA `(.L_x_99) ;  /* 0x0000000000080947 */ /* 0x010ff60003800000 */
[----:B------:R-:W1:Y:S02]  /*6030*/  SYNCS.PHASECHK.TRANS64.TRYWAIT P0, [R78+URZ+0xa0], R5 ;  /* 0x0000a0054e0075a7 */ /* 0x000e6400080011ff */
[----:B-1----:R-:W-:Y:S05]  /*6040*/  @!P0 BRA `(.L_x_100) ;  /* 0x0000005c00f48947 */ /* 0x002fea0003800000 */
.L_x_99:
[----:B------:R-:W-:Y:S05]  /*6050*/  @!P1 BRA `(.L_x_101) ;  /* 0x0000000000409947 */ /* 0x000fea0003800000 */
[----:B------:R-:W1:Y:S01]  /*6060*/  LDCU.64 UR8, c[0x4][0x78] ;  /* 0x01000f00ff0877ac */ /* 0x000e620008000a00 */
[----:B------:R-:W-:Y:S01]  /*6070*/  MOV R3, 0x0 ;  /* 0x0000000000037802 */ /* 0x000fe20000000f00 */
[----:B------:R-:W-:Y:S02]  /*6080*/  HFMA2 R12, -RZ, RZ, 0, 5.9604644775390625e-08 ;  /* 0x00000001ff0c7431 */ /* 0x000fe400000001ff */
[----:B------:R-:W-:Y:S02]  /*6090*/  IMAD.MOV.U32 R8, RZ, RZ, 0x192 ;  /* 0x00000192ff087424 */ /* 0x000fe400078e00ff */
[----:B------:R-:W-:Y:S01]  /*60a0*/  IMAD.MOV.U32 R13, RZ, RZ, RZ ;  /* 0x000000ffff0d7224 */ /* 0x000fe200078e00ff */
[----:B------:R-:W4:Y:S01]  /*60b0*/  LDCU.64 UR6, c[0x4][0x80] ;  /* 0x01001000ff0677ac */ /* 0x000f220008000a00 */
[----:B------:R-:W2:Y:S01]  /*60c0*/  LDC.64 R2, c[0x4][R3] ;  /* 0x0100000003027b82 */ /* 0x000ea20000000a00 */
[----:B------:R-:W5:Y:S01]  /*60d0*/  LDCU.64 UR4, c[0x4][0x18] ;  /* 0x01000300ff0477ac */ /* 0x000f620008000a00 */
[----:B-1----:R-:W-:Y:S01]  /*60e0*/  MOV R5, UR9 ;  /* 0x0000000900057c02 */ /* 0x002fe20008000f00 */
[----:B------:R-:W-:Y:S01]  /*60f0*/  IMAD.U32 R4, RZ, RZ, UR8 ;  /* 0x00000008ff047e24 */ /* 0x000fe2000f8e00ff */
[----:B----4-:R-:W-:Y:S01]  /*6100*/  MOV R7, UR7 ;  /* 0x0000000700077c02 */ /* 0x010fe20008000f00 */
[----:B------:R-:W-:Y:S01]  /*6110*/  IMAD.U32 R6, RZ, RZ, UR6 ;  /* 0x00000006ff067e24 */ /* 0x000fe2000f8e00ff */
[----:B-----5:R-:W-:Y:S01]  /*6120*/  MOV R11, UR5 ;  /* 0x00000005000b7c02 */ /* 0x020fe20008000f00 */
[----:B------:R-:W-:Y:S02]  /*6130*/  IMAD.U32 R10, RZ, RZ, UR4 ;  /* 0x00000004ff0a7e24 */ /* 0x000fe4000f8e00ff */
[----:B------:R-:W-:Y:S07]  /*6140*/  LEPC R20, `(.L_x_101) ;  /* 0x000000001014794e */ /* 0x000fee0000000000 */
[----:B--23--:R-:W-:Y:S05]  /*6150*/  CALL.ABS.NOINC R2 ;  /* 0x0000000002007343 */ /* 0x00cfea0003c00000 */
.L_x_101:
[----:B--2---:R-:W-:Y:S01]  /*6160*/  SHF.L.U32 R75, R92, 0x10, RZ ;  /* 0x000000105c4b7819 */ /* 0x004fe200000006ff */
[----:B------:R-:W-:Y:S05]  /*6170*/  WARPSYNC.ALL ;  /* 0x0000000000007948 */ /* 0x000fea0003800000 */
[----:B------:R-:W-:Y:S01]  /*6180*/  R2UR UR4, R71 ;  /* 0x00000000470472ca */ /* 0x000fe200000e0000 */
[----:B------:R-:W-:Y:S01]  /*6190*/  BSSY.RECONVERGENT B0, `(.L_x_102) ;  /* 0x0000121000007945 */ /* 0x000fe20003800200 */
[----:B------:R-:W-:Y:S02]  /*61a0*/  SHF.L.U32 R98, R150, 0x4, RZ ;  /* 0x0000000496627819 */ /* 0x000fe400000006ff */
[C---:B------:R-:W-:Y:S02]  /*61b0*/  PRMT R73, R92.reuse, 0x8880, RZ ;  /* 0x000088805c497816 */ /* 0x040fe400000000ff */
[----:B------:R-:W-:Y:S02]  /*61c0*/  SHF.R.S32.HI R75, RZ, 0x18, R75 ;  /* 0x00000018ff4b7819 */ /* 0x000fe4000001144b */
[----:B------:R-:W-:Y:S02]  /*61d0*/  SHF.R.S32.HI R76, RZ, 0x18, R93 ;  /* 0x00000018ff4c7819 */ /* 0x000fe4000001145d */
[----:B------:R-:W-:Y:S02]  /*61e0*/  SHF.L.U32 R74, R92, 0x8, RZ ;  /* 0x000000085c4a7819 */ /* 0x000fe400000006ff */
[----:B------:R-:W-:Y:S01]  /*61f0*/  SHF.L.U32 R77, R93, 0x8, RZ ;  /* 0x000000085d4d7819 */ /* 0x000fe200000006ff */
[----:B-1----:R-:W3:Y:S01]  /*6200*/  LDTM.x64 R4, tmem[UR4] ;  /* 0x00000004000479ee */ /* 0x002ee20008340000 */
[----:B------:R-:W-:Y:S02]  /*6210*/  SHF.R.S32.HI R74, RZ, 0x18, R74 ;  /* 0x00000018ff4a7819 */ /* 0x000fe4000001144a */
[----:B------:R-:W-:Y:S02]  /*6220*/  SHF.R.S32.HI R77, RZ, 0x18, R77 ;  /* 0x00000018ff4d7819 */ /* 0x000fe4000001144d */
[----:B------:R-:W-:Y:S02]  /*6230*/  ISETP.NE.AND P0, PT, R154, RZ, PT ;  /* 0x000000ff9a00720c */ /* 0x000fe40003f05270 */
[----:B------:R-:W-:Y:S02]  /*6240*/  ISETP.NE.AND P6, PT, R99, RZ, PT ;  /* 0x000000ff6300720c */ /* 0x000fe40003fc5270 */
[----:B------:R-:W-:Y:S11]  /*6250*/  LEA R116, R148, UR44, 0x3 ;  /* 0x0000002c94747c11 */ /* 0x000ff6000f8e18ff */
[----:B------:R-:W-:Y:S01]  /*6260*/  @P6 SHF.L.U32 R117, R146, 0x1f, RZ ;  /* 0x0000001f92756819 */ /* 0x000fe200000006ff */
[C---:B---3--:R-:W-:Y:S02]  /*6270*/  IMAD R0, R70.reuse, R4, RZ ;  /* 0x0000000446007224 */ /* 0x048fe400078e02ff */
[C---:B------:R-:W-:Y:S02]  /*6280*/  IMAD R2, R70.reuse, R5, RZ ;  /* 0x0000000546027224 */ /* 0x040fe400078e02ff */
[----:B------:R-:W-:Y:S02]  /*6290*/  IMAD R3, R70, R6, RZ ;  /* 0x0000000646037224 */ /* 0x000fe400078e02ff */
[-C--:B------:R-:W-:Y:S01]  /*62a0*/  IMAD R0, R73, R72.reuse, R0 ;  /* 0x0000004849007224 */ /* 0x080fe200078e0200 */
[----:B------:R-:W-:Y:S01]  /*62b0*/  SHF.R.S32.HI R73, RZ, 0x18, R92 ;  /* 0x00000018ff497819 */ /* 0x000fe2000001145c */
[-C--:B------:R-:W-:Y:S01]  /*62c0*/  IMAD R2, R75, R72.reuse, R2 ;  /* 0x000000484b027224 */ /* 0x080fe200078e0202 */
[C---:B------:R-:W-:Y:S01]  /*62d0*/  PRMT R75, R93.reuse, 0x8880, RZ ;  /* 0x000088805d4b7816 */ /* 0x040fe200000000ff */
[----:B------:R-:W-:Y:S01]  /*62e0*/  IMAD R3, R74, R72, R3 ;  /* 0x000000484a037224 */ /* 0x000fe200078e0203 */
[----:B------:R-:W-:Y:S01]  /*62f0*/  SHF.L.U32 R74, R93, 0x10, RZ ;  /* 0x000000105d4a7819 */ /* 0x000fe200000006ff */
[C---:B------:R-:W-:Y:S02]  /*6300*/  IMAD R7, R70.reuse, R7, RZ ;  /* 0x0000000746077224 */ /* 0x040fe400078e02ff */
[C---:B------:R-:W-:Y:S01]  /*6310*/  IMAD R4, R70.reuse, R8, RZ ;  /* 0x0000000846047224 */ /* 0x040fe200078e02ff */
[----:B------:R-:W-:Y:S01]  /*6320*/  SHF.R.S32.HI R74, RZ, 0x18, R74 ;  /* 0x00000018ff4a7819 */ /* 0x000fe2000001144a */
[----:B------:R-:W-:Y:S02]  /*6330*/  IMAD R5, R70, R9, RZ ;  /* 0x0000000946057224 */ /* 0x000fe400078e02ff */
[-C--:B------:R-:W-:Y:S01]  /*6340*/  IMAD R7, R73, R72.reuse, R7 ;  /* 0x0000004849077224 */ /* 0x080fe200078e0207 */
[C---:B------:R-:W-:Y:S01]  /*6350*/  PRMT R73, R94.reuse, 0x8880, RZ ;  /* 0x000088805e497816 */ /* 0x040fe200000000ff */
[----:B------:R-:W-:Y:S01]  /*6360*/  IMAD R4, R75, R72, R4 ;  /* 0x000000484b047224 */ /* 0x000fe200078e0204 */
[----:B------:R-:W-:Y:S01]  /*6370*/  SHF.L.U32 R75, R94, 0x8, RZ ;  /* 0x000000085e4b7819 */ /* 0x000fe200000006ff */
[----:B------:R-:W-:Y:S01]  /*6380*/  IMAD R6, R70, R10, RZ ;  /* 0x0000000a46067224 */ /* 0x000fe200078e02ff */
[----:B------:R-:W-:Y:S01]  /*6390*/  I2IP.S8.S32.SAT R97, R7, R3, RZ ;  /* 0x0000000307617239 */ /* 0x000fe200000014ff */
[----:B------:R-:W-:Y:S01]  /*63a0*/  IMAD R5, R74, R72, R5 ;  /* 0x000000484a057224 */ /* 0x000fe200078e0205 */
[----:B------:R-:W-:Y:S01]  /*63b0*/  SHF.L.U32 R74, R94, 0x10, RZ ;  /* 0x000000105e4a7819 */ /* 0x000fe200000006ff */
[----:B------:R-:W-:Y:S01]  /*63c0*/  IMAD R11, R70, R11, RZ ;  /* 0x0000000b460b7224 */ /* 0x000fe200078e02ff */
[----:B------:R-:W-:Y:S01]  /*63d0*/  I2IP.S8.S32.SAT R100, R2, R0, R97 ;  /* 0x0000000002647239 */ /* 0x000fe20000001461 */
[C---:B------:R-:W-:Y:S01]  /*63e0*/  IMAD R8, R70.reuse, R12, RZ ;  /* 0x0000000c46087224 */ /* 0x040fe200078e02ff */
[----:B------:R-:W-:Y:S01]  /*63f0*/  IADD3 R97, PT, PT, R135, UR44, RZ ;  /* 0x0000002c87617c10 */ /* 0x000fe2000fffe0ff */
[-C--:B------:R-:W-:Y:S01]  /*6400*/  IMAD R6, R77, R72.reuse, R6 ;  /* 0x000000484d067224 */ /* 0x080fe200078e0206 */
[----:B------:R-:W-:Y:S01]  /*6410*/  SHF.R.S32.HI R74, RZ, 0x18, R74 ;  /* 0x00000018ff4a7819 */ /* 0x000fe2000001144a */
[----:B------:R-:W-:Y:S01]  /*6420*/  IMAD R9, R70, R13, RZ ;  /* 0x0000000d46097224 */ /* 0x000fe200078e02ff */
[-C--:B------:R-:W-:Y:S01]  /*6430*/  IADD3 R158, PT, PT, R152, R97.reuse, RZ ;  /* 0x00000061989e7210 */ /* 0x080fe20007ffe0ff */
[-C--:B------:R-:W-:Y:S01]  /*6440*/  IMAD R11, R76, R72.reuse, R11 ;  /* 0x000000484c0b7224 */ /* 0x080fe200078e020b */
[----:B------:R-:W-:Y:S01]  /*6450*/  IADD3 R157, PT, PT, R151, R97, RZ ;  /* 0x00000061979d7210 */ /* 0x000fe20007ffe0ff */
[----:B------:R-:W-:Y:S01]  /*6460*/  IMAD R8, R73, R72, R8 ;  /* 0x0000004849087224 */ /* 0x000fe200078e0208 */
[----:B------:R-:W-:Y:S01]  /*6470*/  IADD3 R156, PT, PT, R97, R98, RZ ;  /* 0x00000062619c7210 */ /* 0x000fe20007ffe0ff */
[----:B------:R-:W-:Y:S01]  /*6480*/  IMAD R10, R70, R14, RZ ;  /* 0x0000000e460a7224 */ /* 0x000fe200078e02ff */
[----:B------:R-:W-:Y:S01]  /*6490*/  I2IP.S8.S32.SAT R101, R11, R6, RZ ;  /* 0x000000060b657239 */ /* 0x000fe200000014ff */
[----:B------:R-:W-:Y:S01]  /*64a0*/  IMAD R9, R74, R72, R9 ;  /* 0x000000484a097224 */ /* 0x000fe200078e0209 */
[----:B------:R-:W-:Y:S01]  /*64b0*/  SHF.R.S32.HI R75, RZ, 0x18, R75 ;  /* 0x00000018ff4b7819 */ /* 0x000fe2000001144b */
[----:B------:R-:W-:Y:S01]  /*64c0*/  IMAD.U32 R74, R95, 0x10000, RZ ;  /* 0x000100005f4a7824 */ /* 0x000fe200078e00ff */
[----:B------:R-:W-:Y:S01]  /*64d0*/  I2IP.S8.S32.SAT R101, R5, R4, R101 ;  /* 0x0000000405657239 */ /* 0x000fe20000001465 */
[C---:B------:R-:W-:Y:S01]  /*64e0*/  IMAD R15, R70.reuse, R15, RZ ;  /* 0x0000000f460f7224 */ /* 0x040fe200078e02ff */
[----:B------:R-:W-:Y:S01]  /*64f0*/  SHF.R.S32.HI R73, RZ, 0x18, R94 ;  /* 0x00000018ff497819 */ /* 0x000fe2000001145e */
[----:B------:R-:W-:Y:S01]  /*6500*/  IMAD R10, R75, R72, R10 ;  /* 0x000000484b0a7224 */ /* 0x000fe200078e020a */
[----:B------:R-:W-:Y:S01]  /*6510*/  PRMT R75, R95, 0x8880, RZ ;  /* 0x000088805f4b7816 */ /* 0x000fe200000000ff */
[C---:B------:R-:W-:Y:S01]  /*6520*/  IMAD R12, R70.reuse, R16, RZ ;  /* 0x00000010460c7224 */ /* 0x040fe200078e02ff */
[----:B------:R-:W-:Y:S01]  /*6530*/  SHF.R.S32.HI R74, RZ, 0x18, R74 ;  /* 0x00000018ff4a7819 */ /* 0x000fe2000001144a */
[----:B------:R-:W-:Y:S01]  /*6540*/  IMAD R13, R70, R17, RZ ;  /* 0x00000011460d7224 */ /* 0x000fe200078e02ff */
[----:B------:R-:W-:Y:S01]  /*6550*/  SHF.R.S32.HI R76, RZ, 0x18, R95 ;  /* 0x00000018ff4c7819 */ /* 0x000fe2000001145f */
[-C--:B------:R-:W-:Y:S01]  /*6560*/  IMAD R15, R73, R72.reuse, R15 ;  /* 0x00000048490f7224 */ /* 0x080fe200078e020f */
[----:B------:R-:W-:Y:S01]  /*6570*/  PRMT R73, R80, 0x8880, RZ ;  /* 0x0000888050497816 */ /* 0x000fe200000000ff */
[----:B------:R-:W-:Y:S01]  /*6580*/  IMAD R12, R75, R72, R12 ;  /* 0x000000484b0c7224 */ /* 0x000fe200078e020c */
[----:B------:R-:W-:Y:S01]  /*6590*/  SHF.L.U32 R77, R95, 0x8, RZ ;  /* 0x000000085f4d7819 */ /* 0x000fe200000006ff */
[----:B------:R-:W-:Y:S01]  /*65a0*/  IMAD R14, R70, R18, RZ ;  /* 0x00000012460e7224 */ /* 0x000fe200078e02ff */
[----:B------:R-:W-:Y:S01]  /*65b0*/  I2IP.S8.S32.SAT R102, R15, R10, RZ ;  /* 0x0000000a0f667239 */ /* 0x000fe200000014ff */
[----:B------:R-:W-:Y:S01]  /*65c0*/  IMAD R13, R74, R72, R13 ;  /* 0x000000484a0d7224 */ /* 0x000fe200078e020d */
[----:B------:R-:W-:Y:S01]  /*65d0*/  SHF.R.S32.HI R77, RZ, 0x18, R77 ;  /* 0x00000018ff4d7819 */ /* 0x000fe2000001144d */
[C---:B------:R-:W-:Y:S01]  /*65e0*/  IMAD R19, R70.reuse, R19, RZ ;  /* 0x0000001346137224 */ /* 0x040fe200078e02ff */
[----:B------:R-:W-:Y:S01]  /*65f0*/  I2IP.S8.S32.SAT R102, R9, R8, R102 ;  /* 0x0000000809667239 */ /* 0x000fe20000001466 */
[----:B------:R-:W-:Y:S01]  /*6600*/  IMAD R16, R70, R20, RZ ;  /* 0x0000001446107224 */ /* 0x000fe200078e02ff */
[C---:B------:R-:W-:Y:S01]  /*6610*/  SHF.L.U32 R74, R80.reuse, 0x10, RZ ;  /* 0x00000010504a7819 */ /* 0x040fe200000006ff */
[-C--:B------:R-:W-:Y:S01]  /*6620*/  IMAD R14, R77, R72.reuse, R14 ;  /* 0x000000484d0e7224 */ /* 0x080fe200078e020e */
[----:B------:R-:W-:Y:S01]  /*6630*/  SHF.L.U32 R75, R80, 0x8, RZ ;  /* 0x00000008504b7819 */ /* 0x000fe200000006ff */
[----:B------:R-:W-:Y:S01]  /*6640*/  IMAD R17, R70, R21, RZ ;  /* 0x0000001546117224 */ /* 0x000fe200078e02ff */
[----:B------:R-:W-:Y:S01]  /*6650*/  SHF.R.S32.HI R74, RZ, 0x18, R74 ;  /* 0x00000018ff4a7819 */ /* 0x000fe2000001144a */
[----:B------:R-:W-:Y:S01]  /*6660*/  IMAD R19, R76, R72, R19 ;  /* 0x000000484c137224 */ /* 0x000fe200078e0213 */
[----:B------:R-:W-:Y:S01]  /*6670*/  SHF.R.S32.HI R75, RZ, 0x18, R75 ;  /* 0x00000018ff4b7819 */ /* 0x000fe2000001144b */
[----:B------:R-:W-:Y:S01]  /*6680*/  IMAD R18, R70, R22, RZ ;  /* 0x0000001646127224 */ /* 0x000fe200078e02ff */
[----:B------:R-:W-:Y:S01]  /*6690*/  SHF.R.S32.HI R76, RZ, 0x18, R81 ;  /* 0x00000018ff4c7819 */ /* 0x000fe20000011451 */
[----:B------:R-:W-:Y:S01]  /*66a0*/  IMAD R16, R73, R72, R16 ;  /* 0x0000004849107224 */ /* 0x000fe200078e0210 */
[----:B------:R-:W-:Y:S01]  /*66b0*/  I2IP.S8.S32.SAT R103, R19, R14, RZ ;  /* 0x0000000e13677239 */ /* 0x000fe200000014ff */
[-C--:B------:R-:W-:Y:S01]  /*66c0*/  IMAD R17, R74, R72.reuse, R17 ;  /* 0x000000484a117224 */ /* 0x080fe200078e0211 */
[----:B------:R-:W-:Y:S01]  /*66d0*/  SHF.L.U32 R74, R81, 0x10, RZ ;  /* 0x00000010514a7819 */ /* 0x000fe200000006ff */
[C---:B------:R-:W-:Y:S01]  /*66e0*/  IMAD R23, R70.reuse, R23, RZ ;  /* 0x0000001746177224 */ /* 0x040fe200078e02ff */
[----:B------:R-:W-:Y:S01]  /*66f0*/  SHF.R.S32.HI R73, RZ, 0x18, R80 ;  /* 0x00000018ff497819 */ /* 0x000fe20000011450 */
[----:B------:R-:W-:Y:S01]  /*6700*/  IMAD R18, R75, R72, R18 ;  /* 0x000000484b127224 */ /* 0x000fe200078e0212 */
[----:B------:R-:W-:Y:S01]  /*6710*/  PRMT R75, R81, 0x8880, RZ ;  /* 0x00008880514b7816 */ /* 0x000fe200000000ff */
[C---:B------:R-:W-:Y:S01]  /*6720*/  IMAD R20, R70.reuse, R24, RZ ;  /* 0x0000001846147224 */ /* 0x040fe200078e02ff */
[----:B------:R-:W-:Y:S01]  /*6730*/  SHF.R.S32.HI R74, RZ, 0x18, R74 ;  /* 0x00000018ff4a7819 */ /* 0x000fe2000001144a */
[----:B------:R-:W-:Y:S01]  /*6740*/  IMAD R21, R70, R25, RZ ;  /* 0x0000001946157224 */ /* 0x000fe200078e02ff */
[----:B------:R-:W-:Y:S01]  /*6750*/  I2IP.S8.S32.SAT R103, R13, R12, R103 ;  /* 0x0000000c0d677239 */ /* 0x000fe20000001467 */
[-C--:B------:R-:W-:Y:S01]  /*6760*/  IMAD R23, R73, R72.reuse, R23 ;  /* 0x0000004849177224 */ /* 0x080fe200078e0217 */
[----:B------:R-:W-:Y:S01]  /*6770*/  SHF.L.U32 R77, R81, 0x8, RZ ;  /* 0x00000008514d7819 */ /* 0x000fe200000006ff */
[-C--:B------:R-:W-:Y:S01]  /*6780*/  IMAD R20, R75, R72.reuse, R20 ;  /* 0x000000484b147224 */ /* 0x080fe200078e0214 */
[----:B------:R-:W-:Y:S01]  /*6790*/  PRMT R73, R82, 0x8880, RZ ;  /* 0x0000888052497816 */ /* 0x000fe200000000ff */
[----:B------:R-:W-:Y:S01]  /*67a0*/  IMAD R21, R74, R72, R21 ;  /* 0x000000484a157224 */ /* 0x000fe200078e0215 */
[----:B------:R-:W-:Y:S01]  /*67b0*/  SHF.R.S32.HI R77, RZ, 0x18, R77 ;  /* 0x00000018ff4d7819 */ /* 0x000fe2000001144d */
[----:B------:R-:W-:Y:S01]  /*67c0*/  IMAD R22, R70, R26, RZ ;  /* 0x0000001a46167224 */ /* 0x000fe200078e02ff */
[----:B------:R1:W-:Y:S01]  /*67d0*/  STS.128 [R135+UR44+0x8200], R100 ;  /* 0x0082006487007988 */ /* 0x0003e20008000c2c */
[----:B------:R-:W-:Y:S01]  /*67e0*/  IMAD.U32 R74, R82, 0x10000, RZ ;  /* 0x00010000524a7824 */ /* 0x000fe200078e00ff */
[----:B------:R-:W-:Y:S01]  /*67f0*/  I2IP.S8.S32.SAT R104, R23, R18, RZ ;  /* 0x0000001217687239 */ /* 0x000fe200000014ff */
[----:B------:R-:W-:Y:S01]  /*6800*/  IMAD R27, R70, R27, RZ ;  /* 0x0000001b461b7224 */ /* 0x000fe200078e02ff */
[----:B------:R-:W-:Y:S01]  /*6810*/  SHF.L.U32 R75, R82, 0x8, RZ ;  /* 0x00000008524b7819 */ /* 0x000fe200000006ff */
[C---:B------:R-:W-:Y:S01]  /*6820*/  IMAD R24, R70.reuse, R28, RZ ;  /* 0x0000001c46187224 */ /* 0x040fe200078e02ff */
[----:B------:R-:W-:Y:S01]  /*6830*/  I2IP.S8.S32.SAT R104, R17, R16, R104 ;  /* 0x0000001011687239 */ /* 0x000fe20000001468 */
[-C--:B------:R-:W-:Y:S01]  /*6840*/  IMAD R22, R77, R72.reuse, R22 ;  /* 0x000000484d167224 */ /* 0x080fe200078e0216 */
[----:B------:R-:W-:Y:S01]  /*6850*/  SHF.R.S32.HI R74, RZ, 0x18, R74 ;  /* 0x00000018ff4a7819 */ /* 0x000fe2000001144a */
[----:B------:R-:W-:Y:S01]  /*6860*/  IMAD R25, R70, R29, RZ ;  /* 0x0000001d46197224 */ /* 0x000fe200078e02ff */
[----:B------:R-:W-:Y:S01]  /*6870*/  SHF.R.S32.HI R75, RZ, 0x18, R75 ;  /* 0x00000018ff4b7819 */ /* 0x000fe2000001144b */
[----:B------:R-:W-:Y:S01]  /*6880*/  IMAD R27, R76, R72, R27 ;  /* 0x000000484c1b7224 */ /* 0x000fe200078e021b */
[----:B------:R-:W-:Y:S01]  /*6890*/  SHF.R.S32.HI R76, RZ, 0x18, R83 ;  /* 0x00000018ff4c7819 */ /* 0x000fe20000011453 */
[----:B------:R-:W-:Y:S01]  /*68a0*/  IMAD R26, R70, R30, RZ ;  /* 0x0000001e461a7224 */ /* 0x000fe200078e02ff */
[----:B------:R-:W-:Y:S01]  /*68b0*/  SHF.L.U32 R77, R83, 0x8, RZ ;  /* 0x00000008534d7819 */ /* 0x000fe200000006ff */
        /* <DEDUP_REMOVED lines=13> */
[----:B------:R-:W-:Y:S01]  /*6990*/  PRMT R73, R84, 0x8880, RZ ;  /* 0x0000888054497816 */ /* 0x000fe200000000ff */
[----:B------:R-:W-:Y:S01]  /*69a0*/  IMAD R28, R75, R72, R28 ;  /* 0x000000484b1c7224 */ /* 0x000fe200078e021c */
[----:B------:R-:W-:Y:S01]  /*69b0*/  SHF.R.S32.HI R77, RZ, 0x18, R77 ;  /* 0x00000018ff4d7819 */ /* 0x000fe2000001144d */
[----:B------:R-:W-:Y:S01]  /*69c0*/  IMAD R30, R70, R34, RZ ;  /* 0x00000022461e7224 */ /* 0x000fe200078e02ff */
[----:B------:R-:W-:Y:S01]  /*69d0*/  I2IP.S8.S32.SAT R106, R31, R26, RZ ;  /* 0x0000001a1f6a7239 */ /* 0x000fe200000014ff */
[----:B------:R-:W-:Y:S01]  /*69e0*/  IMAD R29, R74, R72, R29 ;  /* 0x000000484a1d7224 */ /* 0x000fe200078e021d */
[----:B------:R-:W-:Y:S01]  /*69f0*/  SHF.L.U32 R74, R84, 0x10, RZ ;  /* 0x00000010544a7819 */ /* 0x000fe200000006ff */
        /* <DEDUP_REMOVED lines=9> */
[----:B------:R-:W-:Y:S01]  /*6a90*/  PRMT R76, R85, 0x8880, RZ ;  /* 0x00008880554c7816 */ /* 0x000fe200000000ff */
[----:B------:R-:W-:Y:S01]  /*6aa0*/  IMAD R34, R70, R38, RZ ;  /* 0x0000002646227224 */ /* 0x000fe200078e02ff */
[----:B------:R-:W-:Y:S01]  /*6ab0*/  SHF.L.U32 R77, R88, 0x10, RZ ;  /* 0x00000010584d7819 */ /* 0x000fe200000006ff */
[----:B------:R-:W-:Y:S01]  /*6ac0*/  IMAD R32, R73, R72, R32 ;  /* 0x0000004849207224 */ /* 0x000fe200078e0220 */
[----:B------:R-:W-:Y:S01]  /*6ad0*/  SHF.R.S32.HI R73, RZ, 0x18, R84 ;  /* 0x00000018ff497819 */ /* 0x000fe20000011454 */
[----:B------:R-:W-:Y:S01]  /*6ae0*/  IMAD R39, R70, R39, RZ ;  /* 0x0000002746277224 */ /* 0x000fe200078e02ff */
[----:B------:R-:W-:Y:S01]  /*6af0*/  I2IP.S8.S32.SAT R107, R35, R30, RZ ;  /* 0x0000001e236b7239 */ /* 0x000fe200000014ff */
[-C--:B------:R-:W-:Y:S02]  /*6b00*/  IMAD R33, R74, R72.reuse, R33 ;  /* 0x000000484a217224 */ /* 0x080fe400078e0221 */
[----:B------:R-:W-:Y:S01]  /*6b10*/  IMAD R34, R75, R72, R34 ;  /* 0x000000484b227224 */ /* 0x000fe200078e0222 */
[----:B------:R-:W-:Y:S01]  /*6b20*/  I2IP.S8.S32.SAT R107, R29, R28, R107 ;  /* 0x0000001c1d6b7239 */ /* 0x000fe2000000146b */
[C---:B------:R-:W-:Y:S01]  /*6b30*/  IMAD.U32 R74, R85.reuse, 0x10000, RZ ;  /* 0x00010000554a7824 */ /* 0x040fe200078e00ff */
[----:B------:R-:W-:Y:S01]  /*6b40*/  SHF.L.U32 R75, R85, 0x8, RZ ;  /* 0x00000008554b7819 */ /* 0x000fe200000006ff */
[----:B------:R-:W-:Y:S01]  /*6b50*/  IMAD R39, R73, R72, R39 ;  /* 0x0000004849277224 */ /* 0x000fe200078e0227 */
[----:B------:R-:W-:Y:S01]  /*6b60*/  MOV R73, R76 ;  /* 0x0000004c00497202 */ /* 0x000fe20000000f00 */
[C---:B------:R-:W-:Y:S01]  /*6b70*/  IMAD R36, R70.reuse, R40, RZ ;  /* 0x0000002846247224 */ /* 0x040fe200078e02ff */
[----:B------:R-:W-:Y:S01]  /*6b80*/  SHF.R.S32.HI R74, RZ, 0x18, R74 ;  /* 0x00000018ff4a7819 */ /* 0x000fe2000001144a */
[C---:B------:R-:W-:Y:S01]  /*6b90*/  IMAD R37, R70.reuse, R41, RZ ;  /* 0x0000002946257224 */ /* 0x040fe200078e02ff */
[----:B------:R-:W-:Y:S01]  /*6ba0*/  SHF.R.S32.HI R75, RZ, 0x18, R75 ;  /* 0x00000018ff4b7819 */ /* 0x000fe2000001144b */
[----:B------:R-:W-:Y:S01]  /*6bb0*/  IMAD R38, R70, R42, RZ ;  /* 0x0000002a46267224 */ /* 0x000fe200078e02ff */
[----:B------:R1:W-:Y:S01]  /*6bc0*/  STS.128 [R158+0x8200], R104 ;  /* 0x008200689e007388 */ /* 0x0003e20000000c00 */
[----:B------:R-:W-:Y:S01]  /*6bd0*/  IMAD R36, R73, R72, R36 ;  /* 0x0000004849247224 */ /* 0x000fe200078e0224 */
[----:B------:R-:W-:Y:S01]  /*6be0*/  I2IP.S8.S32.SAT R108, R39, R34, RZ ;  /* 0x00000022276c7239 */ /* 0x000fe200000014ff */
[-C--:B------:R-:W-:Y:S01]  /*6bf0*/  IMAD R37, R74, R72.reuse, R37 ;  /* 0x000000484a257224 */ /* 0x080fe200078e0225 */
[----:B------:R-:W-:Y:S01]  /*6c00*/  SHF.R.S32.HI R76, RZ, 0x18, R85 ;  /* 0x00000018ff4c7819 */ /* 0x000fe20000011455 */
[----:B------:R-:W-:Y:S01]  /*6c10*/  IMAD R43, R70, R43, RZ ;  /* 0x0000002b462b7224 */ /* 0x000fe200078e02ff */
[C---:B------:R-:W-:Y:S01]  /*6c20*/  SHF.L.U32 R74, R86.reuse, 0x10, RZ ;  /* 0x00000010564a7819 */ /* 0x040fe200000006ff */
[----:B------:R-:W-:Y:S01]  /*6c30*/  IMAD R38, R75, R72, R38 ;  /* 0x000000484b267224 */ /* 0x000fe200078e0226 */
[----:B------:R-:W-:Y:S01]  /*6c40*/  PRMT R73, R86, 0x8880, RZ ;  /* 0x0000888056497816 */ /* 0x000fe200000000ff */
[----:B------:R-:W-:Y:S01]  /*6c50*/  IMAD R40, R70, R44, RZ ;  /* 0x0000002c46287224 */ /* 0x000fe200078e02ff */
[----:B------:R-:W-:Y:S01]  /*6c60*/  SHF.L.U32 R75, R86, 0x8, RZ ;  /* 0x00000008564b7819 */ /* 0x000fe200000006ff */
[----:B------:R-:W-:Y:S01]  /*6c70*/  IMAD R41, R70, R45, RZ ;  /* 0x0000002d46297224 */ /* 0x000fe200078e02ff */
[----:B------:R-:W-:Y:S01]  /*6c80*/  SHF.R.S32.HI R74, RZ, 0x18, R74 ;  /* 0x00000018ff4a7819 */ /* 0x000fe2000001144a */
[----:B------:R-:W-:Y:S01]  /*6c90*/  IMAD R43, R76, R72, R43 ;  /* 0x000000484c2b7224 */ /* 0x000fe200078e022b */
[----:B------:R-:W-:Y:S01]  /*6ca0*/  SHF.R.S32.HI R75, RZ, 0x18, R75 ;  /* 0x00000018ff4b7819 */ /* 0x000fe2000001144b */
[C---:B------:R-:W-:Y:S01]  /*6cb0*/  IMAD R42, R70.reuse, R46, RZ ;  /* 0x0000002e462a7224 */ /* 0x040fe200078e02ff */
[----:B------:R-:W-:Y:S01]  /*6cc0*/  I2IP.S8.S32.SAT R108, R33, R32, R108 ;  /* 0x00000020216c7239 */ /* 0x000fe2000000146c */
[----:B------:R-:W-:Y:S01]  /*6cd0*/  IMAD R40, R73, R72, R40 ;  /* 0x0000004849287224 */ /* 0x000fe200078e0228 */
[----:B------:R-:W-:Y:S01]  /*6ce0*/  SHF.R.S32.HI R76, RZ, 0x18, R86 ;  /* 0x00000018ff4c7819 */ /* 0x000fe20000011456 */
[----:B------:R-:W-:Y:S01]  /*6cf0*/  IMAD R47, R70, R47, RZ ;  /* 0x0000002f462f7224 */ /* 0x000fe200078e02ff */
[----:B------:R-:W-:Y:S01]  /*6d00*/  I2IP.S8.S32.SAT R109, R43, R38, RZ ;  /* 0x000000262b6d7239 */ /* 0x000fe200000014ff */
[-C--:B------:R-:W-:Y:S01]  /*6d10*/  IMAD R41, R74, R72.reuse, R41 ;  /* 0x000000484a297224 */ /* 0x080fe200078e0229 */
[----:B------:R-:W-:Y:S01]  /*6d20*/  PRMT R73, R87, 0x8880, RZ ;  /* 0x0000888057497816 */ /* 0x000fe200000000ff */
[-C--:B------:R-:W-:Y:S01]  /*6d30*/  IMAD R42, R75, R72.reuse, R42 ;  /* 0x000000484b2a7224 */ /* 0x080fe200078e022a */
[----:B------:R-:W-:Y:S01]  /*6d40*/  SHF.L.U32 R74, R87, 0x10, RZ ;  /* 0x00000010574a7819 */ /* 0x000fe200000006ff */
[----:B------:R-:W-:Y:S01]  /*6d50*/  IMAD R47, R76, R72, R47 ;  /* 0x000000484c2f7224 */ /* 0x000fe200078e022f */
[----:B------:R-:W-:Y:S01]  /*6d60*/  I2IP.S8.S32.SAT R109, R37, R36, R109 ;  /* 0x00000024256d7239 */ /* 0x000fe2000000146d */
[C---:B------:R-:W-:Y:S01]  /*6d70*/  IMAD R44, R70.reuse, R48, RZ ;  /* 0x00000030462c7224 */ /* 0x040fe200078e02ff */
[----:B------:R-:W-:Y:S01]  /*6d80*/  SHF.R.S32.HI R74, RZ, 0x18, R74 ;  /* 0x00000018ff4a7819 */ /* 0x000fe2000001144a */
[----:B------:R-:W-:Y:S01]  /*6d90*/  IMAD.SHL.U32 R76, R87, 0x100, RZ ;  /* 0x00000100574c7824 */ /* 0x000fe200078e00ff */
[----:B------:R-:W-:Y:S01]  /*6da0*/  I2IP.S8.S32.SAT R110, R47, R42, RZ ;  /* 0x0000002a2f6e7239 */ /* 0x000fe200000014ff */
[----:B------:R-:W-:Y:S01]  /*6db0*/  IMAD R45, R70, R49, RZ ;  /* 0x00000031462d7224 */ /* 0x000fe200078e02ff */
[----:B------:R-:W-:Y:S01]  /*6dc0*/  PRMT R75, R88, 0x8880, RZ ;  /* 0x00008880584b7816 */ /* 0x000fe200000000ff */
[----:B------:R-:W-:Y:S01]  /*6dd0*/  IMAD R44, R73, R72, R44 ;  /* 0x00000048492c7224 */ /* 0x000fe200078e022c */
[----:B------:R-:W-:Y:S01]  /*6de0*/  SHF.R.S32.HI R73, RZ, 0x18, R76 ;  /* 0x00000018ff497819 */ /* 0x000fe2000001144c */
[----:B------:R-:W-:Y:S01]  /*6df0*/  IMAD R46, R70, R50, RZ ;  /* 0x00000032462e7224 */ /* 0x000fe200078e02ff */
[----:B------:R-:W-:Y:S01]  /*6e00*/  I2IP.S8.S32.SAT R110, R41, R40, R110 ;  /* 0x00000028296e7239 */ /* 0x000fe2000000146e */
[----:B------:R-:W-:Y:S01]  /*6e10*/  IMAD R45, R74, R72, R45 ;  /* 0x000000484a2d7224 */ /* 0x000fe200078e022d */
[----:B------:R-:W-:Y:S01]  /*6e20*/  SHF.R.S32.HI R74, RZ, 0x18, R87 ;  /* 0x00000018ff4a7819 */ /* 0x000fe20000011457 */
[----:B------:R-:W-:Y:S01]  /*6e30*/  IMAD R51, R70, R51, RZ ;  /* 0x0000003346337224 */ /* 0x000fe200078e02ff */
[----:B------:R-:W-:Y:S01]  /*6e40*/  SHF.L.U32 R76, R88, 0x8, RZ ;  /* 0x00000008584c7819 */ /* 0x000fe200000006ff */
[----:B------:R-:W-:Y:S02]  /*6e50*/  IMAD R48, R70, R52, RZ ;  /* 0x0000003446307224 */ /* 0x000fe400078e02ff */
[-C--:B------:R-:W-:Y:S01]  /*6e60*/  IMAD R46, R73, R72.reuse, R46 ;  /* 0x00000048492e7224 */ /* 0x080fe200078e022e */
[----:B------:R-:W-:Y:S01]  /*6e70*/  SHF.R.S32.HI R73, RZ, 0x18, R77 ;  /* 0x00000018ff497819 */ /* 0x000fe2000001144d */
[-C--:B------:R-:W-:Y:S01]  /*6e80*/  IMAD R51, R74, R72.reuse, R51 ;  /* 0x000000484a337224 */ /* 0x080fe200078e0233 */
[----:B------:R-:W-:Y:S01]  /*6e90*/  SHF.R.S32.HI R74, RZ, 0x18, R88 ;  /* 0x00000018ff4a7819 */ /* 0x000fe20000011458 */
[----:B------:R-:W-:Y:S01]  /*6ea0*/  IMAD R49, R70, R53, RZ ;  /* 0x0000003546317224 */ /* 0x000fe200078e02ff */
[----:B------:R-:W-:Y:S01]  /*6eb0*/  SHF.L.U32 R77, R90, 0x8, RZ ;  /* 0x000000085a4d7819 */ /* 0x000fe200000006ff */
[----:B------:R-:W-:Y:S01]  /*6ec0*/  IMAD R48, R75, R72, R48 ;  /* 0x000000484b307224 */ /* 0x000fe200078e0230 */
[----:B------:R-:W-:Y:S01]  /*6ed0*/  SHF.R.S32.HI R75, RZ, 0x18, R76 ;  /* 0x00000018ff4b7819 */ /* 0x000fe2000001144c */
[C---:B------:R-:W-:Y:S01]  /*6ee0*/  IMAD R50, R70.reuse, R54, RZ ;  /* 0x0000003646327224 */ /* 0x040fe200078e02ff */
[----:B------:R-:W-:Y:S01]  /*6ef0*/  I2IP.S8.S32.SAT R111, R51, R46, RZ ;  /* 0x0000002e336f7239 */ /* 0x000fe200000014ff */
[C---:B------:R-:W-:Y:S01]  /*6f00*/  IMAD R55, R70.reuse, R55, RZ ;  /* 0x0000003746377224 */ /* 0x040fe200078e02ff */
[----:B------:R-:W-:Y:S01]  /*6f10*/  SHF.L.U32 R76, R89, 0x10, RZ ;  /* 0x00000010594c7819 */ /* 0x000fe200000006ff */
[----:B------:R-:W-:Y:S01]  /*6f20*/  IMAD R49, R73, R72, R49 ;  /* 0x0000004849317224 */ /* 0x000fe200078e0231 */
[----:B------:R-:W-:Y:S01]  /*6f30*/  PRMT R73, R89, 0x8880, RZ ;  /* 0x0000888059497816 */ /* 0x000fe200000000ff */
[----:B------:R-:W-:Y:S01]  /*6f40*/  IMAD R52, R70, R56, RZ ;  /* 0x0000003846347224 */ /* 0x000fe200078e02ff */
[----:B------:R-:W-:Y:S01]  /*6f50*/  I2IP.S8.S32.SAT R111, R45, R44, R111 ;  /* 0x0000002c2d6f7239 */ /* 0x000fe2000000146f */
[-C--:B------:R-:W-:Y:S01]  /*6f60*/  IMAD R50, R75, R72.reuse, R50 ;  /* 0x000000484b327224 */ /* 0x080fe200078e0232 */
[----:B------:R-:W-:Y:S01]  /*6f70*/  PRMT R75, R90, 0x8880, RZ ;  /* 0x000088805a4b7816 */ /* 0x000fe200000000ff */
[-C--:B------:R-:W-:Y:S01]  /*6f80*/  IMAD R55, R74, R72.reuse, R55 ;  /* 0x000000484a377224 */ /* 0x080fe200078e0237 */
[----:B------:R-:W-:Y:S01]  /*6f90*/  SHF.R.S32.HI R74, RZ, 0x18, R76 ;  /* 0x00000018ff4a7819 */ /* 0x000fe2000001144c */
[----:B------:R-:W-:Y:S01]  /*6fa0*/  IMAD R52, R73, R72, R52 ;  /* 0x0000004849347224 */ /* 0x000fe200078e0234 */
[----:B------:R-:W-:Y:S01]  /*6fb0*/  SHF.L.U32 R73, R89, 0x8, RZ ;  /* 0x0000000859497819 */ /* 0x000fe200000006ff */
[C---:B------:R-:W-:Y:S01]  /*6fc0*/  IMAD R53, R70.reuse, R57, RZ ;  /* 0x0000003946357224 */ /* 0x040fe200078e02ff */
[----:B------:R1:W-:Y:S01]  /*6fd0*/  STS.128 [R157+0x8200], R108 ;  /* 0x0082006c9d007388 */ /* 0x0003e20000000c00 */
[----:B------:R-:W-:Y:S01]  /*6fe0*/  IMAD R54, R70, R58, RZ ;  /* 0x0000003a46367224 */ /* 0x000fe200078e02ff */
[----:B------:R-:W-:Y:S01]  /*6ff0*/  SHF.R.S32.HI R73, RZ, 0x18, R73 ;  /* 0x00000018ff497819 */ /* 0x000fe20000011449 */
[----:B------:R-:W-:Y:S01]  /*7000*/  IMAD R53, R74, R72, R53 ;  /* 0x000000484a357224 */ /* 0x000fe200078e0235 */
[----:B------:R-:W-:Y:S01]  /*7010*/  SHF.L.U32 R76, R90, 0x10, RZ ;  /* 0x000000105a4c7819 */ /* 0x000fe200000006ff */
[C---:B------:R-:W-:Y:S01]  /*7020*/  IMAD R59, R70.reuse, R59, RZ ;  /* 0x0000003b463b7224 */ /* 0x040fe200078e02ff */
[----:B------:R-:W-:Y:S01]  /*7030*/  SHF.R.S32.HI R74, RZ, 0x18, R89 ;  /* 0x00000018ff4a7819 */ /* 0x000fe20000011459 */
[C---:B------:R-:W-:Y:S01]  /*7040*/  IMAD R56, R70.reuse, R60, RZ ;  /* 0x0000003c46387224 */ /* 0x040fe200078e02ff */
[----:B------:R-:W-:Y:S01]  /*7050*/  I2IP.S8.S32.SAT R112, R55, R50, RZ ;  /* 0x0000003237707239 */ /* 0x000fe200000014ff */
[----:B------:R-:W-:Y:S01]  /*7060*/  IMAD R54, R73, R72, R54 ;  /* 0x0000004849367224 */ /* 0x000fe200078e0236 */
[----:B------:R-:W-:Y:S01]  /*7070*/  SHF.R.S32.HI R76, RZ, 0x18, R76 ;  /* 0x00000018ff4c7819 */ /* 0x000fe2000001144c */
[----:B------:R-:W-:Y:S01]  /*7080*/  IMAD R57, R70, R61, RZ ;  /* 0x0000003d46397224 */ /* 0x000fe200078e02ff */
[----:B------:R-:W-:Y:S01]  /*7090*/  I2IP.S8.S32.SAT R112, R49, R48, R112 ;  /* 0x0000003031707239 */ /* 0x000fe20000001470 */
[----:B------:R-:W-:Y:S01]  /*70a0*/  IMAD R59, R74, R72, R59 ;  /* 0x000000484a3b7224 */ /* 0x000fe200078e023b */
[----:B------:R-:W-:Y:S01]  /*70b0*/  SHF.R.S32.HI R77, RZ, 0x18, R77 ;  /* 0x00000018ff4d7819 */ /* 0x000fe2000001144d */
[----:B------:R-:W-:Y:S01]  /*70c0*/  IMAD R58, R70, R62, RZ ;  /* 0x0000003e463a7224 */ /* 0x000fe200078e02ff */
[----:B------:R-:W-:Y:S01]  /*70d0*/  SHF.R.S32.HI R73, RZ, 0x18, R90 ;  /* 0x00000018ff497819 */ /* 0x000fe2000001145a */
[----:B------:R-:W-:Y:S01]  /*70e0*/  IMAD R56, R75, R72, R56 ;  /* 0x000000484b387224 */ /* 0x000fe200078e0238 */
[----:B------:R-:W-:Y:S01]  /*70f0*/  I2IP.S8.S32.SAT R113, R59, R54, RZ ;  /* 0x000000363b717239 */ /* 0x000fe200000014ff */
[----:B------:R-:W-:Y:S01]  /*7100*/  IMAD R57, R76, R72, R57 ;  /* 0x000000484c397224 */ /* 0x000fe200078e0239 */
[C---:B------:R-:W-:Y:S01]  /*7110*/  PRMT R75, R91.reuse, 0x8880, RZ ;  /* 0x000088805b4b7816 */ /* 0x040fe200000000ff */
[----:B------:R-:W-:Y:S01]  /*7120*/  IMAD.U32 R74, R91, 0x10000, RZ ;  /* 0x000100005b4a7824 */ /* 0x000fe200078e00ff */
[----:B------:R-:W-:Y:S01]  /*7130*/  I2IP.S8.S32.SAT R113, R53, R52, R113 ;  /* 0x0000003435717239 */ /* 0x000fe20000001471 */
[C---:B------:R-:W-:Y:S01]  /*7140*/  IMAD R63, R70.reuse, R63, RZ ;  /* 0x0000003f463f7224 */ /* 0x040fe200078e02ff */
[----:B------:R-:W-:Y:S01]  /*7150*/  SHF.R.S32.HI R76, RZ, 0x18, R91 ;  /* 0x00000018ff4c7819 */ /* 0x000fe2000001145b */
[----:B------:R-:W-:Y:S01]  /*7160*/  IMAD R58, R77, R72, R58 ;  /* 0x000000484d3a7224 */ /* 0x000fe200078e023a */
[----:B------:R-:W-:Y:S01]  /*7170*/  SHF.L.U32 R77, R91, 0x8, RZ ;  /* 0x000000085b4d7819 */ /* 0x000fe200000006ff */
[C---:B------:R-:W-:Y:S01]  /*7180*/  IMAD R60, R70.reuse, R64, RZ ;  /* 0x00000040463c7224 */ /* 0x040fe200078e02ff */
[----:B------:R-:W-:Y:S01]  /*7190*/  SHF.R.S32.HI R74, RZ, 0x18, R74 ;  /* 0x00000018ff4a7819 */ /* 0x000fe2000001144a */
[C---:B------:R-:W-:Y:S01]  /*71a0*/  IMAD R61, R70.reuse, R65, RZ ;  /* 0x00000041463d7224 */ /* 0x040fe200078e02ff */
[----:B------:R-:W-:Y:S01]  /*71b0*/  SHF.R.S32.HI R77, RZ, 0x18, R77 ;  /* 0x00000018ff4d7819 */ /* 0x000fe2000001144d */
[-C--:B------:R-:W-:Y:S02]  /*71c0*/  IMAD R63, R73, R72.reuse, R63 ;  /* 0x00000048493f7224 */ /* 0x080fe400078e023f */
[----:B------:R-:W-:Y:S02]  /*71d0*/  IMAD R60, R75, R72, R60 ;  /* 0x000000484b3c7224 */ /* 0x000fe400078e023c */
[----:B------:R-:W-:Y:S01]  /*71e0*/  IMAD R62, R70, R66, RZ ;  /* 0x00000042463e7224 */ /* 0x000fe200078e02ff */
[----:B------:R-:W-:Y:S01]  /*71f0*/  I2IP.S8.S32.SAT R114, R63, R58, RZ ;  /* 0x0000003a3f727239 */ /* 0x000fe200000014ff */
[----:B------:R-:W-:Y:S02]  /*7200*/  IMAD R61, R74, R72, R61 ;  /* 0x000000484a3d7224 */ /* 0x000fe400078e023d */
[----:B------:R-:W-:Y:S01]  /*7210*/  IMAD R67, R70, R67, RZ ;  /* 0x0000004346437224 */ /* 0x000fe200078e02ff */
[----:B------:R-:W-:Y:S01]  /*7220*/  I2IP.S8.S32.SAT R114, R57, R56, R114 ;  /* 0x0000003839727239 */ /* 0x000fe20000001472 */
[-C--:B------:R-:W-:Y:S02]  /*7230*/  IMAD R62, R77, R72.reuse, R62 ;  /* 0x000000484d3e7224 */ /* 0x080fe400078e023e */
[----:B------:R-:W-:Y:S05]  /*7240*/  IMAD R67, R76, R72, R67 ;  /* 0x000000484c437224 */ /* 0x000fea00078e0243 */
[----:B------:R-:W-:Y:S04]  /*7250*/  I2IP.S8.S32.SAT R115, R67, R62, RZ ;  /* 0x0000003e43737239 */ /* 0x000fe800000014ff */
[----:B------:R-:W-:Y:S05]  /*7260*/  I2IP.S8.S32.SAT R115, R61, R60, R115 ;  /* 0x0000003c3d737239 */ /* 0x000fea0000001473 */
[----:B------:R1:W-:Y:S01]  /*7270*/  STS.128 [R156+0x8200], R112 ;  /* 0x008200709c007388 */ /* 0x0003e20000000c00 */
[----:B------:R-:W-:Y:S01]  /*7280*/  @!PT LDS RZ, [RZ] ;  /* 0x00000000fffff984 */ /* 0x000fe20000000800 */
[----:B------:R-:W-:Y:S01]  /*7290*/  @!PT LDS RZ, [RZ] ;  /* 0x00000000fffff984 */ /* 0x000fe20000000800 */
[----:B------:R-:W-:Y:S01]  /*72a0*/  @!PT LDS RZ, [RZ] ;  /* 0x00000000fffff984 */ /* 0x000fe20000000800 */
[----:B------:R-:W-:Y:S01]  /*72b0*/  @!PT LDS RZ, [RZ] ;  /* 0x00000000fffff984 */ /* 0x000fe20000000800 */
[----:B------:R2:W-:Y:S07]  /*72c0*/  MEMBAR.ALL.CTA ;  /* 0x0000000000007992 */ /* 0x0005ee0000008000 */
[----:B--2---:R-:W2:Y:S02]  /*72d0*/  FENCE.VIEW.ASYNC.S ;  /* 0x00000000000073c6 */ /* 0x004ea40000000000 */
[----:B--2---:R-:W-:Y:S06]  /*72e0*/  BAR.SYNC.DEFER_BLOCKING 0x1, 0x80 ;  /* 0x0042000000007b1d */ /* 0x004fec0000010000 */
[----:B------:R-:W-:Y:S05]  /*72f0*/  @P0 BRA `(.L_x_103) ;  /* 0x0000000000280947 */ /* 0x000fea0003800000 */
[----:B------:R-:W-:Y:S01]  /*7300*/  UIADD3 UR4, UPT, UPT, UR44, 0x8200, URZ ;  /* 0x000082002c047890 */ /* 0x000fe2000fffe0ff */
[----:B------:R-:W-:Y:S05]  /*7310*/  UMOV UR51, UR36 ;  /* 0x0000002400337c82 */ /* 0x000fea0008000000 */
[----:B------:R-:W-:Y:S01]  /*7320*/  MOV R153, UR4 ;  /* 0x0000000400997c02 */ /* 0x000fe20008000f00 */
[----:B------:R-:W-:Y:S03]  /*7330*/  UIADD3 UR4, UP0, UPT, UR62, 0x680, URZ ;  /* 0x000006803e047890 */ /* 0x000fe6000ff1e0ff */
[----:B------:R-:W-:Y:S01]  /*7340*/  R2UR UR48, R153 ;  /* 0x00000000993072ca */ /* 0x000fe200000e0000 */
[----:B------:R-:W-:Y:S11]  /*7350*/  UIADD3.X UR5, UPT, UPT, URZ, UR63, URZ, UP0, !UPT ;  /* 0x0000003fff057290 */ /* 0x000ff600087fe4ff */
[----:B------:R-:W-:Y:S01]  /*7360*/  @!UPT UIADD3 URZ, UPT, UPT, URZ, URZ, URZ ;  /* 0x000000fffffff290 */ /* 0x000fe2000fffe0ff */
[----:B------:R2:W-:Y:S01]  /*7370*/  UTMASTG.3D [UR48], [UR4] ;  /* 0x00000030040073b5 */ /* 0x0005e20008010000 */
[----:B------:R0:W-:Y:S01]  /*7380*/  UTMACMDFLUSH ;  /* 0x00000000000079b7 */ /* 0x0001e20000000000 */
[----:B--2---:R-:W-:Y:S04]  /*7390*/  DEPBAR.LE SB0, 0x1 ;  /* 0x000080400000791a */ /* 0x004fe80000000000 */
.L_x_103:
[----:B------:R-:W-:Y:S05]  /*73a0*/  BSYNC.RECONVERGENT B0 ;  /* 0x0000000000007941 */ /* 0x000fea0003800200 */
.L_x_102:
[----:B------:R-:W-:Y:S06]  /*73b0*/  BAR.SYNC.DEFER_BLOCKING 0x1, 0x80 ;  /* 0x0042000000007b1d */ /* 0x000fec0000010000 */
[----:B------:R-:W2:Y:S01]  /*73c0*/  @P6 SYNCS.PHASECHK.TRANS64.TRYWAIT P0, [R116+URZ+0x30], R117 ;  /* 0x00003075740065a7 */ /* 0x000ea200080011ff */
[----:B------:R-:W-:Y:S01]  /*73d0*/  BSSY B1, `(.L_x_104) ;  /* 0x0000023000017945 */ /* 0x000fe20003800000 */
[----:B--2---:R-:W-:Y:S03]  /*73e0*/  @P6 SEL R79, RZ, 0x1, !P0 ;  /* 0x00000001ff4f6807 */ /* 0x004fe60004000000 */
[----:B------:R-:W-:Y:S05]  /*73f0*/  @!P6 BRA `(.L_x_105) ;  /* 0x000000000080e947 */ /* 0x000fea0003800000 */
[----:B------:R-:W-:Y:S01]  /*7400*/  ISETP.NE.AND P1, PT, R96, RZ, PT ;  /* 0x000000ff6000720c */ /* 0x000fe20003f25270 */
[----:B------:R-:W-:Y:S01]  /*7410*/  BSSY B0, `(.L_x_106) ;  /* 0x000000a000007945 */ /* 0x000fe20003800000 */
[----:B------:R-:W-:Y:S11]  /*7420*/  ISETP.NE.AND P0, PT, R79, RZ, PT ;  /* 0x000000ff4f00720c */ /* 0x000ff60003f05270 */
[----:B------:R-:W-:Y:S04]  /*7430*/  @P1 IMAD R5, R148, 0x2000, R97 ;  /* 0x0000200094051824 */ /* 0x000fe800078e0261 */
[--C-:B------:R-:W-:Y:S01]  /*7440*/  @P1 IMAD.IADD R4, R152, 0x1, R5.reuse ;  /* 0x0000000198041824 */ /* 0x100fe200078e0205 */
[----:B------:R-:W-:Y:S01]  /*7450*/  @P1 IADD3 R2, PT, PT, R151, R5, RZ ;  /* 0x0000000597021210 */ /* 0x000fe20007ffe0ff */
[----:B------:R-:W-:Y:S01]  /*7460*/  @P1 IMAD.IADD R0, R98, 0x1, R5 ;  /* 0x0000000162001824 */ /* 0x000fe200078e0205 */
[----:B------:R-:W-:Y:S06]  /*7470*/  @P0 BRA `(.L_x_107) ;  /* 0x00000000000c0947 */ /* 0x000fec0003800000 */
[----:B------:R-:W-:Y:S04]  /*7480*/  SHF.L.U32 R3, R146, 0x1f, RZ ;  /* 0x0000001f92037819 */ /* 0x000fe800000006ff */
[----:B------:R-:W2:Y:S02]  /*7490*/  SYNCS.PHASECHK.TRANS64.TRYWAIT P0, [R116+URZ+0x30], R3 ;  /* 0x00003003740075a7 */ /* 0x000ea400080011ff */
[----:B--2---:R-:W-:Y:S05]  /*74a0*/  @!P0 BRA `(.L_x_108) ;  /* 0x0000004800f08947 */ /* 0x004fea0003800000 */
.L_x_107:
[----:B------:R-:W-:Y:S05]  /*74b0*/  BSYNC B0 ;  /* 0x0000000000007941 */ /* 0x000fea0003800000 */
.L_x_106:
[----:B------:R-:W-:Y:S01]  /*74c0*/  ISETP.NE.AND P0, PT, R96, RZ, PT ;  /* 0x000000ff6000720c */ /* 0x000fe20003f05270 */
[----:B--2---:R-:W-:Y:S02]  /*74d0*/  VIADD R116, R116, 0x50 ;  /* 0x0000005074747836 */ /* 0x004fe40000000000 */
[----:B------:R-:W-:Y:S02]  /*74e0*/  IMAD.U32 R3, RZ, RZ, UR45 ;  /* 0x0000002dff037e24 */ /* 0x000fe4000f8e00ff */
[----:B------:R-:W-:Y:S03]  /*74f0*/  VIADD R148, R148, 0x1 ;  /* 0x0000000194947836 */ /* 0x000fe60000000000 */
[----:B------:R-:W-:Y:S05]  /*7500*/  PRMT R3, R3, 0x654, R116 ;  /* 0x0000065403037816 */ /* 0x000fea0000000074 */
[----:B------:R2:W3:Y:S04]  /*7510*/  @P0 LDS.128 R92, [R5+0x200] ;  /* 0x00020000055c0984 */ /* 0x0004e80000000c00 */
[----:B------:R2:W4:Y:S04]  /*7520*/  @P0 LDS.128 R80, [R4+0x200] ;  /* 0x0002000004500984 */ /* 0x0005280000000c00 */
        /* <DEDUP_REMOVED lines=9> */
[----:B------:R-:W-:Y:S01]  /*75c0*/  SEL R148, R148, RZ, P0 ;  /* 0x000000ff94947207 */ /* 0x000fe20000000000 */
[----:B-----5:R5:W-:Y:S02]  /*75d0*/  SYNCS.ARRIVE.TRANS64.RED.A1T0 RZ, [R3+URZ], RZ ;  /* 0x000000ff03ff79a7 */ /* 0x020be400081004ff */
[----:B-----5:R-:W-:Y:S04]  /*75e0*/  SEL R3, RZ, 0x1, P0 ;  /* 0x00000001ff037807 */ /* 0x020fe80000000000 */
[----:B--234-:R-:W-:Y:S02]  /*75f0*/  LOP3.LUT R146, R146, R3, RZ, 0x3c, !PT ;  /* 0x0000000392927212 */ /* 0x01cfe400078e3cff */
.L_x_105:
[----:B------:R-:W-:Y:S05]  /*7600*/  BSYNC B1 ;  /* 0x0000000000017941 */ /* 0x000fea0003800000 */
.L_x_104:
[----:B------:R-:W-:Y:S05]  /*7610*/  VIADD R0, R71, 0x40 ;  /* 0x0000004047007836 */ /* 0x000fea0000000000 */
[----:B------:R-:W-:Y:S04]  /*7620*/  SHF.R.U32.HI R0, RZ, 0x15, R0 ;  /* 0x00000015ff007819 */ /* 0x000fe80000011600 */
[----:B------:R-:W-:Y:S11]  /*7630*/  LOP3.LUT P0, RZ, R0, 0x3, R141, 0x48, !PT ;  /* 0x0000000300ff7812 */ /* 0x000ff6000780488d */
[----:B------:R-:W-:Y:S02]  /*7640*/  @!UPT UIADD3 URZ, UPT, UPT, URZ, URZ, URZ ;  /* 0x000000fffffff290 */ /* 0x000fe4000fffe0ff */
        /* <DEDUP_REMOVED lines=8> */
[----:B------:R-:W5:Y:S01]  /*76d0*/  LDCU.64 UR4, c[0x4][0x18] ;  /* 0x01000300ff0477ac */ /* 0x000f620008000a00 */
[----:B--2---:R-:W-:Y:S01]  /*76e0*/  MOV R5, UR9 ;  /* 0x0000000900057c02 */ /* 0x004fe20008000f00 */
[----:B------:R-:W-:Y:S01]  /*76f0*/  IMAD.U32 R4, RZ, RZ, UR8 ;  /* 0x00000008ff047e24 */ /* 0x000fe2000f8e00ff */
[----:B---3--:R-:W-:Y:S01]  /*7700*/  MOV R7, UR7 ;  /* 0x0000000700077c02 */ /* 0x008fe20008000f00 */
[----:B------:R-:W-:Y:S01]  /*7710*/  IMAD.U32 R6, RZ, RZ, UR6 ;  /* 0x00000006ff067e24 */ /* 0x000fe2000f8e00ff */
[----:B-----5:R-:W-:Y:S01]  /*7720*/  MOV R11, UR5 ;  /* 0x00000005000b7c02 */ /* 0x020fe20008000f00 */
[----:B------:R-:W-:Y:S02]  /*7730*/  IMAD.U32 R10, RZ, RZ, UR4 ;  /* 0x00000004ff0a7e24 */ /* 0x000fe4000f8e00ff */
[----:B------:R-:W-:Y:S07]  /*7740*/  LEPC R20, `(.L_x_109) ;  /* 0x000000001014794e */ /* 0x000fee0000000000 */
[----:B-1--4-:R-:W-:Y:S05]  /*7750*/  CALL.ABS.NOINC R2 ;  /* 0x0000000002007343 */ /* 0x012fea0003c00000 */
.L_x_109:
[----:B------:R-:W-:Y:S05]  /*7760*/  WARPSYNC.ALL ;  /* 0x0000000000007948 */ /* 0x000fea0003800000 */
[----:B------:R-:W-:Y:S01]  /*7770*/  R2UR UR4, R71 ;  /* 0x00000000470472ca */ /* 0x000fe200000e0000 */
[----:B------:R-:W-:Y:S01]  /*7780*/  BSSY.RECONVERGENT B0, `(.L_x_110) ;  /* 0x000011c000007945 */ /* 0x000fe20003800200 */
[C---:B------:R-:W-:Y:S02]  /*7790*/  PRMT R73, R92.reuse, 0x8880, RZ ;  /* 0x000088805c497816 */ /* 0x040fe400000000ff */
[C---:B------:R-:W-:Y:S02]  /*77a0*/  SHF.L.U32 R75, R92.reuse, 0x10, RZ ;  /* 0x000000105c4b7819 */ /* 0x040fe400000006ff */
[----:B------:R-:W-:Y:S02]  /*77b0*/  SHF.L.U32 R77, R93, 0x8, RZ ;  /* 0x000000085d4d7819 */ /* 0x000fe400000006ff */
[----:B------:R-:W-:Y:S02]  /*77c0*/  SHF.R.S32.HI R75, RZ, 0x18, R75 ;  /* 0x00000018ff4b7819 */ /* 0x000fe4000001144b */
[----:B------:R-:W-:Y:S02]  /*77d0*/  SHF.R.S32.HI R77, RZ, 0x18, R77 ;  /* 0x00000018ff4d7819 */ /* 0x000fe4000001144d */
[----:B------:R-:W-:Y:S01]  /*77e0*/  SHF.R.S32.HI R76, RZ, 0x18, R93 ;  /* 0x00000018ff4c7819 */ /* 0x000fe2000001145d */
[----:B------:R-:W2:Y:S01]  /*77f0*/  LDTM.x64 R4, tmem[UR4+0x40] ;  /* 0x00004004000479ee */ /* 0x000ea20008340000 */
[----:B------:R-:W-:Y:S02]  /*7800*/  SHF.L.U32 R74, R92, 0x8, RZ ;  /* 0x000000085c4a7819 */ /* 0x000fe400000006ff */
[----:B------:R-:W-:Y:S02]  /*7810*/  ISETP.NE.AND P0, PT, R154, RZ, PT ;  /* 0x000000ff9a00720c */ /* 0x000fe40003f05270 */
[----:B------:R-:W-:Y:S02]  /*7820*/  SHF.R.S32.HI R74, RZ, 0x18, R74 ;  /* 0x00000018ff4a7819 */ /* 0x000fe4000001144a */
[----:B------:R-:W-:Y:S01]  /*7830*/  ISETP.NE.AND P6, PT, R99, RZ, PT ;  /* 0x000000ff6300720c */ /* 0x000fe20003fc5270 */
[C---:B--2---:R-:W-:Y:S02]  /*7840*/  IMAD R0, R70.reuse, R4, RZ ;  /* 0x0000000446007224 */ /* 0x044fe400078e02ff */
        /* <DEDUP_REMOVED lines=12> */
[----:B------:R-:W-:Y:S01]  /*7910*/  IMAD R7, R73, R72, R7 ;  /* 0x0000004849077224 */ /* 0x000fe200078e0207 */
[----:B------:R-:W-:Y:S01]  /*7920*/  PRMT R73, R94, 0x8880, RZ ;  /* 0x000088805e497816 */ /* 0x000fe200000000ff */
[----:B------:R-:W-:Y:S02]  /*7930*/  IMAD R6, R70, R10, RZ ;  /* 0x0000000a46067224 */ /* 0x000fe400078e02ff */
[-C--:B------:R-:W-:Y:S01]  /*7940*/  IMAD R4, R75, R72.reuse, R4 ;  /* 0x000000484b047224 */ /* 0x080fe200078e0204 */
[----:B------:R-:W-:Y:S01]  /*7950*/  SHF.L.U32 R75, R94, 0x8, RZ ;  /* 0x000000085e4b7819 */ /* 0x000fe200000006ff */
[-C--:B------:R-:W-:Y:S01]  /*7960*/  IMAD R5, R74, R72.reuse, R5 ;  /* 0x000000484a057224 */ /* 0x080fe200078e0205 */
[----:B------:R-:W-:Y:S01]  /*7970*/  SHF.L.U32 R74, R94, 0x10, RZ ;  /* 0x000000105e4a7819 */ /* 0x000fe200000006ff */
[----:B------:R-:W-:Y:S01]  /*7980*/  IMAD R6, R77, R72, R6 ;  /* 0x000000484d067224 */ /* 0x000fe200078e0206 */
[----:B------:R-:W-:Y:S01]  /*7990*/  I2IP.S8.S32.SAT R77, R7, R3, RZ ;  /* 0x00000003074d7239 */ /* 0x000fe200000014ff */
[C---:B------:R-:W-:Y:S01]  /*79a0*/  IMAD R11, R70.reuse, R11, RZ ;  /* 0x0000000b460b7224 */ /* 0x040fe200078e02ff */
[----:B------:R-:W-:Y:S01]  /*79b0*/  MOV R3, R73 ;  /* 0x0000004900037202 */ /* 0x000fe20000000f00 */
[----:B------:R-:W-:Y:S01]  /*79c0*/  IMAD R8, R70, R12, RZ ;  /* 0x0000000c46087224 */ /* 0x000fe200078e02ff */
[----:B-1----:R-:W-:Y:S01]  /*79d0*/  I2IP.S8.S32.SAT R100, R2, R0, R77 ;  /* 0x0000000002647239 */ /* 0x002fe2000000144d */
[----:B------:R-:W-:Y:S01]  /*79e0*/  IMAD R9, R70, R13, RZ ;  /* 0x0000000d46097224 */ /* 0x000fe200078e02ff */
[----:B------:R-:W-:Y:S01]  /*79f0*/  SHF.R.S32.HI R73, RZ, 0x18, R74 ;  /* 0x00000018ff497819 */ /* 0x000fe2000001144a */
[----:B------:R-:W-:Y:S01]  /*7a00*/  IMAD R11, R76, R72, R11 ;  /* 0x000000484c0b7224 */ /* 0x000fe200078e020b */
[----:B------:R-:W-:Y:S01]  /*7a10*/  SHF.R.S32.HI R75, RZ, 0x18, R75 ;  /* 0x00000018ff4b7819 */ /* 0x000fe2000001144b */
[C---:B------:R-:W-:Y:S01]  /*7a20*/  IMAD R10, R70.reuse, R14, RZ ;  /* 0x0000000e460a7224 */ /* 0x040fe200078e02ff */
[----:B------:R-:W-:Y:S01]  /*7a30*/  SHF.L.U32 R2, R95, 0x10, RZ ;  /* 0x000000105f027819 */ /* 0x000fe200000006ff */
[----:B------:R-:W-:Y:S01]  /*7a40*/  IMAD R8, R3, R72, R8 ;  /* 0x0000004803087224 */ /* 0x000fe200078e0208 */
[----:B------:R-:W-:Y:S01]  /*7a50*/  I2IP.S8.S32.SAT R101, R11, R6, RZ ;  /* 0x000000060b657239 */ /* 0x000fe200000014ff */
[C---:B------:R-:W-:Y:S01]  /*7a60*/  IMAD R15, R70.reuse, R15, RZ ;  /* 0x0000000f460f7224 */ /* 0x040fe200078e02ff */
[----:B------:R-:W-:Y:S01]  /*7a70*/  PRMT R3, R95, 0x8880, RZ ;  /* 0x000088805f037816 */ /* 0x000fe200000000ff */
[----:B------:R-:W-:Y:S01]  /*7a80*/  IMAD R9, R73, R72, R9 ;  /* 0x0000004849097224 */ /* 0x000fe200078e0209 */
[----:B------:R-:W-:Y:S01]  /*7a90*/  I2IP.S8.S32.SAT R101, R5, R4, R101 ;  /* 0x0000000405657239 */ /* 0x000fe20000001465 */
[C---:B------:R-:W-:Y:S01]  /*7aa0*/  IMAD R12, R70.reuse, R16, RZ ;  /* 0x00000010460c7224 */ /* 0x040fe200078e02ff */
[----:B------:R-:W-:Y:S01]  /*7ab0*/  SHF.R.S32.HI R2, RZ, 0x18, R2 ;  /* 0x00000018ff027819 */ /* 0x000fe20000011402 */
[----:B------:R-:W-:Y:S01]  /*7ac0*/  IMAD R10, R75, R72, R10 ;  /* 0x000000484b0a7224 */ /* 0x000fe200078e020a */
[----:B------:R-:W-:Y:S01]  /*7ad0*/  SHF.R.S32.HI R0, RZ, 0x18, R94 ;  /* 0x00000018ff007819 */ /* 0x000fe2000001145e */
[C---:B------:R-:W-:Y:S01]  /*7ae0*/  IMAD R13, R70.reuse, R17, RZ ;  /* 0x00000011460d7224 */ /* 0x040fe200078e02ff */
[----:B------:R-:W-:Y:S01]  /*7af0*/  SHF.R.S32.HI R74, RZ, 0x18, R95 ;  /* 0x00000018ff4a7819 */ /* 0x000fe2000001145f */
[----:B------:R-:W-:Y:S01]  /*7b00*/  IMAD R14, R70, R18, RZ ;  /* 0x00000012460e7224 */ /* 0x000fe200078e02ff */
[----:B------:R-:W-:Y:S01]  /*7b10*/  SHF.L.U32 R73, R95, 0x8, RZ ;  /* 0x000000085f497819 */ /* 0x000fe200000006ff */
[-C--:B------:R-:W-:Y:S01]  /*7b20*/  IMAD R15, R0, R72.reuse, R15 ;  /* 0x00000048000f7224 */ /* 0x080fe200078e020f */
[C---:B------:R-:W-:Y:S01]  /*7b30*/  SHF.L.U32 R0, R80.reuse, 0x10, RZ ;  /* 0x0000001050007819 */ /* 0x040fe200000006ff */
[-C--:B------:R-:W-:Y:S01]  /*7b40*/  IMAD R12, R3, R72.reuse, R12 ;  /* 0x00000048030c7224 */ /* 0x080fe200078e020c */
[----:B------:R-:W-:Y:S01]  /*7b50*/  PRMT R3, R80, 0x8880, RZ ;  /* 0x0000888050037816 */ /* 0x000fe200000000ff */
[----:B------:R-:W-:Y:S01]  /*7b60*/  IMAD R13, R2, R72, R13 ;  /* 0x00000048020d7224 */ /* 0x000fe200078e020d */
[----:B------:R-:W-:Y:S01]  /*7b70*/  SHF.R.S32.HI R73, RZ, 0x18, R73 ;  /* 0x00000018ff497819 */ /* 0x000fe20000011449 */
[----:B------:R-:W-:Y:S01]  /*7b80*/  IMAD R19, R70, R19, RZ ;  /* 0x0000001346137224 */ /* 0x000fe200078e02ff */
[----:B------:R-:W-:Y:S01]  /*7b90*/  I2IP.S8.S32.SAT R102, R15, R10, RZ ;  /* 0x0000000a0f667239 */ /* 0x000fe200000014ff */
[----:B------:R-:W-:Y:S01]  /*7ba0*/  IMAD.SHL.U32 R2, R80, 0x100, RZ ;  /* 0x0000010050027824 */ /* 0x000fe200078e00ff */
[----:B------:R-:W-:Y:S01]  /*7bb0*/  SHF.R.S32.HI R0, RZ, 0x18, R0 ;  /* 0x00000018ff007819 */ /* 0x000fe20000011400 */
[C---:B------:R-:W-:Y:S01]  /*7bc0*/  IMAD R16, R70.reuse, R20, RZ ;  /* 0x0000001446107224 */ /* 0x040fe200078e02ff */
[----:B------:R-:W-:Y:S01]  /*7bd0*/  I2IP.S8.S32.SAT R102, R9, R8, R102 ;  /* 0x0000000809667239 */ /* 0x000fe20000001466 */
[-C--:B------:R-:W-:Y:S01]  /*7be0*/  IMAD R14, R73, R72.reuse, R14 ;  /* 0x00000048490e7224 */ /* 0x080fe200078e020e */
[----:B------:R-:W-:Y:S01]  /*7bf0*/  SHF.R.S32.HI R73, RZ, 0x18, R2 ;  /* 0x00000018ff497819 */ /* 0x000fe20000011402 */
[----:B------:R-:W-:Y:S01]  /*7c00*/  IMAD R17, R70, R21, RZ ;  /* 0x0000001546117224 */ /* 0x000fe200078e02ff */
[----:B------:R-:W-:Y:S01]  /*7c10*/  SHF.L.U32 R2, R81, 0x8, RZ ;  /* 0x0000000851027819 */ /* 0x000fe200000006ff */
[----:B------:R-:W-:Y:S01]  /*7c20*/  IMAD R19, R74, R72, R19 ;  /* 0x000000484a137224 */ /* 0x000fe200078e0213 */
[----:B------:R-:W-:Y:S01]  /*7c30*/  SHF.R.S32.HI R74, RZ, 0x18, R86 ;  /* 0x00000018ff4a7819 */ /* 0x000fe20000011456 */
[----:B------:R-:W-:Y:S01]  /*7c40*/  IMAD R18, R70, R22, RZ ;  /* 0x0000001646127224 */ /* 0x000fe200078e02ff */
[----:B------:R-:W-:Y:S01]  /*7c50*/  SHF.L.U32 R75, R90, 0x8, RZ ;  /* 0x000000085a4b7819 */ /* 0x000fe200000006ff */
[----:B------:R-:W-:Y:S01]  /*7c60*/  IMAD R16, R3, R72, R16 ;  /* 0x0000004803107224 */ /* 0x000fe200078e0210 */
[----:B------:R-:W-:Y:S01]  /*7c70*/  I2IP.S8.S32.SAT R103, R19, R14, RZ ;  /* 0x0000000e13677239 */ /* 0x000fe200000014ff */
[----:B------:R-:W-:Y:S01]  /*7c80*/  IMAD R17, R0, R72, R17 ;  /* 0x0000004800117224 */ /* 0x000fe200078e0211 */
[----:B------:R-:W-:Y:S01]  /*7c90*/  SHF.R.S32.HI R0, RZ, 0x18, R80 ;  /* 0x00000018ff007819 */ /* 0x000fe20000011450 */
[C---:B------:R-:W-:Y:S01]  /*7ca0*/  IMAD R23, R70.reuse, R23, RZ ;  /* 0x0000001746177224 */ /* 0x040fe200078e02ff */
[----:B------:R-:W-:Y:S01]  /*7cb0*/  I2IP.S8.S32.SAT R103, R13, R12, R103 ;  /* 0x0000000c0d677239 */ /* 0x000fe20000001467 */
[----:B------:R-:W-:Y:S01]  /*7cc0*/  IMAD R18, R73, R72, R18 ;  /* 0x0000004849127224 */ /* 0x000fe200078e0212 */
[C---:B------:R-:W-:Y:S01]  /*7cd0*/  SHF.L.U32 R73, R81.reuse, 0x10, RZ ;  /* 0x0000001051497819 */ /* 0x040fe200000006ff */
[----:B------:R-:W-:Y:S01]  /*7ce0*/  IMAD R20, R70, R24, RZ ;  /* 0x0000001846147224 */ /* 0x000fe200078e02ff */
[----:B------:R-:W-:Y:S01]  /*7cf0*/  PRMT R3, R81, 0x8880, RZ ;  /* 0x0000888051037816 */ /* 0x000fe200000000ff */
[----:B------:R-:W-:Y:S01]  /*7d00*/  IMAD R23, R0, R72, R23 ;  /* 0x0000004800177224 */ /* 0x000fe200078e0217 */
[----:B------:R-:W-:Y:S01]  /*7d10*/  SHF.R.S32.HI R0, RZ, 0x18, R73 ;  /* 0x00000018ff007819 */ /* 0x000fe20000011449 */
[C---:B------:R-:W-:Y:S01]  /*7d20*/  IMAD R21, R70.reuse, R25, RZ ;  /* 0x0000001946157224 */ /* 0x040fe200078e02ff */
[----:B------:R-:W-:Y:S01]  /*7d30*/  SHF.R.S32.HI R73, RZ, 0x18, R2 ;  /* 0x00000018ff497819 */ /* 0x000fe20000011402 */
[C---:B------:R-:W-:Y:S01]  /*7d40*/  IMAD R22, R70.reuse, R26, RZ ;  /* 0x0000001a46167224 */ /* 0x040fe200078e02ff */
[----:B------:R1:W-:Y:S01]  /*7d50*/  STS.128 [R135+UR44+0xa200], R100 ;  /* 0x00a2006487007988 */ /* 0x0003e20008000c2c */
[----:B------:R-:W-:Y:S01]  /*7d60*/  IMAD R20, R3, R72, R20 ;  /* 0x0000004803147224 */ /* 0x000fe200078e0214 */
[----:B------:R-:W-:Y:S01]  /*7d70*/  SHF.R.S32.HI R2, RZ, 0x18, R81 ;  /* 0x00000018ff027819 */ /* 0x000fe20000011451 */
[----:B------:R-:W-:Y:S01]  /*7d80*/  IMAD R27, R70, R27, RZ ;  /* 0x0000001b461b7224 */ /* 0x000fe200078e02ff */
[----:B------:R-:W-:Y:S01]  /*7d90*/  I2IP.S8.S32.SAT R104, R23, R18, RZ ;  /* 0x0000001217687239 */ /* 0x000fe200000014ff */
[-C--:B------:R-:W-:Y:S01]  /*7da0*/  IMAD R21, R0, R72.reuse, R21 ;  /* 0x0000004800157224 */ /* 0x080fe200078e0215 */
[C---:B------:R-:W-:Y:S01]  /*7db0*/  PRMT R3, R82.reuse, 0x8880, RZ ;  /* 0x0000888052037816 */ /* 0x040fe200000000ff */
[-C--:B------:R-:W-:Y:S01]  /*7dc0*/  IMAD R22, R73, R72.reuse, R22 ;  /* 0x0000004849167224 */ /* 0x080fe200078e0216 */
[----:B------:R-:W-:Y:S01]  /*7dd0*/  SHF.L.U32 R0, R82, 0x10, RZ ;  /* 0x0000001052007819 */ /* 0x000fe200000006ff */
[----:B------:R-:W-:Y:S01]  /*7de0*/  IMAD R27, R2, R72, R27 ;  /* 0x00000048021b7224 */ /* 0x000fe200078e021b */
[----:B------:R-:W-:Y:S01]  /*7df0*/  SHF.L.U32 R2, R82, 0x8, RZ ;  /* 0x0000000852027819 */ /* 0x000fe200000006ff */
[C---:B------:R-:W-:Y:S01]  /*7e00*/  IMAD R24, R70.reuse, R28, RZ ;  /* 0x0000001c46187224 */ /* 0x040fe200078e02ff */
[----:B------:R-:W-:Y:S01]  /*7e10*/  SHF.R.S32.HI R0, RZ, 0x18, R0 ;  /* 0x00000018ff007819 */ /* 0x000fe20000011400 */
[C---:B------:R-:W-:Y:S01]  /*7e20*/  IMAD R25, R70.reuse, R29, RZ ;  /* 0x0000001d46197224 */ /* 0x040fe200078e02ff */
        /* <DEDUP_REMOVED lines=10> */
[C---:B------:R-:W-:Y:S01]  /*7ed0*/  SHF.L.U32 R0, R83.reuse, 0x10, RZ ;  /* 0x0000001053007819 */ /* 0x040fe200000006ff */
        /* <DEDUP_REMOVED lines=13> */
[C---:B------:R-:W-:Y:S01]  /*7fb0*/  PRMT R3, R84.reuse, 0x8880, RZ ;  /* 0x0000888054037816 */ /* 0x040fe200000000ff */
[----:B------:R-:W-:Y:S01]  /*7fc0*/  IMAD R30, R73, R72, R30 ;  /* 0x00000048491e7224 */ /* 0x000fe200078e021e */
[----:B------:R-:W-:Y:S01]  /*7fd0*/  I2IP.S8.S32.SAT R106, R25, R24, R106 ;  /* 0x00000018196a7239 */ /* 0x000fe2000000146a */
[----:B------:R-:W-:Y:S01]  /*7fe0*/  IMAD.U32 R0, R84, 0x10000, RZ ;  /* 0x0001000054007824 */ /* 0x000fe200078e00ff */
[----:B------:R-:W-:Y:S01]  /*7ff0*/  SHF.R.S32.HI R75, RZ, 0x18, R75 ;  /* 0x00000018ff4b7819 */ /* 0x000fe2000001144b */
[----:B------:R-:W-:Y:S01]  /*8000*/  IMAD R35, R2, R72, R35 ;  /* 0x0000004802237224 */ /* 0x000fe200078e0223 */
[----:B------:R-:W-:Y:S01]  /*8010*/  SHF.L.U32 R2, R84, 0x8, RZ ;  /* 0x0000000854027819 */ /* 0x000fe200000006ff */
[C---:B------:R-:W-:Y:S01]  /*8020*/  IMAD R32, R70.reuse, R36, RZ ;  /* 0x0000002446207224 */ /* 0x040fe200078e02ff */
[----:B------:R-:W-:Y:S01]  /*8030*/  SHF.R.S32.HI R0, RZ, 0x18, R0 ;  /* 0x00000018ff007819 */ /* 0x000fe20000011400 */
[C---:B------:R-:W-:Y:S01]  /*8040*/  IMAD R33, R70.reuse, R37, RZ ;  /* 0x0000002546217224 */ /* 0x040fe200078e02ff */
[----:B------:R-:W-:Y:S01]  /*8050*/  SHF.R.S32.HI R73, RZ, 0x18, R2 ;  /* 0x00000018ff497819 */ /* 0x000fe20000011402 */
[----:B------:R-:W-:Y:S01]  /*8060*/  IMAD R34, R70, R38, RZ ;  /* 0x0000002646227224 */ /* 0x000fe200078e02ff */
[----:B------:R-:W-:Y:S01]  /*8070*/  I2IP.S8.S32.SAT R107, R35, R30, RZ ;  /* 0x0000001e236b7239 */ /* 0x000fe200000014ff */
[-C--:B------:R-:W-:Y:S01]  /*8080*/  IMAD R32, R3, R72.reuse, R32 ;  /* 0x0000004803207224 */ /* 0x080fe200078e0220 */
[----:B------:R-:W-:Y:S01]  /*8090*/  PRMT R3, R85, 0x8880, RZ ;  /* 0x0000888055037816 */ /* 0x000fe200000000ff */
[----:B------:R-:W-:Y:S01]  /*80a0*/  IMAD R33, R0, R72, R33 ;  /* 0x0000004800217224 */ /* 0x000fe200078e0221 */
[----:B------:R-:W-:Y:S01]  /*80b0*/  SHF.R.S32.HI R0, RZ, 0x18, R84 ;  /* 0x00000018ff007819 */ /* 0x000fe20000011454 */
[C---:B------:R-:W-:Y:S01]  /*80c0*/  IMAD R39, R70.reuse, R39, RZ ;  /* 0x0000002746277224 */ /* 0x040fe200078e02ff */
[----:B------:R-:W-:Y:S01]  /*80d0*/  I2IP.S8.S32.SAT R107, R29, R28, R107 ;  /* 0x0000001c1d6b7239 */ /* 0x000fe2000000146b */
[----:B------:R-:W-:Y:S01]  /*80e0*/  IMAD R34, R73, R72, R34 ;  /* 0x0000004849227224 */ /* 0x000fe200078e0222 */
[C---:B------:R-:W-:Y:S01]  /*80f0*/  SHF.L.U32 R73, R85.reuse, 0x10, RZ ;  /* 0x0000001055497819 */ /* 0x040fe200000006ff */
[----:B------:R-:W-:Y:S01]  /*8100*/  IMAD R36, R70, R40, RZ ;  /* 0x0000002846247224 */ /* 0x000fe200078e02ff */
[----:B------:R-:W-:Y:S01]  /*8110*/  SHF.L.U32 R2, R85, 0x8, RZ ;  /* 0x0000000855027819 */ /* 0x000fe200000006ff */
[----:B------:R-:W-:Y:S01]  /*8120*/  IMAD R39, R0, R72, R39 ;  /* 0x0000004800277224 */ /* 0x000fe200078e0227 */
        /* <DEDUP_REMOVED lines=8> */
[----:B------:R-:W-:Y:S01]  /*81b0*/  SHF.L.U32 R2, R86, 0x10, RZ ;  /* 0x0000001056027819 */ /* 0x000fe200000006ff */
[----:B------:R-:W-:Y:S01]  /*81c0*/  IMAD R43, R70, R43, RZ ;  /* 0x0000002b462b7224 */ /* 0x000fe200078e02ff */
[----:B------:R-:W-:Y:S01]  /*81d0*/  SHF.R.S32.HI R0, RZ, 0x18, R85 ;  /* 0x00000018ff007819 */ /* 0x000fe20000011455 */
        /* <DEDUP_REMOVED lines=11> */
[----:B------:R-:W-:Y:S01]  /*8290*/  SHF.L.U32 R0, R87, 0x10, RZ ;  /* 0x0000001057007819 */ /* 0x000fe200000006ff */
[----:B------:R-:W-:Y:S01]  /*82a0*/  IMAD R47, R70, R47, RZ ;  /* 0x0000002f462f7224 */ /* 0x000fe200078e02ff */
[----:B------:R-:W-:Y:S01]  /*82b0*/  I2IP.S8.S32.SAT R109, R43, R38, RZ ;  /* 0x000000262b6d7239 */ /* 0x000fe200000014ff */
[----:B------:R-:W-:Y:S01]  /*82c0*/  IMAD R41, R2, R72, R41 ;  /* 0x0000004802297224 */ /* 0x000fe200078e0229 */
[C---:B------:R-:W-:Y:S01]  /*82d0*/  PRMT R3, R87.reuse, 0x8880, RZ ;  /* 0x0000888057037816 */ /* 0x040fe200000000ff */
[C---:B------:R-:W-:Y:S01]  /*82e0*/  IMAD R44, R70.reuse, R48, RZ ;  /* 0x00000030462c7224 */ /* 0x040fe200078e02ff */
[----:B------:R-:W-:Y:S01]  /*82f0*/  SHF.L.U32 R2, R87, 0x8, RZ ;  /* 0x0000000857027819 */ /* 0x000fe200000006ff */
[----:B------:R-:W-:Y:S01]  /*8300*/  IMAD R42, R73, R72, R42 ;  /* 0x00000048492a7224 */ /* 0x000fe200078e022a */
[----:B------:R-:W-:Y:S01]  /*8310*/  SHF.R.S32.HI R0, RZ, 0x18, R0 ;  /* 0x00000018ff007819 */ /* 0x000fe20000011400 */
[----:B------:R-:W-:Y:S01]  /*8320*/  IMAD R45, R70, R49, RZ ;  /* 0x00000031462d7224 */ /* 0x000fe200078e02ff */
[----:B------:R-:W-:Y:S01]  /*8330*/  I2IP.S8.S32.SAT R109, R37, R36, R109 ;  /* 0x00000024256d7239 */ /* 0x000fe2000000146d */
[----:B------:R-:W-:Y:S01]  /*8340*/  IMAD R47, R74, R72, R47 ;  /* 0x000000484a2f7224 */ /* 0x000fe200078e022f */
[----:B------:R-:W-:Y:S01]  /*8350*/  SHF.R.S32.HI R73, RZ, 0x18, R2 ;  /* 0x00000018ff497819 */ /* 0x000fe20000011402 */
[C---:B------:R-:W-:Y:S01]  /*8360*/  IMAD R46, R70.reuse, R50, RZ ;  /* 0x00000032462e7224 */ /* 0x040fe200078e02ff */
[----:B------:R-:W-:Y:S01]  /*8370*/  SHF.R.S32.HI R2, RZ, 0x18, R87 ;  /* 0x00000018ff027819 */ /* 0x000fe20000011457 */
[----:B------:R-:W-:Y:S01]  /*8380*/  IMAD R44, R3, R72, R44 ;  /* 0x00000048032c7224 */ /* 0x000fe200078e022c */
[----:B------:R-:W-:Y:S01]  /*8390*/  I2IP.S8.S32.SAT R110, R47, R42, RZ ;  /* 0x0000002a2f6e7239 */ /* 0x000fe200000014ff */
[----:B------:R-:W-:Y:S01]  /*83a0*/  IMAD R51, R70, R51, RZ ;  /* 0x0000003346337224 */ /* 0x000fe200078e02ff */
[----:B------:R-:W-:Y:S01]  /*83b0*/  PRMT R3, R88, 0x8880, RZ ;  /* 0x0000888058037816 */ /* 0x000fe200000000ff */
[----:B------:R-:W-:Y:S01]  /*83c0*/  IMAD R45, R0, R72, R45 ;  /* 0x00000048002d7224 */ /* 0x000fe200078e022d */
[----:B------:R-:W-:Y:S01]  /*83d0*/  I2IP.S8.S32.SAT R110, R41, R40, R110 ;  /* 0x00000028296e7239 */ /* 0x000fe2000000146e */
[----:B------:R-:W-:Y:S01]  /*83e0*/  IMAD R48, R70, R52, RZ ;  /* 0x0000003446307224 */ /* 0x000fe200078e02ff */
[----:B------:R-:W-:Y:S01]  /*83f0*/  SHF.L.U32 R74, R89, 0x10, RZ ;  /* 0x00000010594a7819 */ /* 0x000fe200000006ff */
[-C--:B------:R-:W-:Y:S01]  /*8400*/  IMAD R46, R73, R72.reuse, R46 ;  /* 0x00000048492e7224 */ /* 0x080fe200078e022e */
[----:B------:R-:W-:Y:S01]  /*8410*/  PRMT R73, R89, 0x8880, RZ ;  /* 0x0000888059497816 */ /* 0x000fe200000000ff */
[-C--:B------:R-:W-:Y:S01]  /*8420*/  IMAD R51, R2, R72.reuse, R51 ;  /* 0x0000004802337224 */ /* 0x080fe200078e0233 */
[----:B------:R-:W-:Y:S01]  /*8430*/  SHF.R.S32.HI R74, RZ, 0x18, R74 ;  /* 0x00000018ff4a7819 */ /* 0x000fe2000001144a */
[C---:B------:R-:W-:Y:S01]  /*8440*/  IMAD.U32 R0, R88.reuse, 0x10000, RZ ;  /* 0x0001000058007824 */ /* 0x040fe200078e00ff */
        /* <DEDUP_REMOVED lines=10> */
[----:B------:R-:W-:Y:S01]  /*84f0*/  SHF.R.S32.HI R0, RZ, 0x18, R89 ;  /* 0x00000018ff007819 */ /* 0x000fe20000011459 */
[----:B------:R-:W-:Y:S01]  /*8500*/  IMAD R50, R3, R72, R50 ;  /* 0x0000004803327224 */ /* 0x000fe200078e0232 */
[----:B------:R-:W-:Y:S01]  /*8510*/  SHF.L.U32 R3, R89, 0x8, RZ ;  /* 0x0000000859037819 */ /* 0x000fe200000006ff */
[C---:B------:R-:W-:Y:S01]  /*8520*/  IMAD R52, R70.reuse, R56, RZ ;  /* 0x0000003846347224 */ /* 0x040fe200078e02ff */
[----:B------:R-:W-:Y:S01]  /*8530*/  I2IP.S8.S32.SAT R111, R45, R44, R111 ;  /* 0x0000002c2d6f7239 */ /* 0x000fe2000000146f */
[----:B------:R-:W-:Y:S01]  /*8540*/  IMAD R53, R70, R57, RZ ;  /* 0x0000003946357224 */ /* 0x000fe200078e02ff */
[----:B------:R-:W-:Y:S01]  /*8550*/  SHF.R.S32.HI R3, RZ, 0x18, R3 ;  /* 0x00000018ff037819 */ /* 0x000fe20000011403 */
[----:B------:R-:W-:Y:S01]  /*8560*/  IMAD R55, R2, R72, R55 ;  /* 0x0000004802377224 */ /* 0x000fe200078e0237 */
[----:B------:R-:W-:Y:S01]  /*8570*/  SHF.L.U32 R2, R90, 0x10, RZ ;  /* 0x000000105a027819 */ /* 0x000fe200000006ff */
[C---:B------:R-:W-:Y:S01]  /*8580*/  IMAD R54, R70.reuse, R58, RZ ;  /* 0x0000003a46367224 */ /* 0x040fe200078e02ff */
[----:B------:R1:W-:Y:S01]  /*8590*/  STS.128 [R157+0xa200], R108 ;  /* 0x00a2006c9d007388 */ /* 0x0003e20000000c00 */
[----:B------:R-:W-:Y:S01]  /*85a0*/  IMAD R52, R73, R72, R52 ;  /* 0x0000004849347224 */ /* 0x000fe200078e0234 */
[----:B------:R-:W-:Y:S01]  /*85b0*/  I2IP.S8.S32.SAT R112, R55, R50, RZ ;  /* 0x0000003237707239 */ /* 0x000fe200000014ff */
[----:B------:R-:W-:Y:S01]  /*85c0*/  IMAD R59, R70, R59, RZ ;  /* 0x0000003b463b7224 */ /* 0x000fe200078e02ff */
[----:B------:R-:W-:Y:S01]  /*85d0*/  PRMT R73, R90, 0x8880, RZ ;  /* 0x000088805a497816 */ /* 0x000fe200000000ff */
[----:B------:R-:W-:Y:S01]  /*85e0*/  IMAD R53, R74, R72, R53 ;  /* 0x000000484a357224 */ /* 0x000fe200078e0235 */
[----:B------:R-:W-:Y:S01]  /*85f0*/  I2IP.S8.S32.SAT R112, R49, R48, R112 ;  /* 0x0000003031707239 */ /* 0x000fe20000001470 */
[C---:B------:R-:W-:Y:S01]  /*8600*/  IMAD R56, R70.reuse, R60, RZ ;  /* 0x0000003c46387224 */ /* 0x040fe200078e02ff */
[----:B------:R-:W-:Y:S01]  /*8610*/  SHF.R.S32.HI R2, RZ, 0x18, R2 ;  /* 0x00000018ff027819 */ /* 0x000fe20000011402 */
[-C--:B------:R-:W-:Y:S01]  /*8620*/  IMAD R54, R3, R72.reuse, R54 ;  /* 0x0000004803367224 */ /* 0x080fe200078e0236 */
[----:B------:R-:W-:Y:S01]  /*8630*/  PRMT R3, R91, 0x8880, RZ ;  /* 0x000088805b037816 */ /* 0x000fe200000000ff */
[----:B------:R-:W-:Y:S01]  /*8640*/  IMAD R57, R70, R61, RZ ;  /* 0x0000003d46397224 */ /* 0x000fe200078e02ff */
[----:B------:R-:W-:Y:S01]  /*8650*/  SHF.R.S32.HI R74, RZ, 0x18, R91 ;  /* 0x00000018ff4a7819 */ /* 0x000fe2000001145b */
[-C--:B------:R-:W-:Y:S01]  /*8660*/  IMAD R59, R0, R72.reuse, R59 ;  /* 0x00000048003b7224 */ /* 0x080fe200078e023b */
[----:B------:R-:W-:Y:S01]  /*8670*/  SHF.R.S32.HI R0, RZ, 0x18, R90 ;  /* 0x00000018ff007819 */ /* 0x000fe2000001145a */
[----:B------:R-:W-:Y:S01]  /*8680*/  IMAD R56, R73, R72, R56 ;  /* 0x0000004849387224 */ /* 0x000fe200078e0238 */
[----:B------:R-:W-:Y:S01]  /*8690*/  SHF.L.U32 R73, R91, 0x8, RZ ;  /* 0x000000085b497819 */ /* 0x000fe200000006ff */
[----:B------:R-:W-:Y:S01]  /*86a0*/  IMAD R58, R70, R62, RZ ;  /* 0x0000003e463a7224 */ /* 0x000fe200078e02ff */
[----:B------:R-:W-:Y:S01]  /*86b0*/  I2IP.S8.S32.SAT R113, R59, R54, RZ ;  /* 0x000000363b717239 */ /* 0x000fe200000014ff */
[----:B------:R-:W-:Y:S01]  /*86c0*/  IMAD R57, R2, R72, R57 ;  /* 0x0000004802397224 */ /* 0x000fe200078e0239 */
[----:B------:R-:W-:Y:S01]  /*86d0*/  SHF.L.U32 R2, R91, 0x10, RZ ;  /* 0x000000105b027819 */ /* 0x000fe200000006ff */
[C---:B------:R-:W-:Y:S01]  /*86e0*/  IMAD R63, R70.reuse, R63, RZ ;  /* 0x0000003f463f7224 */ /* 0x040fe200078e02ff */
[----:B------:R-:W-:Y:S01]  /*86f0*/  SHF.R.S32.HI R73, RZ, 0x18, R73 ;  /* 0x00000018ff497819 */ /* 0x000fe20000011449 */
[C---:B------:R-:W-:Y:S01]  /*8700*/  IMAD R60, R70.reuse, R64, RZ ;  /* 0x00000040463c7224 */ /* 0x040fe200078e02ff */
[----:B------:R-:W-:Y:S01]  /*8710*/  SHF.R.S32.HI R2, RZ, 0x18, R2 ;  /* 0x00000018ff027819 */ /* 0x000fe20000011402 */
[----:B------:R-:W-:Y:S01]  /*8720*/  IMAD R58, R75, R72, R58 ;  /* 0x000000484b3a7224 */ /* 0x000fe200078e023a */
[----:B------:R-:W-:Y:S01]  /*8730*/  I2IP.S8.S32.SAT R113, R53, R52, R113 ;  /* 0x0000003435717239 */ /* 0x000fe20000001471 */
[----:B------:R-:W-:Y:S02]  /*8740*/  IMAD R61, R70, R65, RZ ;  /* 0x00000041463d7224 */ /* 0x000fe400078e02ff */
[-C--:B------:R-:W-:Y:S02]  /*8750*/  IMAD R63, R0, R72.reuse, R63 ;  /* 0x00000048003f7224 */ /* 0x080fe400078e023f */
[----:B------:R-:W-:Y:S01]  /*8760*/  IMAD R60, R3, R72, R60 ;  /* 0x00000048033c7224 */ /* 0x000fe200078e023c */
[----:B------:R-:W-:Y:S01]  /*8770*/  @P6 SHF.L.U32 R3, R146, 0x1f, RZ ;  /* 0x0000001f92036819 */ /* 0x000fe200000006ff */
        /* <DEDUP_REMOVED lines=8> */
[----:B------:R-:W-:Y:S02]  /*8800*/  I2IP.S8.S32.SAT R115, R61, R60, R0 ;  /* 0x0000003c3d737239 */ /* 0x000fe40000001400 */
[----:B------:R-:W-:Y:S03]  /*8810*/  LEA R0, R148, UR44, 0x3 ;  /* 0x0000002c94007c11 */ /* 0x000fe6000f8e18ff */
        /* <DEDUP_REMOVED lines=9> */
[----:B------:R-:W-:Y:S02]  /*88b0*/  UIADD3 UR4, UP0, UPT, UR62, 0x680, URZ ;  /* 0x000006803e047890 */ /* 0x000fe4000ff1e0ff */
[----:B------:R-:W-:Y:S02]  /*88c0*/  UIADD3 UR9, UPT, UPT, UR49, 0x40, URZ ;  /* 0x0000004031097890 */ /* 0x000fe4000fffe0ff */
[----:B------:R-:W-:Y:S02]  /*88d0*/  UIADD3 UR8, UPT, UPT, UR44, 0xa200, URZ ;  /* 0x0000a2002c087890 */ /* 0x000fe4000fffe0ff */
[----:B------:R-:W-:Y:S01]  /*88e0*/  UIADD3.X UR5, UPT, UPT, URZ, UR63, URZ, UP0, !UPT ;  /* 0x0000003fff057290 */ /* 0x000fe200087fe4ff */
[----:B------:R-:W-:Y:S01]  /*88f0*/  UMOV UR10, UR50 ;  /* 0x00000032000a7c82 */ /* 0x000fe20008000000 */
[----:B------:R-:W-:Y:S07]  /*8900*/  UMOV UR11, UR36 ;  /* 0x00000024000b7c82 */ /* 0x000fee0008000000 */
[----:B------:R2:W-:Y:S01]  /*8910*/  UTMASTG.3D [UR8], [UR4] ;  /* 0x00000008040073b5 */ /* 0x0005e20008010000 */
[----:B------:R0:W-:Y:S01]  /*8920*/  UTMACMDFLUSH ;  /* 0x00000000000079b7 */ /* 0x0001e20000000000 */
[----:B--2---:R-:W-:Y:S04]  /*8930*/  DEPBAR.LE SB0, 0x1 ;  /* 0x000080400000791a */ /* 0x004fe80000000000 */
.L_x_111:
[----:B------:R-:W-:Y:S05]  /*8940*/  BSYNC.RECONVERGENT B0 ;  /* 0x0000000000007941 */ /* 0x000fea0003800200 */
.L_x_110:
        /* <DEDUP_REMOVED lines=16> */
.L_x_115:
[----:B------:R-:W-:Y:S05]  /*8a50*/  BSYNC B0 ;  /* 0x0000000000007941 */ /* 0x000fea0003800000 */
.L_x_114:
[----:B------:R-:W-:Y:S01]  /*8a60*/  ISETP.NE.AND P0, PT, R96, RZ, PT ;  /* 0x000000ff6000720c */ /* 0x000fe20003f05270 */
[----:B--2---:R-:W-:Y:S02]  /*8a70*/  VIADD R7, R0, 0x50 ;  /* 0x0000005000077836 */ /* 0x004fe40000000000 */
[----:B------:R-:W-:Y:S02]  /*8a80*/  IMAD.U32 R0, RZ, RZ, UR45 ;  /* 0x0000002dff007e24 */ /* 0x000fe4000f8e00ff */
[----:B------:R-:W-:Y:S03]  /*8a90*/  VIADD R148, R148, 0x1 ;  /* 0x0000000194947836 */ /* 0x000fe60000000000 */
[----:B------:R-:W-:Y:S05]  /*8aa0*/  PRMT R0, R0, 0x654, R7 ;  /* 0x0000065400007816 */ /* 0x000fea0000000007 */
[----:B------:R2:W3:Y:S04]  /*8ab0*/  @P0 LDS.128 R92, [R5+0x200] ;  /* 0x00020000055c0984 */ /* 0x0004e80000000c00 */
        /* <DEDUP_REMOVED lines=10> */
[----:B------:R-:W-:Y:S02]  /*8b60*/  SEL R148, R148, RZ, P0 ;  /* 0x000000ff94947207 */ /* 0x000fe40000000000 */
[----:B--2---:R-:W-:Y:S04]  /*8b70*/  SEL R5, RZ, 0x1, P0 ;  /* 0x00000001ff057807 */ /* 0x004fe80000000000 */
[----:B------:R-:W-:Y:S01]  /*8b80*/  LOP3.LUT R146, R146, R5, RZ, 0x3c, !PT ;  /* 0x0000000592927212 */ /* 0x000fe200078e3cff */
[----:B-----5:R4:W-:Y:S06]  /*8b90*/  SYNCS.ARRIVE.TRANS64.RED.A1T0 RZ, [R0+URZ], RZ ;  /* 0x000000ff00ff79a7 */ /* 0x0209ec00081004ff */
.L_x_113:
[----:B------:R-:W-:Y:S05]  /*8ba0*/  BSYNC B1 ;  /* 0x0000000000017941 */ /* 0x000fea0003800000 */
.L_x_112:
[----:B----4-:R-:W-:Y:S05]  /*8bb0*/  VIADD R0, R71, 0x80 ;  /* 0x0000008047007836 */ /* 0x010fea0000000000 */
        /* <DEDUP_REMOVED lines=9> */
[----:B------:R-:W4:Y:S01]  /*8c50*/  LDCU.64 UR6, c[0x4][0x80] ;  /* 0x01001000ff0677ac */ /* 0x000f220008000a00 */
[----:B------:R-:W1:Y:S01]  /*8c60*/  LDC.64 R2, c[0x4][R3] ;  /* 0x0100000003027b82 */ /* 0x000e620000000a00 */
[----:B------:R-:W5:Y:S01]  /*8c70*/  LDCU.64 UR4, c[0x4][0x18] ;  /* 0x01000300ff0477ac */ /* 0x000f620008000a00 */
[----:B--2---:R-:W-:Y:S01]  /*8c80*/  MOV R5, UR9 ;  /* 0x0000000900057c02 */ /* 0x004fe20008000f00 */
[----:B------:R-:W-:Y:S01]  /*8c90*/  IMAD.U32 R4, RZ, RZ, UR8 ;  /* 0x00000008ff047e24 */ /* 0x000fe2000f8e00ff */
[----:B----4-:R-:W-:Y:S01]  /*8ca0*/  MOV R7, UR7 ;  /* 0x0000000700077c02 */ /* 0x010fe20008000f00 */
[----:B------:R-:W-:Y:S01]  /*8cb0*/  IMAD.U32 R6, RZ, RZ, UR6 ;  /* 0x00000006ff067e24 */ /* 0x000fe2000f8e00ff */
[----:B-----5:R-:W-:Y:S01]  /*8cc0*/  MOV R11, UR5 ;  /* 0x00000005000b7c02 */ /* 0x020fe20008000f00 */
[----:B------:R-:W-:Y:S02]  /*8cd0*/  IMAD.U32 R10, RZ, RZ, UR4 ;  /* 0x00000004ff0a7e24 */ /* 0x000fe4000f8e00ff */
[----:B------:R-:W-:Y:S07]  /*8ce0*/  LEPC R20, `(.L_x_117) ;  /* 0x000000001014794e */ /* 0x000fee0000000000 */
[----:B-1-3--:R-:W-:Y:S05]  /*8cf0*/  CALL.ABS.NOINC R2 ;  /* 0x0000000002007343 */ /* 0x00afea0003c00000 */
.L_x_117:
[----:B------:R-:W-:Y:S05]  /*8d00*/  WARPSYNC.ALL ;  /* 0x0000000000007948 */ /* 0x000fea0003800000 */
[----:B------:R-:W-:Y:S01]  /*8d10*/  R2UR UR4, R71 ;  /* 0x00000000470472ca */ /* 0x000fe200000e0000 */
[----:B------:R-:W-:Y:S01]  /*8d20*/  BSSY.RECONVERGENT B0, `(.L_x_118) ;  /* 0x000011f000007945 */ /* 0x000fe20003800200 */
[C---:B---3--:R-:W-:Y:S02]  /*8d30*/  PRMT R73, R92.reuse, 0x8880, RZ ;  /* 0x000088805c497816 */ /* 0x048fe400000000ff */
[C---:B------:R-:W-:Y:S02]  /*8d40*/  SHF.L.U32 R75, R92.reuse, 0x10, RZ ;  /* 0x000000105c4b7819 */ /* 0x040fe400000006ff */
[----:B------:R-:W-:Y:S02]  /*8d50*/  SHF.L.U32 R74, R92, 0x8, RZ ;  /* 0x000000085c4a7819 */ /* 0x000fe400000006ff */
[----:B------:R-:W-:Y:S02]  /*8d60*/  SHF.R.S32.HI R75, RZ, 0x18, R75 ;  /* 0x00000018ff4b7819 */ /* 0x000fe4000001144b */
[----:B------:R-:W-:Y:S02]  /*8d70*/  SHF.R.S32.HI R74, RZ, 0x18, R74 ;  /* 0x00000018ff4a7819 */ /* 0x000fe4000001144a */
[----:B------:R-:W-:Y:S01]  /*8d80*/  ISETP.NE.AND P0, PT, R154, RZ, PT ;  /* 0x000000ff9a00720c */ /* 0x000fe20003f05270 */
[----:B------:R-:W2:Y:S01]  /*8d90*/  LDTM.x64 R4, tmem[UR4+0x80] ;  /* 0x00008004000479ee */ /* 0x000ea20008340000 */
[----:B------:R-:W-:Y:S01]  /*8da0*/  ISETP.NE.AND P6, PT, R99, RZ, PT ;  /* 0x000000ff6300720c */ /* 0x000fe20003fc5270 */
[C---:B--2---:R-:W-:Y:S02]  /*8db0*/  IMAD R0, R70.reuse, R4, RZ ;  /* 0x0000000446007224 */ /* 0x044fe400078e02ff */
[C---:B------:R-:W-:Y:S02]  /*8dc0*/  IMAD R3, R70.reuse, R6, RZ ;  /* 0x0000000646037224 */ /* 0x040fe400078e02ff */
[C---:B------:R-:W-:Y:S02]  /*8dd0*/  IMAD R4, R70.reuse, R8, RZ ;  /* 0x0000000846047224 */ /* 0x040fe400078e02ff */
[C---:B------:R-:W-:Y:S02]  /*8de0*/  IMAD R6, R70.reuse, R10, RZ ;  /* 0x0000000a46067224 */ /* 0x040fe400078e02ff */
[C---:B------:R-:W-:Y:S02]  /*8df0*/  IMAD R2, R70.reuse, R5, RZ ;  /* 0x0000000546027224 */ /* 0x040fe400078e02ff */
[C---:B------:R-:W-:Y:S02]  /*8e00*/  IMAD R8, R70.reuse, R12, RZ ;  /* 0x0000000c46087224 */ /* 0x040fe400078e02ff */
[C---:B------:R-:W-:Y:S02]  /*8e10*/  IMAD R10, R70.reuse, R14, RZ ;  /* 0x0000000e460a7224 */ /* 0x040fe400078e02ff */
[C---:B------:R-:W-:Y:S02]  /*8e20*/  IMAD R5, R70.reuse, R9, RZ ;  /* 0x0000000946057224 */ /* 0x040fe400078e02ff */
[----:B------:R-:W-:Y:S01]  /*8e30*/  IMAD R0, R73, R72, R0 ;  /* 0x0000004849007224 */ /* 0x000fe200078e0200 */
[----:B------:R-:W-:Y:S01]  /*8e40*/  SHF.L.U32 R73, R93, 0x8, RZ ;  /* 0x000000085d497819 */ /* 0x000fe200000006ff */
[C---:B------:R-:W-:Y:S02]  /*8e50*/  IMAD R12, R70.reuse, R16, RZ ;  /* 0x00000010460c7224 */ /* 0x040fe400078e02ff */
[C---:B------:R-:W-:Y:S01]  /*8e60*/  IMAD R14, R70.reuse, R18, RZ ;  /* 0x00000012460e7224 */ /* 0x040fe200078e02ff */
[----:B------:R-:W-:Y:S01]  /*8e70*/  SHF.R.S32.HI R73, RZ, 0x18, R73 ;  /* 0x00000018ff497819 */ /* 0x000fe20000011449 */
[C---:B------:R-:W-:Y:S02]  /*8e80*/  IMAD R9, R70.reuse, R13, RZ ;  /* 0x0000000d46097224 */ /* 0x040fe400078e02ff */
[C---:B------:R-:W-:Y:S02]  /*8e90*/  IMAD R16, R70.reuse, R20, RZ ;  /* 0x0000001446107224 */ /* 0x040fe400078e02ff */
[C---:B------:R-:W-:Y:S02]  /*8ea0*/  IMAD R18, R70.reuse, R22, RZ ;  /* 0x0000001646127224 */ /* 0x040fe400078e02ff */
[C---:B------:R-:W-:Y:S02]  /*8eb0*/  IMAD R13, R70.reuse, R17, RZ ;  /* 0x00000011460d7224 */ /* 0x040fe400078e02ff */
[C---:B------:R-:W-:Y:S02]  /*8ec0*/  IMAD R20, R70.reuse, R24, RZ ;  /* 0x0000001846147224 */ /* 0x040fe400078e02ff */
[C---:B------:R-:W-:Y:S02]  /*8ed0*/  IMAD R22, R70.reuse, R26, RZ ;  /* 0x0000001a46167224 */ /* 0x040fe400078e02ff */
[----:B------:R-:W-:Y:S02]  /*8ee0*/  IMAD R2, R75, R72, R2 ;  /* 0x000000484b027224 */ /* 0x000fe400078e0202 */
[C---:B------:R-:W-:Y:S02]  /*8ef0*/  IMAD R17, R70.reuse, R21, RZ ;  /* 0x0000001546117224 */ /* 0x040fe400078e02ff */
        /* <DEDUP_REMOVED lines=18> */
[C---:B------:R-:W-:Y:S01]  /*9020*/  IMAD R60, R70.reuse, R64, RZ ;  /* 0x00000040463c7224 */ /* 0x040fe200078e02ff */
[----:B------:R-:W-:Y:S01]  /*9030*/  SHF.R.S32.HI R64, RZ, 0x18, R92 ;  /* 0x00000018ff407819 */ /* 0x000fe2000001145c */
[C---:B------:R-:W-:Y:S02]  /*9040*/  IMAD R26, R70.reuse, R30, RZ ;  /* 0x0000001e461a7224 */ /* 0x040fe400078e02ff */
[C---:B------:R-:W-:Y:S02]  /*9050*/  IMAD R30, R70.reuse, R34, RZ ;  /* 0x00000022461e7224 */ /* 0x040fe400078e02ff */
[C---:B------:R-:W-:Y:S02]  /*9060*/  IMAD R57, R70.reuse, R61, RZ ;  /* 0x0000003d46397224 */ /* 0x040fe400078e02ff */
[C---:B------:R-:W-:Y:S01]  /*9070*/  IMAD R61, R70.reuse, R65, RZ ;  /* 0x00000041463d7224 */ /* 0x040fe200078e02ff */
[C---:B------:R-:W-:Y:S01]  /*9080*/  PRMT R65, R93.reuse, 0x8880, RZ ;  /* 0x000088805d417816 */ /* 0x040fe200000000ff */
[C---:B------:R-:W-:Y:S02]  /*9090*/  IMAD R34, R70.reuse, R38, RZ ;  /* 0x0000002646227224 */ /* 0x040fe400078e02ff */
[----:B------:R-:W-:Y:S02]  /*90a0*/  IMAD R38, R70, R42, RZ ;  /* 0x0000002a46267224 */ /* 0x000fe400078e02ff */
[----:B------:R-:W-:Y:S01]  /*90b0*/  IMAD R3, R74, R72, R3 ;  /* 0x000000484a037224 */ /* 0x000fe200078e0203 */
[----:B------:R-:W-:Y:S01]  /*90c0*/  SHF.R.S32.HI R74, RZ, 0x18, R93 ;  /* 0x00000018ff4a7819 */ /* 0x000fe2000001145d */
[C---:B------:R-:W-:Y:S02]  /*90d0*/  IMAD R42, R70.reuse, R46, RZ ;  /* 0x0000002e462a7224 */ /* 0x040fe400078e02ff */
[C---:B------:R-:W-:Y:S02]  /*90e0*/  IMAD R46, R70.reuse, R50, RZ ;  /* 0x00000032462e7224 */ /* 0x040fe400078e02ff */
[C---:B------:R-:W-:Y:S02]  /*90f0*/  IMAD R51, R70.reuse, R51, RZ ;  /* 0x0000003346337224 */ /* 0x040fe400078e02ff */
[C---:B------:R-:W-:Y:S02]  /*9100*/  IMAD R50, R70.reuse, R54, RZ ;  /* 0x0000003646327224 */ /* 0x040fe400078e02ff */
[C---:B------:R-:W-:Y:S02]  /*9110*/  IMAD R54, R70.reuse, R58, RZ ;  /* 0x0000003a46367224 */ /* 0x040fe400078e02ff */
[C---:B------:R-:W-:Y:S02]  /*9120*/  IMAD R58, R70.reuse, R62, RZ ;  /* 0x0000003e463a7224 */ /* 0x040fe400078e02ff */
[C---:B------:R-:W-:Y:S01]  /*9130*/  IMAD R62, R70.reuse, R66, RZ ;  /* 0x00000042463e7224 */ /* 0x040fe200078e02ff */
[----:B------:R-:W-:Y:S01]  /*9140*/  SHF.L.U32 R66, R93, 0x10, RZ ;  /* 0x000000105d427819 */ /* 0x000fe200000006ff */
[C---:B------:R-:W-:Y:S02]  /*9150*/  IMAD R7, R70.reuse, R7, RZ ;  /* 0x0000000746077224 */ /* 0x040fe400078e02ff */
[----:B------:R-:W-:Y:S01]  /*9160*/  IMAD R11, R70, R11, RZ ;  /* 0x0000000b460b7224 */ /* 0x000fe200078e02ff */
[----:B------:R-:W-:Y:S01]  /*9170*/  SHF.R.S32.HI R66, RZ, 0x18, R66 ;  /* 0x00000018ff427819 */ /* 0x000fe20000011442 */
[-C--:B------:R-:W-:Y:S01]  /*9180*/  IMAD R7, R64, R72.reuse, R7 ;  /* 0x0000004840077224 */ /* 0x080fe200078e0207 */
[C---:B------:R-:W-:Y:S01]  /*9190*/  PRMT R64, R94.reuse, 0x8880, RZ ;  /* 0x000088805e407816 */ /* 0x040fe200000000ff */
[-C--:B------:R-:W-:Y:S01]  /*91a0*/  IMAD R4, R65, R72.reuse, R4 ;  /* 0x0000004841047224 */ /* 0x080fe200078e0204 */
[----:B------:R-:W-:Y:S01]  /*91b0*/  SHF.L.U32 R65, R94, 0x10, RZ ;  /* 0x000000105e417819 */ /* 0x000fe200000006ff */
[-C--:B------:R-:W-:Y:S02]  /*91c0*/  IMAD R5, R66, R72.reuse, R5 ;  /* 0x0000004842057224 */ /* 0x080fe400078e0205 */
[-C--:B------:R-:W-:Y:S01]  /*91d0*/  IMAD R6, R73, R72.reuse, R6 ;  /* 0x0000004849067224 */ /* 0x080fe200078e0206 */
[----:B------:R-:W-:Y:S01]  /*91e0*/  I2IP.S8.S32.SAT R73, R7, R3, RZ ;  /* 0x0000000307497239 */ /* 0x000fe200000014ff */
[----:B------:R-:W-:Y:S01]  /*91f0*/  IMAD R11, R74, R72, R11 ;  /* 0x000000484a0b7224 */ /* 0x000fe200078e020b */
[----:B------:R-:W-:Y:S01]  /*9200*/  SHF.L.U32 R7, R94, 0x8, RZ ;  /* 0x000000085e077819 */ /* 0x000fe200000006ff */
[C---:B------:R-:W-:Y:S01]  /*9210*/  IMAD R15, R70.reuse, R15, RZ ;  /* 0x0000000f460f7224 */ /* 0x040fe200078e02ff */
[----:B------:R-:W-:Y:S01]  /*9220*/  MOV R3, R64 ;  /* 0x0000004000037202 */ /* 0x000fe20000000f00 */
[C---:B------:R-:W-:Y:S01]  /*9230*/  IMAD R19, R70.reuse, R19, RZ ;  /* 0x0000001346137224 */ /* 0x040fe200078e02ff */
[----:B------:R-:W-:Y:S01]  /*9240*/  I2IP.S8.S32.SAT R11, R11, R6, RZ ;  /* 0x000000060b0b7239 */ /* 0x000fe200000014ff */
[C---:B------:R-:W-:Y:S01]  /*9250*/  IMAD R23, R70.reuse, R23, RZ ;  /* 0x0000001746177224 */ /* 0x040fe200078e02ff */
[----:B------:R-:W-:Y:S01]  /*9260*/  SHF.R.S32.HI R6, RZ, 0x18, R65 ;  /* 0x00000018ff067819 */ /* 0x000fe20000011441 */
[----:B------:R-:W-:Y:S01]  /*9270*/  IMAD R8, R3, R72, R8 ;  /* 0x0000004803087224 */ /* 0x000fe200078e0208 */
[----:B------:R-:W-:Y:S01]  /*9280*/  SHF.R.S32.HI R7, RZ, 0x18, R7 ;  /* 0x00000018ff077819 */ /* 0x000fe20000011407 */
[----:B------:R-:W-:Y:S01]  /*9290*/  IMAD R27, R70, R27, RZ ;  /* 0x0000001b461b7224 */ /* 0x000fe200078e02ff */
[----:B-1----:R-:W-:Y:S01]  /*92a0*/  I2IP.S8.S32.SAT R100, R2, R0, R73 ;  /* 0x0000000002647239 */ /* 0x002fe20000001449 */
[-C--:B------:R-:W-:Y:S01]  /*92b0*/  IMAD R9, R6, R72.reuse, R9 ;  /* 0x0000004806097224 */ /* 0x080fe200078e0209 */
[----:B------:R-:W-:Y:S01]  /*92c0*/  SHF.L.U32 R2, R95, 0x10, RZ ;  /* 0x000000105f027819 */ /* 0x000fe200000006ff */
[----:B------:R-:W-:Y:S01]  /*92d0*/  IMAD R10, R7, R72, R10 ;  /* 0x00000048070a7224 */ /* 0x000fe200078e020a */
[----:B------:R-:W-:Y:S01]  /*92e0*/  SHF.R.S32.HI R0, RZ, 0x18, R94 ;  /* 0x00000018ff007819 */ /* 0x000fe2000001145e */
[C---:B------:R-:W-:Y:S01]  /*92f0*/  IMAD R31, R70.reuse, R31, RZ ;  /* 0x0000001f461f7224 */ /* 0x040fe200078e02ff */
[----:B------:R-:W-:Y:S01]  /*9300*/  I2IP.S8.S32.SAT R101, R5, R4, R11 ;  /* 0x0000000405657239 */ /* 0x000fe2000000140b */
[----:B------:R-:W-:Y:S01]  /*9310*/  IMAD R35, R70, R35, RZ ;  /* 0x0000002346237224 */ /* 0x000fe200078e02ff */
[C---:B------:R-:W-:Y:S01]  /*9320*/  PRMT R3, R95.reuse, 0x8880, RZ ;  /* 0x000088805f037816 */ /* 0x040fe200000000ff */
[-C--:B------:R-:W-:Y:S01]  /*9330*/  IMAD R15, R0, R72.reuse, R15 ;  /* 0x00000048000f7224 */ /* 0x080fe200078e020f */
[----:B------:R-:W-:Y:S01]  /*9340*/  SHF.L.U32 R5, R95, 0x8, RZ ;  /* 0x000000085f057819 */ /* 0x000fe200000006ff */
[C---:B------:R-:W-:Y:S01]  /*9350*/  IMAD R39, R70.reuse, R39, RZ ;  /* 0x0000002746277224 */ /* 0x040fe200078e02ff */
[----:B------:R-:W-:Y:S01]  /*9360*/  SHF.R.S32.HI R2, RZ, 0x18, R2 ;  /* 0x00000018ff027819 */ /* 0x000fe20000011402 */
[-C--:B------:R-:W-:Y:S01]  /*9370*/  IMAD R12, R3, R72.reuse, R12 ;  /* 0x00000048030c7224 */ /* 0x080fe200078e020c */
[----:B------:R-:W-:Y:S01]  /*9380*/  SHF.R.S32.HI R5, RZ, 0x18, R5 ;  /* 0x00000018ff057819 */ /* 0x000fe20000011405 */
[----:B------:R-:W-:Y:S01]  /*9390*/  IMAD R43, R70, R43, RZ ;  /* 0x0000002b462b7224 */ /* 0x000fe200078e02ff */
[----:B------:R-:W-:Y:S01]  /*93a0*/  SHF.R.S32.HI R4, RZ, 0x18, R95 ;  /* 0x00000018ff047819 */ /* 0x000fe2000001145f */
[-C--:B------:R-:W-:Y:S01]  /*93b0*/  IMAD R13, R2, R72.reuse, R13 ;  /* 0x00000048020d7224 */ /* 0x080fe200078e020d */
[C---:B------:R-:W-:Y:S01]  /*93c0*/  SHF.L.U32 R0, R80.reuse, 0x10, RZ ;  /* 0x0000001050007819 */ /* 0x040fe200000006ff */
[-C--:B------:R-:W-:Y:S01]  /*93d0*/  IMAD R14, R5, R72.reuse, R14 ;  /* 0x00000048050e7224 */ /* 0x080fe200078e020e */
[C---:B------:R-:W-:Y:S01]  /*93e0*/  PRMT R3, R80.reuse, 0x8880, RZ ;  /* 0x0000888050037816 */ /* 0x040fe200000000ff */
[----:B------:R-:W-:Y:S01]  /*93f0*/  IMAD.SHL.U32 R2, R80, 0x100, RZ ;  /* 0x0000010050027824 */ /* 0x000fe200078e00ff */
[----:B------:R-:W-:Y:S01]  /*9400*/  SHF.R.S32.HI R0, RZ, 0x18, R0 ;  /* 0x00000018ff007819 */ /* 0x000fe20000011400 */
[-C--:B------:R-:W-:Y:S01]  /*9410*/  IMAD R19, R4, R72.reuse, R19 ;  /* 0x0000004804137224 */ /* 0x080fe200078e0213 */
[----:B------:R-:W-:Y:S01]  /*9420*/  SHF.L.U32 R4, R81, 0x10, RZ ;  /* 0x0000001051047819 */ /* 0x000fe200000006ff */
[-C--:B------:R-:W-:Y:S01]  /*9430*/  IMAD R16, R3, R72.reuse, R16 ;  /* 0x0000004803107224 */ /* 0x080fe200078e0210 */
[----:B------:R-:W-:Y:S01]  /*9440*/  SHF.R.S32.HI R5, RZ, 0x18, R2 ;  /* 0x00000018ff057819 */ /* 0x000fe20000011402 */
[-C--:B------:R-:W-:Y:S01]  /*9450*/  IMAD R17, R0, R72.reuse, R17 ;  /* 0x0000004800117224 */ /* 0x080fe200078e0211 */
[----:B------:R-:W-:Y:S01]  /*9460*/  SHF.R.S32.HI R0, RZ, 0x18, R80 ;  /* 0x00000018ff007819 */ /* 0x000fe20000011450 */
[----:B------:R-:W-:Y:S01]  /*9470*/  IMAD R47, R70, R47, RZ ;  /* 0x0000002f462f7224 */ /* 0x000fe200078e02ff */
[----:B------:R-:W-:Y:S01]  /*9480*/  PRMT R3, R81, 0x8880, RZ ;  /* 0x0000888051037816 */ /* 0x000fe200000000ff */
[-C--:B------:R-:W-:Y:S01]  /*9490*/  IMAD R18, R5, R72.reuse, R18 ;  /* 0x0000004805127224 */ /* 0x080fe200078e0212 */
[----:B------:R-:W-:Y:S01]  /*94a0*/  SHF.L.U32 R2, R81, 0x8, RZ ;  /* 0x0000000851027819 */ /* 0x000fe200000006ff */
[-C--:B------:R-:W-:Y:S01]  /*94b0*/  IMAD R23, R0, R72.reuse, R23 ;  /* 0x0000004800177224 */ /* 0x080fe200078e0217 */
        /* <DEDUP_REMOVED lines=8> */
[----:B------:R-:W-:Y:S01]  /*9540*/  PRMT R3, R82, 0x8880, RZ ;  /* 0x0000888052037816 */ /* 0x000fe200000000ff */
        /* <DEDUP_REMOVED lines=9> */
[----:B------:R-:W-:Y:S01]  /*95e0*/  SHF.L.U32 R0, R83, 0x10, RZ ;  /* 0x0000001053007819 */ /* 0x000fe200000006ff */
[-C--:B------:R-:W-:Y:S01]  /*95f0*/  IMAD R26, R5, R72.reuse, R26 ;  /* 0x00000048051a7224 */ /* 0x080fe200078e021a */
[C---:B------:R-:W-:Y:S01]  /*9600*/  PRMT R3, R83.reuse, 0x8880, RZ ;  /* 0x0000888053037816 */ /* 0x040fe200000000ff */
[-C--:B------:R-:W-:Y:S01]  /*9610*/  IMAD R31, R2, R72.reuse, R31 ;  /* 0x00000048021f7224 */ /* 0x080fe200078e021f */
[----:B------:R-:W-:Y:S01]  /*9620*/  SHF.L.U32 R2, R83, 0x8, RZ ;  /* 0x0000000853027819 */ /* 0x000fe200000006ff */
[----:B------:R-:W-:Y:S01]  /*9630*/  IMAD R67, R70, R67, RZ ;  /* 0x0000004346437224 */ /* 0x000fe200078e02ff */
[----:B------:R-:W-:Y:S01]  /*9640*/  SHF.R.S32.HI R0, RZ, 0x18, R0 ;  /* 0x00000018ff007819 */ /* 0x000fe20000011400 */
[-C--:B------:R-:W-:Y:S01]  /*9650*/  IMAD R28, R3, R72.reuse, R28 ;  /* 0x00000048031c7224 */ /* 0x080fe200078e021c */
[----:B------:R-:W-:Y:S02]  /*9660*/  SHF.R.S32.HI R5, RZ, 0x18, R2 ;  /* 0x00000018ff057819 */ /* 0x000fe40000011402 */
[----:B------:R-:W-:Y:S01]  /*9670*/  SHF.R.S32.HI R2, RZ, 0x18, R83 ;  /* 0x00000018ff027819 */ /* 0x000fe20000011453 */
[-C--:B------:R-:W-:Y:S01]  /*9680*/  IMAD R29, R0, R72.reuse, R29 ;  /* 0x00000048001d7224 */ /* 0x080fe200078e021d */
[C---:B------:R-:W-:Y:S01]  /*9690*/  PRMT R3, R84.reuse, 0x8880, RZ ;  /* 0x0000888054037816 */ /* 0x040fe200000000ff */
[----:B------:R-:W-:Y:S01]  /*96a0*/  IMAD.U32 R0, R84, 0x10000, RZ ;  /* 0x0001000054007824 */ /* 0x000fe200078e00ff */
[----:B------:R-:W-:Y:S01]  /*96b0*/  SHF.L.U32 R4, R85, 0x10, RZ ;  /* 0x0000001055047819 */ /* 0x000fe200000006ff */
[----:B------:R-:W-:Y:S01]  /*96c0*/  IMAD R30, R5, R72, R30 ;  /* 0x00000048051e7224 */ /* 0x000fe200078e021e */
[----:B------:R-:W-:Y:S01]  /*96d0*/  I2IP.S8.S32.SAT R10, R15, R10, RZ ;  /* 0x0000000a0f0a7239 */ /* 0x000fe200000014ff */
[-C--:B------:R-:W-:Y:S01]  /*96e0*/  IMAD R35, R2, R72.reuse, R35 ;  /* 0x0000004802237224 */ /* 0x080fe200078e0223 */
[----:B------:R-:W-:Y:S01]  /*96f0*/  SHF.L.U32 R2, R84, 0x8, RZ ;  /* 0x0000000854027819 */ /* 0x000fe200000006ff */
[-C--:B------:R-:W-:Y:S01]  /*9700*/  IMAD R32, R3, R72.reuse, R32 ;  /* 0x0000004803207224 */ /* 0x080fe200078e0220 */
[----:B------:R-:W-:Y:S02]  /*9710*/  SHF.R.S32.HI R0, RZ, 0x18, R0 ;  /* 0x00000018ff007819 */ /* 0x000fe40000011400 */
[----:B------:R-:W-:Y:S02]  /*9720*/  SHF.R.S32.HI R5, RZ, 0x18, R2 ;  /* 0x00000018ff057819 */ /* 0x000fe40000011402 */
[----:B------:R-:W-:Y:S01]  /*9730*/  PRMT R3, R85, 0x8880, RZ ;  /* 0x0000888055037816 */ /* 0x000fe200000000ff */
[-C--:B------:R-:W-:Y:S01]  /*9740*/  IMAD R33, R0, R72.reuse, R33 ;  /* 0x0000004800217224 */ /* 0x080fe200078e0221 */
[----:B------:R-:W-:Y:S01]  /*9750*/  SHF.R.S32.HI R0, RZ, 0x18, R84 ;  /* 0x00000018ff007819 */ /* 0x000fe20000011454 */
[----:B------:R-:W-:Y:S01]  /*9760*/  IMAD R34, R5, R72, R34 ;  /* 0x0000004805227224 */ /* 0x000fe200078e0222 */
[----:B------:R-:W-:Y:S02]  /*9770*/  SHF.L.U32 R2, R85, 0x8, RZ ;  /* 0x0000000855027819 */ /* 0x000fe400000006ff */
[----:B------:R-:W-:Y:S01]  /*9780*/  I2IP.S8.S32.SAT R14, R19, R14, RZ ;  /* 0x0000000e130e7239 */ /* 0x000fe200000014ff */
[-C--:B------:R-:W-:Y:S01]  /*9790*/  IMAD R39, R0, R72.reuse, R39 ;  /* 0x0000004800277224 */ /* 0x080fe200078e0227 */
[----:B------:R-:W-:Y:S01]  /*97a0*/  SHF.R.S32.HI R0, RZ, 0x18, R4 ;  /* 0x00000018ff007819 */ /* 0x000fe20000011404 */
[-C--:B------:R-:W-:Y:S01]  /*97b0*/  IMAD R36, R3, R72.reuse, R36 ;  /* 0x0000004803247224 */ /* 0x080fe200078e0224 */
[----:B------:R-:W-:Y:S02]  /*97c0*/  SHF.R.S32.HI R5, RZ, 0x18, R2 ;  /* 0x00000018ff057819 */ /* 0x000fe40000011402 */
[----:B------:R-:W-:Y:S01]  /*97d0*/  SHF.L.U32 R2, R86, 0x10, RZ ;  /* 0x0000001056027819 */ /* 0x000fe200000006ff */
[-C--:B------:R-:W-:Y:S01]  /*97e0*/  IMAD R37, R0, R72.reuse, R37 ;  /* 0x0000004800257224 */ /* 0x080fe200078e0225 */
[----:B------:R-:W-:Y:S01]  /*97f0*/  SHF.R.S32.HI R0, RZ, 0x18, R85 ;  /* 0x00000018ff007819 */ /* 0x000fe20000011455 */
[-C--:B------:R-:W-:Y:S01]  /*9800*/  IMAD R38, R5, R72.reuse, R38 ;  /* 0x0000004805267224 */ /* 0x080fe200078e0226 */
[C---:B------:R-:W-:Y:S02]  /*9810*/  PRMT R3, R86.reuse, 0x8880, RZ ;  /* 0x0000888056037816 */ /* 0x040fe400000000ff */
[----:B------:R-:W-:Y:S01]  /*9820*/  SHF.L.U32 R5, R86, 0x8, RZ ;  /* 0x0000000856057819 */ /* 0x000fe200000006ff */
[-C--:B------:R-:W-:Y:S01]  /*9830*/  IMAD R43, R0, R72.reuse, R43 ;  /* 0x00000048002b7224 */ /* 0x080fe200078e022b */
[----:B------:R-:W-:Y:S01]  /*9840*/  SHF.R.S32.HI R2, RZ, 0x18, R2 ;  /* 0x00000018ff027819 */ /* 0x000fe20000011402 */
[-C--:B------:R-:W-:Y:S01]  /*9850*/  IMAD R40, R3, R72.reuse, R40 ;  /* 0x0000004803287224 */ /* 0x080fe200078e0228 */
[----:B------:R-:W-:Y:S02]  /*9860*/  SHF.R.S32.HI R5, RZ, 0x18, R5 ;  /* 0x00000018ff057819 */ /* 0x000fe40000011405 */
[----:B------:R-:W-:Y:S01]  /*9870*/  SHF.R.S32.HI R4, RZ, 0x18, R86 ;  /* 0x00000018ff047819 */ /* 0x000fe20000011456 */
[-C--:B------:R-:W-:Y:S01]  /*9880*/  IMAD R41, R2, R72.reuse, R41 ;  /* 0x0000004802297224 */ /* 0x080fe200078e0229 */
[----:B------:R-:W-:Y:S01]  /*9890*/  SHF.L.U32 R0, R87, 0x10, RZ ;  /* 0x0000001057007819 */ /* 0x000fe200000006ff */
[-C--:B------:R-:W-:Y:S01]  /*98a0*/  IMAD R42, R5, R72.reuse, R42 ;  /* 0x00000048052a7224 */ /* 0x080fe200078e022a */
[C---:B------:R-:W-:Y:S01]  /*98b0*/  PRMT R3, R87.reuse, 0x8880, RZ ;  /* 0x0000888057037816 */ /* 0x040fe200000000ff */
[-C--:B------:R-:W-:Y:S01]  /*98c0*/  IMAD R47, R4, R72.reuse, R47 ;  /* 0x00000048042f7224 */ /* 0x080fe200078e022f */
[----:B------:R-:W-:Y:S02]  /*98d0*/  SHF.L.U32 R2, R87, 0x8, RZ ;  /* 0x0000000857027819 */ /* 0x000fe400000006ff */
[----:B------:R-:W-:Y:S01]  /*98e0*/  SHF.R.S32.HI R0, RZ, 0x18, R0 ;  /* 0x00000018ff007819 */ /* 0x000fe20000011400 */
[-C--:B------:R-:W-:Y:S01]  /*98f0*/  IMAD R44, R3, R72.reuse, R44 ;  /* 0x00000048032c7224 */ /* 0x080fe200078e022c */
[----:B------:R-:W-:Y:S02]  /*9900*/  SHF.R.S32.HI R5, RZ, 0x18, R2 ;  /* 0x00000018ff057819 */ /* 0x000fe40000011402 */
[----:B------:R-:W-:Y:S01]  /*9910*/  SHF.R.S32.HI R2, RZ, 0x18, R87 ;  /* 0x00000018ff027819 */ /* 0x000fe20000011457 */
[-C--:B------:R-:W-:Y:S01]  /*9920*/  IMAD R45, R0, R72.reuse, R45 ;  /* 0x00000048002d7224 */ /* 0x080fe200078e022d */
[----:B------:R-:W-:Y:S01]  /*9930*/  PRMT R3, R88, 0x8880, RZ ;  /* 0x0000888058037816 */ /* 0x000fe200000000ff */
[-C--:B------:R-:W-:Y:S01]  /*9940*/  IMAD R46, R5, R72.reuse, R46 ;  /* 0x00000048052e7224 */ /* 0x080fe200078e022e */
[C---:B------:R-:W-:Y:S01]  /*9950*/  SHF.L.U32 R4, R89.reuse, 0x10, RZ ;  /* 0x0000001059047819 */ /* 0x040fe200000006ff */
[-C--:B------:R-:W-:Y:S01]  /*9960*/  IMAD R51, R2, R72.reuse, R51 ;  /* 0x0000004802337224 */ /* 0x080fe200078e0233 */
[----:B------:R-:W-:Y:S01]  /*9970*/  SHF.R.S32.HI R2, RZ, 0x18, R88 ;  /* 0x00000018ff027819 */ /* 0x000fe20000011458 */
[C---:B------:R-:W-:Y:S01]  /*9980*/  IMAD.U32 R0, R88.reuse, 0x10000, RZ ;  /* 0x0001000058007824 */ /* 0x040fe200078e00ff */
[----:B------:R-:W-:Y:S01]  /*9990*/  PRMT R5, R89, 0x8880, RZ ;  /* 0x0000888059057816 */ /* 0x000fe200000000ff */
[-C--:B------:R-:W-:Y:S01]  /*99a0*/  IMAD R48, R3, R72.reuse, R48 ;  /* 0x0000004803307224 */ /* 0x080fe200078e0230 */
[----:B------:R-:W-:Y:S02]  /*99b0*/  SHF.L.U32 R3, R88, 0x8, RZ ;  /* 0x0000000858037819 */ /* 0x000fe400000006ff */
[----:B------:R-:W-:Y:S02]  /*99c0*/  SHF.R.S32.HI R0, RZ, 0x18, R0 ;  /* 0x00000018ff007819 */ /* 0x000fe40000011400 */
[----:B------:R-:W-:Y:S02]  /*99d0*/  SHF.R.S32.HI R3, RZ, 0x18, R3 ;  /* 0x00000018ff037819 */ /* 0x000fe40000011403 */
[----:B------:R-:W-:Y:S01]  /*99e0*/  SHF.R.S32.HI R4, RZ, 0x18, R4 ;  /* 0x00000018ff047819 */ /* 0x000fe20000011404 */
[-C--:B------:R-:W-:Y:S01]  /*99f0*/  IMAD R49, R0, R72.reuse, R49 ;  /* 0x0000004800317224 */ /* 0x080fe200078e0231 */
[----:B------:R-:W-:Y:S01]  /*9a00*/  SHF.R.S32.HI R0, RZ, 0x18, R89 ;  /* 0x00000018ff007819 */ /* 0x000fe20000011459 */
[-C--:B------:R-:W-:Y:S01]  /*9a10*/  IMAD R50, R3, R72.reuse, R50 ;  /* 0x0000004803327224 */ /* 0x080fe200078e0232 */
[----:B------:R-:W-:Y:S01]  /*9a20*/  SHF.L.U32 R3, R89, 0x8, RZ ;  /* 0x0000000859037819 */ /* 0x000fe200000006ff */
[-C--:B------:R-:W-:Y:S01]  /*9a30*/  IMAD R55, R2, R72.reuse, R55 ;  /* 0x0000004802377224 */ /* 0x080fe200078e0237 */
        /* <DEDUP_REMOVED lines=8> */
[----:B------:R-:W-:Y:S01]  /*9ac0*/  IMAD R59, R0, R72, R59 ;  /* 0x00000048003b7224 */ /* 0x000fe200078e023b */
[----:B------:R-:W-:Y:S01]  /*9ad0*/  I2IP.S8.S32.SAT R18, R23, R18, RZ ;  /* 0x0000001217127239 */ /* 0x000fe200000014ff */
[----:B------:R-:W-:Y:S01]  /*9ae0*/  IMAD R56, R5, R72, R56 ;  /* 0x0000004805387224 */ /* 0x000fe200078e0238 */
[----:B------:R-:W-:Y:S01]  /*9af0*/  I2IP.S8.S32.SAT R102, R9, R8, R10 ;  /* 0x0000000809667239 */ /* 0x000fe2000000140a */
[----:B------:R-:W-:Y:S01]  /*9b00*/  IMAD R57, R2, R72, R57 ;  /* 0x0000004802397224 */ /* 0x000fe200078e0239 */
[----:B------:R-:W-:Y:S02]  /*9b10*/  I2IP.S8.S32.SAT R103, R13, R12, R14 ;  /* 0x0000000c0d677239 */ /* 0x000fe4000000140e */
[----:B------:R-:W-:Y:S02]  /*9b20*/  SHF.R.S32.HI R7, RZ, 0x18, R7 ;  /* 0x00000018ff077819 */ /* 0x000fe40000011407 */
[----:B------:R-:W-:Y:S01]  /*9b30*/  SHF.L.U32 R2, R91, 0x10, RZ ;  /* 0x000000105b027819 */ /* 0x000fe200000006ff */
[----:B------:R1:W-:Y:S01]  /*9b40*/  STS.128 [R135+UR44+0x8200], R100 ;  /* 0x0082006487007988 */ /* 0x0003e20008000c2c */
[----:B------:R-:W-:Y:S01]  /*9b50*/  SHF.R.S32.HI R0, RZ, 0x18, R90 ;  /* 0x00000018ff007819 */ /* 0x000fe2000001145a */
[----:B------:R-:W-:Y:S01]  /*9b60*/  IMAD R58, R7, R72, R58 ;  /* 0x00000048073a7224 */ /* 0x000fe200078e023a */
[----:B------:R-:W-:Y:S02]  /*9b70*/  I2IP.S8.S32.SAT R16, R17, R16, R18 ;  /* 0x0000001011107239 */ /* 0x000fe40000001412 */
[----:B------:R-:W-:Y:S01]  /*9b80*/  I2IP.S8.S32.SAT R17, R27, R22, RZ ;  /* 0x000000161b117239 */ /* 0x000fe200000014ff */
[----:B------:R-:W-:Y:S01]  /*9b90*/  IMAD R63, R0, R72, R63 ;  /* 0x00000048003f7224 */ /* 0x000fe200078e023f */
[----:B------:R-:W-:Y:S02]  /*9ba0*/  I2IP.S8.S32.SAT R18, R31, R26, RZ ;  /* 0x0000001a1f127239 */ /* 0x000fe400000014ff */
[----:B------:R-:W-:Y:S02]  /*9bb0*/  I2IP.S8.S32.SAT R19, R35, R30, RZ ;  /* 0x0000001e23137239 */ /* 0x000fe400000014ff */
[C---:B------:R-:W-:Y:S02]  /*9bc0*/  PRMT R3, R91.reuse, 0x8880, RZ ;  /* 0x000088805b037816 */ /* 0x040fe400000000ff */
[----:B------:R-:W-:Y:S02]  /*9bd0*/  SHF.L.U32 R5, R91, 0x8, RZ ;  /* 0x000000085b057819 */ /* 0x000fe400000006ff */
[----:B------:R-:W-:Y:S01]  /*9be0*/  SHF.R.S32.HI R2, RZ, 0x18, R2 ;  /* 0x00000018ff027819 */ /* 0x000fe20000011402 */
[----:B------:R-:W-:Y:S01]  /*9bf0*/  IMAD R60, R3, R72, R60 ;  /* 0x00000048033c7224 */ /* 0x000fe200078e023c */
[----:B------:R-:W-:Y:S02]  /*9c00*/  I2IP.S8.S32.SAT R17, R21, R20, R17 ;  /* 0x0000001415117239 */ /* 0x000fe40000001411 */
[----:B------:R-:W-:Y:S01]  /*9c10*/  I2IP.S8.S32.SAT R18, R25, R24, R18 ;  /* 0x0000001819127239 */ /* 0x000fe20000001412 */
[----:B------:R-:W-:Y:S01]  /*9c20*/  IMAD R61, R2, R72, R61 ;  /* 0x00000048023d7224 */ /* 0x000fe200078e023d */
[----:B------:R-:W-:Y:S02]  /*9c30*/  I2IP.S8.S32.SAT R19, R29, R28, R19 ;  /* 0x0000001c1d137239 */ /* 0x000fe40000001413 */
[----:B------:R-:W-:Y:S02]  /*9c40*/  SHF.R.S32.HI R5, RZ, 0x18, R5 ;  /* 0x00000018ff057819 */ /* 0x000fe40000011405 */
[----:B------:R-:W-:Y:S01]  /*9c50*/  SHF.R.S32.HI R4, RZ, 0x18, R91 ;  /* 0x00000018ff047819 */ /* 0x000fe2000001145b */
[----:B------:R1:W-:Y:S01]  /*9c60*/  STS.128 [R158+0x8200], R16 ;  /* 0x008200109e007388 */ /* 0x0003e20000000c00 */
[----:B------:R-:W-:Y:S01]  /*9c70*/  I2IP.S8.S32.SAT R34, R39, R34, RZ ;  /* 0x0000002227227239 */ /* 0x000fe200000014ff */
[----:B------:R-:W-:Y:S01]  /*9c80*/  IMAD R62, R5, R72, R62 ;  /* 0x00000048053e7224 */ /* 0x000fe200078e023e */
[----:B------:R-:W-:Y:S01]  /*9c90*/  I2IP.S8.S32.SAT R38, R43, R38, RZ ;  /* 0x000000262b267239 */ /* 0x000fe200000014ff */
[----:B------:R-:W-:Y:S01]  /*9ca0*/  IMAD R67, R4, R72, R67 ;  /* 0x0000004804437224 */ /* 0x000fe200078e0243 */
[----:B------:R-:W-:Y:S02]  /*9cb0*/  I2IP.S8.S32.SAT R42, R47, R42, RZ ;  /* 0x0000002a2f2a7239 */ /* 0x000fe400000014ff */
[----:B------:R-:W-:Y:S02]  /*9cc0*/  I2IP.S8.S32.SAT R35, R51, R46, RZ ;  /* 0x0000002e33237239 */ /* 0x000fe400000014ff */
[----:B------:R-:W-:Y:S02]  /*9cd0*/  I2IP.S8.S32.SAT R32, R33, R32, R34 ;  /* 0x0000002021207239 */ /* 0x000fe40000001422 */
[----:B------:R-:W-:Y:S02]  /*9ce0*/  I2IP.S8.S32.SAT R33, R37, R36, R38 ;  /* 0x0000002425217239 */ /* 0x000fe40000001426 */
[----:B------:R-:W-:Y:S02]  /*9cf0*/  I2IP.S8.S32.SAT R34, R41, R40, R42 ;  /* 0x0000002829227239 */ /* 0x000fe4000000142a */
[----:B------:R-:W-:Y:S02]  /*9d00*/  I2IP.S8.S32.SAT R35, R45, R44, R35 ;  /* 0x0000002c2d237239 */ /* 0x000fe40000001423 */
[----:B------:R-:W-:Y:S02]  /*9d10*/  I2IP.S8.S32.SAT R50, R55, R50, RZ ;  /* 0x0000003237327239 */ /* 0x000fe400000014ff */
[----:B------:R-:W-:Y:S01]  /*9d20*/  I2IP.S8.S32.SAT R54, R59, R54, RZ ;  /* 0x000000363b367239 */ /* 0x000fe200000014ff */
[----:B------:R1:W-:Y:S01]  /*9d30*/  STS.128 [R157+0x8200], R32 ;  /* 0x008200209d007388 */ /* 0x0003e20000000c00 */
[----:B------:R-:W-:Y:S02]  /*9d40*/  I2IP.S8.S32.SAT R58, R63, R58, RZ ;  /* 0x0000003a3f3a7239 */ /* 0x000fe400000014ff */
[----:B------:R-:W-:Y:S02]  /*9d50*/  I2IP.S8.S32.SAT R62, R67, R62, RZ ;  /* 0x0000003e433e7239 */ /* 0x000fe400000014ff */
[----:B------:R-:W-:Y:S02]  /*9d60*/  I2IP.S8.S32.SAT R48, R49, R48, R50 ;  /* 0x0000003031307239 */ /* 0x000fe40000001432 */
[----:B------:R-:W-:Y:S02]  /*9d70*/  I2IP.S8.S32.SAT R49, R53, R52, R54 ;  /* 0x0000003435317239 */ /* 0x000fe40000001436 */
[----:B------:R-:W-:Y:S02]  /*9d80*/  I2IP.S8.S32.SAT R50, R57, R56, R58 ;  /* 0x0000003839327239 */ /* 0x000fe4000000143a */
[----:B------:R-:W-:Y:S02]  /*9d90*/  I2IP.S8.S32.SAT R51, R61, R60, R62 ;  /* 0x0000003c3d337239 */ /* 0x000fe4000000143e */
[----:B------:R-:W-:Y:S02]  /*9da0*/  LEA R0, R148, UR44, 0x3 ;  /* 0x0000002c94007c11 */ /* 0x000fe4000f8e18ff */
[----:B------:R-:W-:Y:S01]  /*9db0*/  @P6 SHF.L.U32 R3, R146, 0x1f, RZ ;  /* 0x0000001f92036819 */ /* 0x000fe200000006ff */
        /* <DEDUP_REMOVED lines=9> */
[----:B------:R-:W-:Y:S02]  /*9e50*/  UIADD3 UR4, UPT, UPT, UR44, 0x8200, URZ ;  /* 0x000082002c047890 */ /* 0x000fe4000fffe0ff */
[----:B------:R-:W-:Y:S01]  /*9e60*/  UIADD3 UR9, UPT, UPT, UR49, 0x80, URZ ;  /* 0x0000008031097890 */ /* 0x000fe2000fffe0ff */
[----:B------:R-:W-:Y:S01]  /*9e70*/  UMOV UR10, UR50 ;  /* 0x00000032000a7c82 */ /* 0x000fe20008000000 */
[----:B------:R-:W-:Y:S02]  /*9e80*/  UMOV UR11, UR36 ;  /* 0x00000024000b7c82 */ /* 0x000fe40008000000 */
        /* <DEDUP_REMOVED lines=8> */
.L_x_119:
[----:B------:R-:W-:Y:S05]  /*9f10*/  BSYNC.RECONVERGENT B0 ;  /* 0x0000000000007941 */ /* 0x000fea0003800200 */
.L_x_118:
        /* <DEDUP_REMOVED lines=16> */
.L_x_123:
[----:B------:R-:W-:Y:S05]  /*a020*/  BSYNC B0 ;  /* 0x0000000000007941 */ /* 0x000fea0003800000 */
.L_x_122:
        /* <DEDUP_REMOVED lines=20> */
.L_x_121:
[----:B------:R-:W-:Y:S05]  /*a170*/  BSYNC B1 ;  /* 0x0000000000017941 */ /* 0x000fea0003800000 */
.L_x_120:
[----:B--2---:R-:W-:Y:S05]  /*a180*/  VIADD R0, R71, 0xc0 ;  /* 0x000000c047007836 */ /* 0x004fea0000000000 */
        /* <DEDUP_REMOVED lines=9> */
[----:B------:R-:W5:Y:S01]  /*a220*/  LDCU.64 UR6, c[0x4][0x80] ;  /* 0x01001000ff0677ac */ /* 0x000f620008000a00 */
[----:B------:R-:W1:Y:S01]  /*a230*/  LDC.64 R2, c[0x4][R3] ;  /* 0x0100000003027b82 */ /* 0x000e620000000a00 */
[----:B------:R-:W3:Y:S01]  /*a240*/  LDCU.64 UR4, c[0x4][0x18] ;  /* 0x01000300ff0477ac */ /* 0x000ee20008000a00 */
[----:B--2---:R-:W-:Y:S01]  /*a250*/  MOV R5, UR9 ;  /* 0x0000000900057c02 */ /* 0x004fe20008000f00 */
[----:B------:R-:W-:Y:S01]  /*a260*/  IMAD.U32 R4, RZ, RZ, UR8 ;  /* 0x00000008ff047e24 */ /* 0x000fe2000f8e00ff */
[----:B-----5:R-:W-:Y:S01]  /*a270*/  MOV R7, UR7 ;  /* 0x0000000700077c02 */ /* 0x020fe20008000f00 */
[----:B------:R-:W-:Y:S01]  /*a280*/  IMAD.U32 R6, RZ, RZ, UR6 ;  /* 0x00000006ff067e24 */ /* 0x000fe2000f8e00ff */
[----:B---3--:R-:W-:Y:S01]  /*a290*/  MOV R11, UR5 ;  /* 0x00000005000b7c02 */ /* 0x008fe20008000f00 */
[----:B------:R-:W-:Y:S02]  /*a2a0*/  IMAD.U32 R10, RZ, RZ, UR4 ;  /* 0x00000004ff0a7e24 */ /* 0x000fe4000f8e00ff */
[----:B------:R-:W-:Y:S07]  /*a2b0*/  LEPC R20, `(.L_x_125) ;  /* 0x000000001014794e */ /* 0x000fee0000000000 */
[----:B-1--4-:R-:W-:Y:S05]  /*a2c0*/  CALL.ABS.NOINC R2 ;  /* 0x0000000002007343 */ /* 0x012fea0003c00000 */
.L_x_125:
[----:B------:R-:W-:Y:S01]  /*a2d0*/  ISETP.NE.AND P0, PT, R154, RZ, PT ;  /* 0x000000ff9a00720c */ /* 0x000fe20003f05270 */
[----:B------:R-:W-:Y:S05]  /*a2e0*/  WARPSYNC.ALL ;  /* 0x0000000000007948 */ /* 0x000fea0003800000 */
[----:B---3--:R-:W-:Y:S01]  /*a2f0*/  IMAD.U32 R131, R94, 0x10000, RZ ;  /* 0x000100005e837824 */ /* 0x008fe200078e00ff */
[----:B------:R-:W-:Y:S01]  /*a300*/  R2UR UR4, R71 ;  /* 0x00000000470472ca */ /* 0x000fe200000e0000 */
[----:B----4-:R-:W-:Y:S01]  /*a310*/  IMAD.U32 R125, R80, 0x10000, RZ ;  /* 0x00010000507d7824 */ /* 0x010fe200078e00ff */
[C---:B------:R-:W-:Y:S01]  /*a320*/  SHF.L.U32 R0, R92.reuse, 0x10, RZ ;  /* 0x000000105c007819 */ /* 0x040fe200000006ff */
[----:B-1----:R-:W-:Y:S01]  /*a330*/  IMAD.U32 R110, R85, 0x10000, RZ ;  /* 0x00010000556e7824 */ /* 0x002fe200078e00ff */
[----:B------:R-:W-:Y:S01]  /*a340*/  PRMT R3, R92, 0x8880, RZ ;  /* 0x000088805c037816 */ /* 0x000fe200000000ff */
[----:B------:R-:W-:Y:S01]  /*a350*/  IMAD.SHL.U32 R118, R82, 0x100, RZ ;  /* 0x0000010052767824 */ /* 0x000fe200078e00ff */
[----:B------:R-:W-:Y:S01]  /*a360*/  SHF.L.U32 R73, R92, 0x8, RZ ;  /* 0x000000085c497819 */ /* 0x000fe200000006ff */
[----:B------:R-:W-:Y:S01]  /*a370*/  IMAD.SHL.U32 R103, R87, 0x100, RZ ;  /* 0x0000010057677824 */ /* 0x000fe200078e00ff */
[----:B------:R-:W-:Y:S01]  /*a380*/  SHF.R.S32.HI R0, RZ, 0x18, R0 ;  /* 0x00000018ff007819 */ /* 0x000fe20000011400 */
[----:B------:R-:W-:Y:S01]  /*a390*/  BSSY.RECONVERGENT B0, `(.L_x_126) ;  /* 0x0000123000007945 */ /* 0x000fe20003800200 */
[----:B------:R-:W-:Y:S02]  /*a3a0*/  SHF.R.S32.HI R73, RZ, 0x18, R73 ;  /* 0x00000018ff497819 */ /* 0x000fe40000011449 */
[----:B------:R-:W-:Y:S01]  /*a3b0*/  R2UR UR5, R78 ;  /* 0x000000004e0572ca */ /* 0x000fe200000e0000 */
[----:B------:R-:W1:Y:S01]  /*a3c0*/  LDTM.x64 R4, tmem[UR4+0xc0] ;  /* 0x0000c004000479ee */ /* 0x000e620008340000 */
[----:B------:R-:W-:Y:S01]  /*a3d0*/  NOP ;  /* 0x0000000000007918 */ /* 0x000fe20000000000 */
[----:B------:R-:W-:Y:S02]  /*a3e0*/  SHF.R.S32.HI R2, RZ, 0x18, R92 ;  /* 0x00000018ff027819 */ /* 0x000fe4000001145c */
[C---:B------:R-:W-:Y:S02]  /*a3f0*/  PRMT R134, R93.reuse, 0x8880, RZ ;  /* 0x000088805d867816 */ /* 0x040fe400000000ff */
[----:B------:R-:W-:Y:S02]  /*a400*/  SHF.L.U32 R74, R93, 0x10, RZ ;  /* 0x000000105d4a7819 */ /* 0x000fe400000006ff */
[----:B------:R-:W-:Y:S02]  /*a410*/  PRMT R132, R94, 0x8880, RZ ;  /* 0x000088805e847816 */ /* 0x000fe400000000ff */
[----:B------:R-:W-:Y:S02]  /*a420*/  SHF.R.S32.HI R74, RZ, 0x18, R74 ;  /* 0x00000018ff4a7819 */ /* 0x000fe4000001144a */
[----:B------:R-:W-:Y:S01]  /*a430*/  UIADD3 UR4, UPT, UPT, UR5, 0xb0, URZ ;  /* 0x000000b005047890 */ /* 0x000fe2000fffe0ff */
[----:B------:R-:W-:Y:S02]  /*a440*/  SHF.R.S32.HI R75, RZ, 0x18, R93 ;  /* 0x00000018ff4b7819 */ /* 0x000fe4000001145d */
[C---:B------:R-:W-:Y:S01]  /*a450*/  PRMT R129, R95.reuse, 0x8880, RZ ;  /* 0x000088805f817816 */ /* 0x040fe200000000ff */
[----:B------:R-:W-:Y:S01]  /*a460*/  UPRMT UR4, UR45, 0x654, UR4 ;  /* 0x000006542d047896 */ /* 0x000fe20008000004 */
[----:B------:R-:W-:Y:S02]  /*a470*/  SHF.R.S32.HI R76, RZ, 0x18, R94 ;  /* 0x00000018ff4c7819 */ /* 0x000fe4000001145e */
[----:B------:R-:W-:Y:S02]  /*a480*/  SHF.L.U32 R128, R95, 0x10, RZ ;  /* 0x000000105f807819 */ /* 0x000fe400000006ff */
[----:B------:R-:W-:Y:S02]  /*a490*/  PRMT R126, R80, 0x8880, RZ ;  /* 0x00008880507e7816 */ /* 0x000fe400000000ff */
[----:B------:R-:W-:Y:S01]  /*a4a0*/  SHF.R.S32.HI R77, RZ, 0x18, R95 ;  /* 0x00000018ff4d7819 */ /* 0x000fe2000001145f */
[C---:B-1----:R-:W-:Y:S01]  /*a4b0*/  IMAD R4, R70.reuse, R4, RZ ;  /* 0x0000000446047224 */ /* 0x042fe200078e02ff */
[----:B------:R-:W-:Y:S01]  /*a4c0*/  SYNCS.ARRIVE.TRANS64.RED.A1T0 RZ, [UR4], RZ ;  /* 0x000000ffffff79a7 */ /* 0x000fe20008100404 */
[C---:B------:R-:W-:Y:S01]  /*a4d0*/  IMAD R5, R70.reuse, R5, RZ ;  /* 0x0000000546057224 */ /* 0x040fe200078e02ff */
[----:B------:R-:W-:Y:S01]  /*a4e0*/  PRMT R123, R81, 0x8880, RZ ;  /* 0x00008880517b7816 */ /* 0x000fe200000000ff */
[C---:B------:R-:W-:Y:S01]  /*a4f0*/  IMAD R6, R70.reuse, R6, RZ ;  /* 0x0000000646067224 */ /* 0x040fe200078e02ff */
[----:B------:R-:W-:Y:S01]  /*a500*/  SHF.R.S32.HI R78, RZ, 0x18, R80 ;  /* 0x00000018ff4e7819 */ /* 0x000fe20000011450 */
[-C--:B------:R-:W-:Y:S01]  /*a510*/  IMAD R4, R3, R72.reuse, R4 ;  /* 0x0000004803047224 */ /* 0x080fe200078e0204 */
[----:B------:R-:W-:Y:S01]  /*a520*/  SHF.L.U32 R122, R81, 0x10, RZ ;  /* 0x00000010517a7819 */ /* 0x000fe200000006ff */
[----:B------:R-:W-:Y:S01]  /*a530*/  IMAD R7, R70, R7, RZ ;  /* 0x0000000746077224 */ /* 0x000fe200078e02ff */
[----:B------:R-:W-:Y:S01]  /*a540*/  PRMT R120, R82, 0x8880, RZ ;  /* 0x0000888052787816 */ /* 0x000fe200000000ff */
[-C--:B------:R-:W-:Y:S01]  /*a550*/  IMAD R5, R0, R72.reuse, R5 ;  /* 0x0000004800057224 */ /* 0x080fe200078e0205 */
[----:B------:R-:W-:Y:S01]  /*a560*/  SHF.R.S32.HI R79, RZ, 0x18, R81 ;  /* 0x00000018ff4f7819 */ /* 0x000fe20000011451 */
[----:B------:R-:W-:Y:S01]  /*a570*/  IMAD R6, R73, R72, R6 ;  /* 0x0000004849067224 */ /* 0x000fe200078e0206 */
[----:B------:R-:W-:Y:S01]  /*a580*/  MOV R73, R134 ;  /* 0x0000008600497202 */ /* 0x000fe20000000f00 */
[----:B------:R-:W-:Y:S01]  /*a590*/  IMAD R7, R2, R72, R7 ;  /* 0x0000004802077224 */ /* 0x000fe200078e0207 */
[----:B------:R-:W-:Y:S01]  /*a5a0*/  SHF.L.U32 R119, R82, 0x10, RZ ;  /* 0x0000001052777819 */ /* 0x000fe200000006ff */
[C---:B------:R-:W-:Y:S01]  /*a5b0*/  IMAD R2, R70.reuse, R17, RZ ;  /* 0x0000001146027224 */ /* 0x040fe200078e02ff */
[----:B------:R-:W-:Y:S01]  /*a5c0*/  PRMT R117, R83, 0x8880, RZ ;  /* 0x0000888053757816 */ /* 0x000fe200000000ff */
[C---:B------:R-:W-:Y:S01]  /*a5d0*/  IMAD R17, R70.reuse, R21, RZ ;  /* 0x0000001546117224 */ /* 0x040fe200078e02ff */
[----:B------:R-:W-:Y:S01]  /*a5e0*/  I2IP.S8.S32.SAT R160, R7, R6, RZ ;  /* 0x0000000607a07239 */ /* 0x000fe200000014ff */
[C---:B------:R-:W-:Y:S01]  /*a5f0*/  IMAD R21, R70.reuse, R25, RZ ;  /* 0x0000001946157224 */ /* 0x040fe200078e02ff */
[----:B------:R-:W-:Y:S01]  /*a600*/  SHF.R.S32.HI R6, RZ, 0x18, R131 ;  /* 0x00000018ff067819 */ /* 0x000fe20000011483 */
[C---:B------:R-:W-:Y:S01]  /*a610*/  IMAD R25, R70.reuse, R29, RZ ;  /* 0x0000001d46197224 */ /* 0x040fe200078e02ff */
[----:B------:R-:W-:Y:S01]  /*a620*/  I2IP.S8.S32.SAT R160, R5, R4, R160 ;  /* 0x0000000405a07239 */ /* 0x000fe200000014a0 */
[C---:B------:R-:W-:Y:S01]  /*a630*/  IMAD R29, R70.reuse, R33, RZ ;  /* 0x00000021461d7224 */ /* 0x040fe200078e02ff */
[----:B------:R-:W-:Y:S01]  /*a640*/  SHF.R.S32.HI R5, RZ, 0x18, R128 ;  /* 0x00000018ff057819 */ /* 0x000fe20000011480 */
[C---:B------:R-:W-:Y:S01]  /*a650*/  IMAD R8, R70.reuse, R8, RZ ;  /* 0x0000000846087224 */ /* 0x040fe200078e02ff */
[----:B------:R-:W-:Y:S01]  /*a660*/  SHF.L.U32 R116, R83, 0x10, RZ ;  /* 0x0000001053747819 */ /* 0x000fe200000006ff */
[----:B------:R-:W-:Y:S01]  /*a670*/  IMAD R33, R70, R37, RZ ;  /* 0x0000002546217224 */ /* 0x000fe200078e02ff */
[----:B------:R-:W-:Y:S01]  /*a680*/  PRMT R114, R84, 0x8880, RZ ;  /* 0x0000888054727816 */ /* 0x000fe200000000ff */
[----:B------:R-:W-:Y:S01]  /*a690*/  IMAD R37, R70, R41, RZ ;  /* 0x0000002946257224 */ /* 0x000fe200078e02ff */
[----:B------:R-:W-:Y:S01]  /*a6a0*/  SHF.L.U32 R113, R84, 0x10, RZ ;  /* 0x0000001054717819 */ /* 0x000fe200000006ff */
[C---:B------:R-:W-:Y:S01]  /*a6b0*/  IMAD R9, R70.reuse, R9, RZ ;  /* 0x0000000946097224 */ /* 0x040fe200078e02ff */
[C---:B------:R-:W-:Y:S01]  /*a6c0*/  PRMT R111, R85.reuse, 0x8880, RZ ;  /* 0x00008880556f7816 */ /* 0x040fe200000000ff */
[C---:B------:R-:W-:Y:S01]  /*a6d0*/  IMAD R41, R70.reuse, R45, RZ ;  /* 0x0000002d46297224 */ /* 0x040fe200078e02ff */
[----:B------:R-:W-:Y:S01]  /*a6e0*/  SHF.L.U32 R109, R85, 0x8, RZ ;  /* 0x00000008556d7819 */ /* 0x000fe200000006ff */
[----:B------:R-:W-:Y:S01]  /*a6f0*/  IMAD R45, R70, R49, RZ ;  /* 0x00000031462d7224 */ /* 0x000fe200078e02ff */
[----:B------:R-:W-:Y:S01]  /*a700*/  PRMT R108, R86, 0x8880, RZ ;  /* 0x00008880566c7816 */ /* 0x000fe200000000ff */
[----:B------:R-:W-:Y:S01]  /*a710*/  IMAD R10, R70, R10, RZ ;  /* 0x0000000a460a7224 */ /* 0x000fe200078e02ff */
[----:B------:R-:W-:Y:S01]  /*a720*/  SHF.L.U32 R107, R86, 0x10, RZ ;  /* 0x00000010566b7819 */ /* 0x000fe200000006ff */
[C---:B------:R-:W-:Y:S01]  /*a730*/  IMAD R49, R70.reuse, R53, RZ ;  /* 0x0000003546317224 */ /* 0x040fe200078e02ff */
[----:B------:R-:W-:Y:S01]  /*a740*/  PRMT R105, R87, 0x8880, RZ ;  /* 0x0000888057697816 */ /* 0x000fe200000000ff */
[-C--:B------:R-:W-:Y:S01]  /*a750*/  IMAD R8, R73, R72.reuse, R8 ;  /* 0x0000004849087224 */ /* 0x080fe200078e0208 */
[----:B------:R-:W-:Y:S01]  /*a760*/  SHF.L.U32 R104, R87, 0x10, RZ ;  /* 0x0000001057687819 */ /* 0x000fe200000006ff */
[----:B------:R-:W-:Y:S01]  /*a770*/  IMAD R53, R70, R57, RZ ;  /* 0x0000003946357224 */ /* 0x000fe200078e02ff */
[----:B------:R-:W-:Y:S01]  /*a780*/  PRMT R102, R88, 0x8880, RZ ;  /* 0x0000888058667816 */ /* 0x000fe200000000ff */
[----:B------:R-:W-:Y:S01]  /*a790*/  IMAD R11, R70, R11, RZ ;  /* 0x0000000b460b7224 */ /* 0x000fe200078e02ff */
[----:B------:R-:W-:Y:S01]  /*a7a0*/  SHF.L.U32 R101, R88, 0x10, RZ ;  /* 0x0000001058657819 */ /* 0x000fe200000006ff */
[----:B------:R-:W-:Y:S01]  /*a7b0*/  IMAD R57, R70, R61, RZ ;  /* 0x0000003d46397224 */ /* 0x000fe200078e02ff */
[C---:B------:R-:W-:Y:S01]  /*a7c0*/  PRMT R99, R89.reuse, 0x8880, RZ ;  /* 0x0000888059637816 */ /* 0x040fe200000000ff */
[----:B------:R-:W-:Y:S01]  /*a7d0*/  IMAD R9, R74, R72, R9 ;  /* 0x000000484a097224 */ /* 0x000fe200078e0209 */
[----:B------:R-:W-:Y:S01]  /*a7e0*/  SHF.L.U32 R98, R89, 0x10, RZ ;  /* 0x0000001059627819 */ /* 0x000fe200000006ff */
[----:B------:R-:W-:Y:S01]  /*a7f0*/  IMAD R61, R70, R65, RZ ;  /* 0x00000041463d7224 */ /* 0x000fe200078e02ff */
[----:B------:R-:W-:Y:S01]  /*a800*/  PRMT R96, R90, 0x8880, RZ ;  /* 0x000088805a607816 */ /* 0x000fe200000000ff */
[C---:B------:R-:W-:Y:S01]  /*a810*/  IMAD R12, R70.reuse, R12, RZ ;  /* 0x0000000c460c7224 */ /* 0x040fe200078e02ff */
[----:B------:R-:W-:Y:S01]  /*a820*/  SHF.L.U32 R92, R91, 0x10, RZ ;  /* 0x000000105b5c7819 */ /* 0x000fe200000006ff */
[----:B------:R-:W-:Y:S01]  /*a830*/  IMAD.MOV.U32 R65, RZ, RZ, R132 ;  /* 0x000000ffff417224 */ /* 0x000fe200078e0084 */
[----:B------:R-:W-:Y:S01]  /*a840*/  SHF.L.U32 R133, R93, 0x8, RZ ;  /* 0x000000085d857819 */ /* 0x000fe200000006ff */
[C---:B------:R-:W-:Y:S01]  /*a850*/  IMAD R13, R70.reuse, R13, RZ ;  /* 0x0000000d460d7224 */ /* 0x040fe200078e02ff */
[----:B------:R-:W-:Y:S01]  /*a860*/  PRMT R93, R91, 0x8880, RZ ;  /* 0x000088805b5d7816 */ /* 0x000fe200000000ff */
[C---:B------:R-:W-:Y:S01]  /*a870*/  IMAD R14, R70.reuse, R14, RZ ;  /* 0x0000000e460e7224 */ /* 0x040fe200078e02ff */
[----:B------:R-:W-:Y:S01]  /*a880*/  SHF.R.S32.HI R7, RZ, 0x18, R133 ;  /* 0x00000018ff077819 */ /* 0x000fe20000011485 */
[----:B------:R-:W-:Y:S01]  /*a890*/  IMAD R15, R70, R15, RZ ;  /* 0x0000000f460f7224 */ /* 0x000fe200078e02ff */
[----:B------:R-:W-:Y:S01]  /*a8a0*/  SHF.L.U32 R130, R94, 0x8, RZ ;  /* 0x000000085e827819 */ /* 0x000fe200000006ff */
[----:B------:R-:W-:Y:S01]  /*a8b0*/  IMAD R0, R70, R16, RZ ;  /* 0x0000001046007224 */ /* 0x000fe200078e02ff */
[----:B------:R-:W-:Y:S01]  /*a8c0*/  SHF.L.U32 R127, R95, 0x8, RZ ;  /* 0x000000085f7f7819 */ /* 0x000fe200000006ff */
[-C--:B------:R-:W-:Y:S01]  /*a8d0*/  IMAD R10, R7, R72.reuse, R10 ;  /* 0x00000048070a7224 */ /* 0x080fe200078e020a */
[----:B------:R-:W-:Y:S01]  /*a8e0*/  MOV R7, R129 ;  /* 0x0000008100077202 */ /* 0x000fe20000000f00 */
[-C--:B------:R-:W-:Y:S01]  /*a8f0*/  IMAD R11, R75, R72.reuse, R11 ;  /* 0x000000484b0b7224 */ /* 0x080fe200078e020b */
[----:B------:R-:W-:Y:S01]  /*a900*/  SHF.R.S32.HI R73, RZ, 0x18, R130 ;  /* 0x00000018ff497819 */ /* 0x000fe20000011482 */
[-C--:B------:R-:W-:Y:S01]  /*a910*/  IMAD R12, R65, R72.reuse, R12 ;  /* 0x00000048410c7224 */ /* 0x080fe200078e020c */
[----:B------:R-:W-:Y:S01]  /*a920*/  SHF.R.S32.HI R4, RZ, 0x18, R127 ;  /* 0x00000018ff047819 */ /* 0x000fe2000001147f */
[----:B------:R-:W-:Y:S01]  /*a930*/  IMAD R13, R6, R72, R13 ;  /* 0x00000048060d7224 */ /* 0x000fe200078e020d */
[----:B------:R-:W-:Y:S01]  /*a940*/  I2IP.S8.S32.SAT R10, R11, R10, RZ ;  /* 0x0000000a0b0a7239 */ /* 0x000fe200000014ff */
[-C--:B------:R-:W-:Y:S01]  /*a950*/  IMAD R14, R73, R72.reuse, R14 ;  /* 0x00000048490e7224 */ /* 0x080fe200078e020e */
[----:B------:R-:W-:Y:S01]  /*a960*/  SHF.R.S32.HI R6, RZ, 0x18, R125 ;  /* 0x00000018ff067819 */ /* 0x000fe2000001147d */
[----:B------:R-:W-:Y:S01]  /*a970*/  IMAD R15, R76, R72, R15 ;  /* 0x000000484c0f7224 */ /* 0x000fe200078e020f */
[----:B------:R-:W-:Y:S01]  /*a980*/  I2IP.S8.S32.SAT R161, R9, R8, R10 ;  /* 0x0000000809a17239 */ /* 0x000fe2000000140a */
[----:B------:R-:W-:Y:S01]  /*a990*/  IMAD R3, R70, R18, RZ ;  /* 0x0000001246037224 */ /* 0x000fe200078e02ff */
[----:B------:R-:W-:Y:S01]  /*a9a0*/  SHF.L.U32 R124, R80, 0x8, RZ ;  /* 0x00000008507c7819 */ /* 0x000fe200000006ff */
[----:B------:R-:W-:Y:S01]  /*a9b0*/  IMAD R0, R7, R72, R0 ;  /* 0x0000004807007224 */ /* 0x000fe200078e0200 */
[----:B------:R-:W-:Y:S01]  /*a9c0*/  I2IP.S8.S32.SAT R14, R15, R14, RZ ;  /* 0x0000000e0f0e7239 */ /* 0x000fe200000014ff */
[----:B------:R-:W-:Y:S01]  /*a9d0*/  IMAD R19, R70, R19, RZ ;  /* 0x0000001346137224 */ /* 0x000fe200078e02ff */
[----:B------:R-:W-:Y:S01]  /*a9e0*/  SHF.R.S32.HI R7, RZ, 0x18, R124 ;  /* 0x00000018ff077819 */ /* 0x000fe2000001147c */
[----:B------:R-:W-:Y:S01]  /*a9f0*/  IMAD R2, R5, R72, R2 ;  /* 0x0000004805027224 */ /* 0x000fe200078e0202 */
[----:B------:R-:W-:Y:S01]  /*aa00*/  I2IP.S8.S32.SAT R162, R13, R12, R14 ;  /* 0x0000000c0da27239 */ /* 0x000fe2000000140e */
[----:B------:R-:W-:Y:S01]  /*aa10*/  IMAD R3, R4, R72, R3 ;  /* 0x0000004804037224 */ /* 0x000fe200078e0203 */
[----:B------:R-:W-:Y:S01]  /*aa20*/  MOV R5, R126 ;  /* 0x0000007e00057202 */ /* 0x000fe20000000f00 */
[C---:B------:R-:W-:Y:S01]  /*aa30*/  IMAD R16, R70.reuse, R20, RZ ;  /* 0x0000001446107224 */ /* 0x040fe200078e02ff */
[----:B------:R-:W-:Y:S01]  /*aa40*/  SHF.R.S32.HI R4, RZ, 0x18, R122 ;  /* 0x00000018ff047819 */ /* 0x000fe2000001147a */
[----:B------:R-:W-:Y:S01]  /*aa50*/  IMAD R19, R77, R72, R19 ;  /* 0x000000484d137224 */ /* 0x000fe200078e0213 */
[----:B------:R-:W-:Y:S01]  /*aa60*/  SHF.R.S32.HI R80, RZ, 0x18, R82 ;  /* 0x00000018ff507819 */ /* 0x000fe20000011452 */
[C---:B------:R-:W-:Y:S01]  /*aa70*/  IMAD R18, R70.reuse, R22, RZ ;  /* 0x0000001646127224 */ /* 0x040fe200078e02ff */
[----:B------:R-:W-:Y:S01]  /*aa80*/  SHF.R.S32.HI R82, RZ, 0x18, R84 ;  /* 0x00000018ff527819 */ /* 0x000fe20000011454 */
[-C--:B------:R-:W-:Y:S01]  /*aa90*/  IMAD R16, R5, R72.reuse, R16 ;  /* 0x0000004805107224 */ /* 0x080fe200078e0210 */
[----:B------:R-:W-:Y:S01]  /*aaa0*/  I2IP.S8.S32.SAT R19, R19, R3, RZ ;  /* 0x0000000313137239 */ /* 0x000fe200000014ff */
[----:B------:R-:W-:Y:S01]  /*aab0*/  IMAD R23, R70, R23, RZ ;  /* 0x0000001746177224 */ /* 0x000fe200078e02ff */
[----:B------:R-:W-:Y:S01]  /*aac0*/  MOV R3, R123 ;  /* 0x0000007b00037202 */ /* 0x000fe20000000f00 */
[----:B------:R-:W-:Y:S01]  /*aad0*/  IMAD R17, R6, R72, R17 ;  /* 0x0000004806117224 */ /* 0x000fe200078e0211 */
[----:B------:R-:W-:Y:S01]  /*aae0*/  I2IP.S8.S32.SAT R163, R2, R0, R19 ;  /* 0x0000000002a37239 */ /* 0x000fe20000001413 */
[----:B------:R-:W-:Y:S01]  /*aaf0*/  IMAD R20, R70, R24, RZ ;  /* 0x0000001846147224 */ /* 0x000fe200078e02ff */
[----:B------:R-:W-:Y:S01]  /*ab00*/  MOV R5, R120 ;  /* 0x0000007800057202 */ /* 0x000fe20000000f00 */
[-C--:B------:R-:W-:Y:S01]  /*ab10*/  IMAD R18, R7, R72.reuse, R18 ;  /* 0x0000004807127224 */ /* 0x080fe200078e0212 */
[----:B------:R-:W-:Y:S01]  /*ab20*/  SHF.L.U32 R121, R81, 0x8, RZ ;  /* 0x0000000851797819 */ /* 0x000fe200000006ff */
[-C--:B------:R-:W-:Y:S01]  /*ab30*/  IMAD R23, R78, R72.reuse, R23 ;  /* 0x000000484e177224 */ /* 0x080fe200078e0217 */
[----:B------:R1:W-:Y:S01]  /*ab40*/  STS.128 [R135+UR44+0xa200], R160 ;  /* 0x00a200a087007988 */ /* 0x0003e20008000c2c */
[----:B------:R-:W-:Y:S01]  /*ab50*/  IMAD R20, R3, R72, R20 ;  /* 0x0000004803147224 */ /* 0x000fe200078e0214 */
[----:B------:R-:W-:Y:S01]  /*ab60*/  SHF.R.S32.HI R3, RZ, 0x18, R121 ;  /* 0x00000018ff037819 */ /* 0x000fe20000011479 */
[C---:B------:R-:W-:Y:S01]  /*ab70*/  IMAD R22, R70.reuse, R26, RZ ;  /* 0x0000001a46167224 */ /* 0x040fe200078e02ff */
[----:B------:R-:W-:Y:S01]  /*ab80*/  I2IP.S8.S32.SAT R18, R23, R18, RZ ;  /* 0x0000001217127239 */ /* 0x000fe200000014ff */
[----:B------:R-:W-:Y:S01]  /*ab90*/  IMAD R27, R70, R27, RZ ;  /* 0x0000001b461b7224 */ /* 0x000fe200078e02ff */
[----:B------:R-:W-:Y:S01]  /*aba0*/  SHF.R.S32.HI R0, RZ, 0x18, R119 ;  /* 0x00000018ff007819 */ /* 0x000fe20000011477 */
[----:B------:R-:W-:Y:S01]  /*abb0*/  IMAD R21, R4, R72, R21 ;  /* 0x0000004804157224 */ /* 0x000fe200078e0215 */
[----:B------:R-:W-:Y:S01]  /*abc0*/  I2IP.S8.S32.SAT R16, R17, R16, R18 ;  /* 0x0000001011107239 */ /* 0x000fe20000001412 */
[C---:B------:R-:W-:Y:S01]  /*abd0*/  IMAD R24, R70.reuse, R28, RZ ;  /* 0x0000001c46187224 */ /* 0x040fe200078e02ff */
[----:B------:R-:W-:Y:S01]  /*abe0*/  SHF.R.S32.HI R7, RZ, 0x18, R118 ;  /* 0x00000018ff077819 */ /* 0x000fe20000011476 */
[-C--:B------:R-:W-:Y:S01]  /*abf0*/  IMAD R22, R3, R72.reuse, R22 ;  /* 0x0000004803167224 */ /* 0x080fe200078e0216 */
[----:B------:R-:W-:Y:S01]  /*ac00*/  SHF.R.S32.HI R81, RZ, 0x18, R83 ;  /* 0x00000018ff517819 */ /* 0x000fe20000011453 */
[----:B------:R-:W-:Y:S01]  /*ac10*/  IMAD R27, R79, R72, R27 ;  /* 0x000000484f1b7224 */ /* 0x000fe200078e021b */
[----:B------:R-:W-:Y:S01]  /*ac20*/  SHF.L.U32 R115, R83, 0x8, RZ ;  /* 0x0000000853737819 */ /* 0x000fe200000006ff */
[C---:B------:R-:W-:Y:S01]  /*ac30*/  IMAD R26, R70.reuse, R30, RZ ;  /* 0x0000001e461a7224 */ /* 0x040fe200078e02ff */
[----:B------:R-:W-:Y:S01]  /*ac40*/  SHF.R.S32.HI R83, RZ, 0x18, R85 ;  /* 0x00000018ff537819 */ /* 0x000fe20000011455 */
[----:B------:R-:W-:Y:S01]  /*ac50*/  IMAD R24, R5, R72, R24 ;  /* 0x0000004805187224 */ /* 0x000fe200078e0218 */
[----:B------:R-:W-:Y:S01]  /*ac60*/  I2IP.S8.S32.SAT R17, R27, R22, RZ ;  /* 0x000000161b117239 */ /* 0x000fe200000014ff */
[----:B------:R-:W-:Y:S01]  /*ac70*/  IMAD R31, R70, R31, RZ ;  /* 0x0000001f461f7224 */ /* 0x000fe200078e02ff */
[----:B------:R-:W-:Y:S01]  /*ac80*/  SHF.R.S32.HI R85, RZ, 0x18, R87 ;  /* 0x00000018ff557819 */ /* 0x000fe20000011457 */
[----:B------:R-:W-:Y:S01]  /*ac90*/  IMAD R25, R0, R72, R25 ;  /* 0x0000004800197224 */ /* 0x000fe200078e0219 */
[----:B------:R-:W-:Y:S01]  /*aca0*/  I2IP.S8.S32.SAT R17, R21, R20, R17 ;  /* 0x0000001415117239 */ /* 0x000fe20000001411 */
[----:B------:R-:W-:Y:S01]  /*acb0*/  IMAD R28, R70, R32, RZ ;  /* 0x00000020461c7224 */ /* 0x000fe200078e02ff */
[----:B------:R-:W-:Y:S01]  /*acc0*/  SHF.R.S32.HI R0, RZ, 0x18, R116 ;  /* 0x00000018ff007819 */ /* 0x000fe20000011474 */
[-C--:B------:R-:W-:Y:S01]  /*acd0*/  IMAD R26, R7, R72.reuse, R26 ;  /* 0x00000048071a7224 */ /* 0x080fe200078e021a */
[----:B------:R-:W-:Y:S01]  /*ace0*/  SHF.R.S32.HI R5, RZ, 0x18, R115 ;  /* 0x00000018ff057819 */ /* 0x000fe20000011473 */
[----:B------:R-:W-:Y:S01]  /*acf0*/  IMAD.MOV.U32 R3, RZ, RZ, R117 ;  /* 0x000000ffff037224 */ /* 0x000fe200078e0075 */
[----:B------:R-:W-:Y:S01]  /*ad00*/  SHF.R.S32.HI R7, RZ, 0x18, R109 ;  /* 0x00000018ff077819 */ /* 0x000fe2000001146d */
[----:B------:R-:W-:Y:S01]  /*ad10*/  IMAD R31, R80, R72, R31 ;  /* 0x00000048501f7224 */ /* 0x000fe200078e021f */
[----:B------:R-:W-:Y:S01]  /*ad20*/  SHF.R.S32.HI R87, RZ, 0x18, R89 ;  /* 0x00000018ff577819 */ /* 0x000fe20000011459 */
[----:B------:R-:W-:Y:S01]  /*ad30*/  IMAD R30, R70, R34, RZ ;  /* 0x00000022461e7224 */ /* 0x000fe200078e02ff */
[----:B------:R-:W-:Y:S01]  /*ad40*/  SHF.L.U32 R112, R84, 0x8, RZ ;  /* 0x0000000854707819 */ /* 0x000fe200000006ff */
[----:B------:R-:W-:Y:S01]  /*ad50*/  IMAD R28, R3, R72, R28 ;  /* 0x00000048031c7224 */ /* 0x000fe200078e021c */
[----:B------:R-:W-:Y:S01]  /*ad60*/  I2IP.S8.S32.SAT R18, R31, R26, RZ ;  /* 0x0000001a1f127239 */ /* 0x000fe200000014ff */
[----:B------:R-:W-:Y:S01]  /*ad70*/  IMAD R35, R70, R35, RZ ;  /* 0x0000002346237224 */ /* 0x000fe200078e02ff */
[----:B------:R-:W-:Y:S01]  /*ad80*/  MOV R3, R114 ;  /* 0x0000007200037202 */ /* 0x000fe20000000f00 */
[----:B------:R-:W-:Y:S01]  /*ad90*/  IMAD R29, R0, R72, R29 ;  /* 0x00000048001d7224 */ /* 0x000fe200078e021d */
[----:B------:R-:W-:Y:S01]  /*ada0*/  I2IP.S8.S32.SAT R18, R25, R24, R18 ;  /* 0x0000001819127239 */ /* 0x000fe20000001412 */
[C---:B------:R-:W-:Y:S01]  /*adb0*/  IMAD R32, R70.reuse, R36, RZ ;  /* 0x0000002446207224 */ /* 0x040fe200078e02ff */
[----:B------:R-:W-:Y:S01]  /*adc0*/  SHF.R.S32.HI R0, RZ, 0x18, R113 ;  /* 0x00000018ff007819 */ /* 0x000fe20000011471 */
[-C--:B------:R-:W-:Y:S01]  /*add0*/  IMAD R30, R5, R72.reuse, R30 ;  /* 0x00000048051e7224 */ /* 0x080fe200078e021e */
[----:B------:R-:W-:Y:S01]  /*ade0*/  MOV R5, R111 ;  /* 0x0000006f00057202 */ /* 0x000fe20000000f00 */
[-C--:B------:R-:W-:Y:S01]  /*adf0*/  IMAD R35, R81, R72.reuse, R35 ;  /* 0x0000004851237224 */ /* 0x080fe200078e0223 */
[----:B------:R-:W-:Y:S01]  /*ae00*/  SHF.R.S32.HI R84, RZ, 0x18, R86 ;  /* 0x00000018ff547819 */ /* 0x000fe20000011456 */
[----:B------:R-:W-:Y:S01]  /*ae10*/  IMAD R32, R3, R72, R32 ;  /* 0x0000004803207224 */ /* 0x000fe200078e0220 */
[----:B------:R-:W-:Y:S01]  /*ae20*/  SHF.R.S32.HI R3, RZ, 0x18, R112 ;  /* 0x00000018ff037819 */ /* 0x000fe20000011470 */
[C---:B------:R-:W-:Y:S01]  /*ae30*/  IMAD R34, R70.reuse, R38, RZ ;  /* 0x0000002646227224 */ /* 0x040fe200078e02ff */
[----:B------:R-:W-:Y:S01]  /*ae40*/  I2IP.S8.S32.SAT R19, R35, R30, RZ ;  /* 0x0000001e23137239 */ /* 0x000fe200000014ff */
[----:B------:R-:W-:Y:S01]  /*ae50*/  IMAD R39, R70, R39, RZ ;  /* 0x0000002746277224 */ /* 0x000fe200078e02ff */
[----:B------:R-:W-:Y:S01]  /*ae60*/  SHF.L.U32 R106, R86, 0x8, RZ ;  /* 0x00000008566a7819 */ /* 0x000fe200000006ff */
[----:B------:R-:W-:Y:S01]  /*ae70*/  IMAD R33, R0, R72, R33 ;  /* 0x0000004800217224 */ /* 0x000fe200078e0221 */
[----:B------:R-:W-:Y:S01]  /*ae80*/  I2IP.S8.S32.SAT R19, R29, R28, R19 ;  /* 0x0000001c1d137239 */ /* 0x000fe20000001413 */
[----:B------:R-:W-:Y:S01]  /*ae90*/  IMAD R36, R70, R40, RZ ;  /* 0x0000002846247224 */ /* 0x000fe200078e02ff */
[----:B------:R-:W-:Y:S01]  /*aea0*/  SHF.R.S32.HI R0, RZ, 0x18, R110 ;  /* 0x00000018ff007819 */ /* 0x000fe2000001146e */
[----:B------:R-:W-:Y:S01]  /*aeb0*/  IMAD R34, R3, R72, R34 ;  /* 0x0000004803227224 */ /* 0x000fe200078e0222 */
[----:B------:R-:W-:Y:S01]  /*aec0*/  MOV R3, R108 ;  /* 0x0000006c00037202 */ /* 0x000fe20000000f00 */
[----:B------:R-:W-:Y:S01]  /*aed0*/  IMAD R39, R82, R72, R39 ;  /* 0x0000004852277224 */ /* 0x000fe200078e0227 */
[----:B------:R1:W-:Y:S01]  /*aee0*/  STS.128 [R158+0xa200], R16 ;  /* 0x00a200109e007388 */ /* 0x0003e20000000c00 */
[C---:B------:R-:W-:Y:S01]  /*aef0*/  IMAD R38, R70.reuse, R42, RZ ;  /* 0x0000002a46267224 */ /* 0x040fe200078e02ff */
[----:B------:R-:W-:Y:S01]  /*af00*/  SHF.R.S32.HI R86, RZ, 0x18, R88 ;  /* 0x00000018ff567819 */ /* 0x000fe20000011458 */
[----:B------:R-:W-:Y:S01]  /*af10*/  IMAD R36, R5, R72, R36 ;  /* 0x0000004805247224 */ /* 0x000fe200078e0224 */
[----:B------:R-:W-:Y:S01]  /*af20*/  I2IP.S8.S32.SAT R34, R39, R34, RZ ;  /* 0x0000002227227239 */ /* 0x000fe200000014ff */
[----:B------:R-:W-:Y:S01]  /*af30*/  IMAD R43, R70, R43, RZ ;  /* 0x0000002b462b7224 */ /* 0x000fe200078e02ff */
[----:B------:R-:W-:Y:S01]  /*af40*/  MOV R5, R105 ;  /* 0x0000006900057202 */ /* 0x000fe20000000f00 */
[----:B------:R-:W-:Y:S01]  /*af50*/  IMAD R37, R0, R72, R37 ;  /* 0x0000004800257224 */ /* 0x000fe200078e0225 */
[----:B------:R-:W-:Y:S01]  /*af60*/  I2IP.S8.S32.SAT R32, R33, R32, R34 ;  /* 0x0000002021207239 */ /* 0x000fe20000001422 */
[----:B------:R-:W-:Y:S01]  /*af70*/  IMAD R40, R70, R44, RZ ;  /* 0x0000002c46287224 */ /* 0x000fe200078e02ff */
[----:B------:R-:W-:Y:S01]  /*af80*/  SHF.R.S32.HI R0, RZ, 0x18, R107 ;  /* 0x00000018ff007819 */ /* 0x000fe2000001146b */
[-C--:B------:R-:W-:Y:S01]  /*af90*/  IMAD R38, R7, R72.reuse, R38 ;  /* 0x0000004807267224 */ /* 0x080fe200078e0226 */
[----:B------:R-:W-:Y:S01]  /*afa0*/  SHF.R.S32.HI R7, RZ, 0x18, R103 ;  /* 0x00000018ff077819 */ /* 0x000fe20000011467 */
[-C--:B------:R-:W-:Y:S01]  /*afb0*/  IMAD R43, R83, R72.reuse, R43 ;  /* 0x00000048532b7224 */ /* 0x080fe200078e022b */
[----:B------:R-:W-:Y:S01]  /*afc0*/  SHF.L.U32 R100, R88, 0x8, RZ ;  /* 0x0000000858647819 */ /* 0x000fe200000006ff */
        /* <DEDUP_REMOVED lines=11> */
[----:B------:R-:W-:Y:S01]  /*b080*/  SHF.L.U32 R97, R89, 0x8, RZ ;  /* 0x0000000859617819 */ /* 0x000fe200000006ff */
        /* <DEDUP_REMOVED lines=13> */
[----:B------:R-:W-:Y:S01]  /*b160*/  IADD3 R68, PT, PT, R68, 0x1, RZ ;  /* 0x0000000144447810 */ /* 0x000fe20007ffe0ff */
[----:B------:R-:W-:Y:S02]  /*b170*/  IMAD.MOV.U32 R3, RZ, RZ, R102 ;  /* 0x000000ffff037224 */ /* 0x000fe400078e0066 */
[-C--:B------:R-:W-:Y:S02]  /*b180*/  IMAD R51, R85, R72.reuse, R51 ;  /* 0x0000004855337224 */ /* 0x080fe400078e0233 */
[----:B------:R-:W-:Y:S01]  /*b190*/  IMAD R48, R3, R72, R48 ;  /* 0x0000004803307224 */ /* 0x000fe200078e0230 */
[----:B------:R-:W-:Y:S01]  /*b1a0*/  SHF.R.S32.HI R3, RZ, 0x18, R100 ;  /* 0x00000018ff037819 */ /* 0x000fe20000011464 */
[C---:B------:R-:W-:Y:S01]  /*b1b0*/  IMAD R50, R70.reuse, R54, RZ ;  /* 0x0000003646327224 */ /* 0x040fe200078e02ff */
[----:B------:R-:W-:Y:S01]  /*b1c0*/  I2IP.S8.S32.SAT R35, R51, R46, RZ ;  /* 0x0000002e33237239 */ /* 0x000fe200000014ff */
[----:B------:R-:W-:Y:S02]  /*b1d0*/  IMAD R55, R70, R55, RZ ;  /* 0x0000003746377224 */ /* 0x000fe400078e02ff */
[----:B------:R-:W-:Y:S01]  /*b1e0*/  IMAD R49, R0, R72, R49 ;  /* 0x0000004800317224 */ /* 0x000fe200078e0231 */
[----:B------:R-:W-:Y:S01]  /*b1f0*/  I2IP.S8.S32.SAT R35, R45, R44, R35 ;  /* 0x0000002c2d237239 */ /* 0x000fe20000001423 */
[----:B------:R-:W-:Y:S01]  /*b200*/  IMAD R52, R70, R56, RZ ;  /* 0x0000003846347224 */ /* 0x000fe200078e02ff */
[----:B------:R-:W-:Y:S01]  /*b210*/  SHF.R.S32.HI R0, RZ, 0x18, R98 ;  /* 0x00000018ff007819 */ /* 0x000fe20000011462 */
[-C--:B------:R-:W-:Y:S01]  /*b220*/  IMAD R50, R3, R72.reuse, R50 ;  /* 0x0000004803327224 */ /* 0x080fe200078e0232 */
[----:B------:R-:W-:Y:S01]  /*b230*/  SHF.R.S32.HI R3, RZ, 0x18, R97 ;  /* 0x00000018ff037819 */ /* 0x000fe20000011461 */
[----:B------:R-:W-:Y:S01]  /*b240*/  IMAD R55, R86, R72, R55 ;  /* 0x0000004856377224 */ /* 0x000fe200078e0237 */
[----:B------:R1:W-:Y:S01]  /*b250*/  STS.128 [R157+0xa200], R32 ;  /* 0x00a200209d007388 */ /* 0x0003e20000000c00 */
[----:B------:R-:W-:Y:S01]  /*b260*/  IMAD.U32 R95, R90, 0x10000, RZ ;  /* 0x000100005a5f7824 */ /* 0x000fe200078e00ff */
[----:B------:R-:W-:Y:S01]  /*b270*/  SHF.L.U32 R90, R91, 0x8, RZ ;  /* 0x000000085b5a7819 */ /* 0x000fe200000006ff */
[C---:B------:R-:W-:Y:S01]  /*b280*/  IMAD R54, R70.reuse, R58, RZ ;  /* 0x0000003a46367224 */ /* 0x040fe200078e02ff */
[----:B------:R-:W-:Y:S01]  /*b290*/  I2IP.S8.S32.SAT R50, R55, R50, RZ ;  /* 0x0000003237327239 */ /* 0x000fe200000014ff */
[----:B------:R-:W-:Y:S01]  /*b2a0*/  IMAD R52, R5, R72, R52 ;  /* 0x0000004805347224 */ /* 0x000fe200078e0234 */
[----:B------:R-:W-:Y:S01]  /*b2b0*/  MOV R5, R96 ;  /* 0x0000006000057202 */ /* 0x000fe20000000f00 */
[----:B------:R-:W-:Y:S01]  /*b2c0*/  IMAD R59, R70, R59, RZ ;  /* 0x0000003b463b7224 */ /* 0x000fe200078e02ff */
[----:B------:R-:W-:Y:S01]  /*b2d0*/  I2IP.S8.S32.SAT R48, R49, R48, R50 ;  /* 0x0000003031307239 */ /* 0x000fe20000001432 */
[----:B------:R-:W-:Y:S01]  /*b2e0*/  IMAD R53, R0, R72, R53 ;  /* 0x0000004800357224 */ /* 0x000fe200078e0235 */
[----:B------:R-:W-:Y:S01]  /*b2f0*/  SHF.R.S32.HI R0, RZ, 0x18, R95 ;  /* 0x00000018ff007819 */ /* 0x000fe2000001145f */
[C---:B------:R-:W-:Y:S02]  /*b300*/  IMAD R56, R70.reuse, R60, RZ ;  /* 0x0000003c46387224 */ /* 0x040fe400078e02ff */
[-C--:B------:R-:W-:Y:S01]  /*b310*/  IMAD R54, R3, R72.reuse, R54 ;  /* 0x0000004803367224 */ /* 0x080fe200078e0236 */
[----:B------:R-:W-:Y:S01]  /*b320*/  SHF.R.S32.HI R3, RZ, 0x18, R94 ;  /* 0x00000018ff037819 */ /* 0x000fe2000001145e */
[----:B------:R-:W-:Y:S02]  /*b330*/  IMAD R59, R87, R72, R59 ;  /* 0x00000048573b7224 */ /* 0x000fe400078e023b */
[C---:B------:R-:W-:Y:S02]  /*b340*/  IMAD R58, R70.reuse, R62, RZ ;  /* 0x0000003e463a7224 */ /* 0x040fe400078e02ff */
[----:B------:R-:W-:Y:S01]  /*b350*/  IMAD R56, R5, R72, R56 ;  /* 0x0000004805387224 */ /* 0x000fe200078e0238 */
[----:B------:R-:W-:Y:S01]  /*b360*/  I2IP.S8.S32.SAT R54, R59, R54, RZ ;  /* 0x000000363b367239 */ /* 0x000fe200000014ff */
[----:B------:R-:W-:Y:S01]  /*b370*/  IMAD R63, R70, R63, RZ ;  /* 0x0000003f463f7224 */ /* 0x000fe200078e02ff */
[----:B------:R-:W-:Y:S01]  /*b380*/  MOV R5, R93 ;  /* 0x0000005d00057202 */ /* 0x000fe20000000f00 */
[----:B------:R-:W-:Y:S01]  /*b390*/  IMAD R57, R0, R72, R57 ;  /* 0x0000004800397224 */ /* 0x000fe200078e0239 */
[----:B------:R-:W-:Y:S01]  /*b3a0*/  SHF.R.S32.HI R0, RZ, 0x18, R92 ;  /* 0x00000018ff007819 */ /* 0x000fe2000001145c */
[----:B------:R-:W-:Y:S01]  /*b3b0*/  IMAD R60, R70, R64, RZ ;  /* 0x00000040463c7224 */ /* 0x000fe200078e02ff */
[----:B------:R-:W-:Y:S01]  /*b3c0*/  I2IP.S8.S32.SAT R49, R53, R52, R54 ;  /* 0x0000003435317239 */ /* 0x000fe20000001436 */
[-C--:B------:R-:W-:Y:S01]  /*b3d0*/  IMAD R58, R3, R72.reuse, R58 ;  /* 0x00000048033a7224 */ /* 0x080fe200078e023a */
        /* <DEDUP_REMOVED lines=30> */
.L_x_127:
[----:B------:R-:W-:Y:S05]  /*b5c0*/  BSYNC.RECONVERGENT B0 ;  /* 0x0000000000007941 */ /* 0x000fea0003800200 */
.L_x_126:
[----:B------:R-:W-:Y:S01]  /*b5d0*/  R2UR UR5, R142 ;  /* 0x000000008e0572ca */ /* 0x000fe200000e0000 */
[----:B------:R-:W-:Y:S01]  /*b5e0*/  BAR.SYNC.DEFER_BLOCKING 0x1, 0x80 ;  /* 0x0042000000007b1d */ /* 0x000fe20000010000 */
[----:B------:R-:W-:Y:S01]  /*b5f0*/  R2UR UR4, R143 ;  /* 0x000000008f0472ca */ /* 0x000fe200000e0000 */
[----:B------:R-:W-:Y:S01]  /*b600*/  UISETP.NE.AND UP0, UPT, UR46, URZ, UPT ;  /* 0x000000ff2e00728c */ /* 0x000fe2000bf05270 */
[----:B------:R-:W-:Y:S02]  /*b610*/  ISETP.NE.AND P0, PT, R145, 0x2, PT ;  /* 0x000000029100780c */ /* 0x000fe40003f05270 */
[C---:B------:R-:W-:Y:S02]  /*b620*/  ISETP.NE.AND P1, PT, R68.reuse, 0x2, PT ;  /* 0x000000024400780c */ /* 0x040fe40003f25270 */
[----:B------:R-:W-:Y:S02]  /*b630*/  SEL R2, RZ, 0x1, P0 ;  /* 0x00000001ff027807 */ /* 0x000fe40000000000 */
[----:B------:R-:W-:Y:S02]  /*b640*/  SEL R0, RZ, 0x1, P1 ;  /* 0x00000001ff007807 */ /* 0x000fe40000800000 */
[----:B------:R-:W-:Y:S01]  /*b650*/  LOP3.LUT R147, R147, R2, RZ, 0x3c, !PT ;  /* 0x0000000293937212 */ /* 0x000fe200078e3cff */
[----:B------:R-:W-:Y:S01]  /*b660*/  UIADD3 UR20, UPT, UPT, UR37, UR5, URZ ;  /* 0x0000000525147290 */ /* 0x000fe2000fffe0ff */
[----:B------:R-:W-:Y:S01]  /*b670*/  LOP3.LUT R149, R149, R0, RZ, 0x3c, !PT ;  /* 0x0000000095957212 */ /* 0x000fe200078e3cff */
[----:B------:R-:W-:Y:S01]  /*b680*/  UIADD3 UR16, UPT, UPT, UR38, UR4, URZ ;  /* 0x0000000426107290 */ /* 0x000fe2000fffe0ff */
[----:B------:R-:W-:Y:S02]  /*b690*/  SEL R145, R145, RZ, P0 ;  /* 0x000000ff91917207 */ /* 0x000fe40000000000 */
[----:B------:R-:W-:Y:S01]  /*b6a0*/  SEL R68, R68, RZ, P1 ;  /* 0x000000ff44447207 */ /* 0x000fe20000800000 */
[----:B------:R-:W-:Y:S01]  /*b6b0*/  UMOV UR36, UR59 ;  /* 0x0000003b00247c82 */ /* 0x000fe20008000000 */
[----:B------:R-:W-:Y:S07]  /*b6c0*/  BRA.U UP0, `(.L_x_128) ;  /* 0xffffff9900447547 */ /* 0x000fee000b83ffff */
[----:B------:R-:W-:Y:S05]  /*b6d0*/  EXIT ;  /* 0x000000000000794d */ /* 0x000fea0003800000 */
.L_x_24:
[----:B--2---:R2:W3:Y:S02]  /*b6e0*/  SYNCS.PHASECHK.TRANS64.TRYWAIT P0, [R3+URZ+0xd0], R2 ;  /* 0x0000d002030075a7 */ /* 0x0044e400080011ff */
[----:B---3--:R-:W-:Y:S05]  /*b6f0*/  @!P0 NANOSLEEP.SYNCS 0x989680 ;  /* 0x009896800000895d */ /* 0x008fea0003900000 */
[----:B------:R-:W3:Y:S02]  /*b700*/  @!P0 SYNCS.PHASECHK.TRANS64 P0, [R3+URZ+0xd0], R2 ;  /* 0x0000d002030085a7 */ /* 0x000ee400080010ff */
[----:B---3--:R-:W-:Y:S05]  /*b710*/  @!P0 BRA `(.L_x_24) ;  /* 0xfffffffc00f08947 */ /* 0x008fea000383ffff */
[----:B------:R-:W-:Y:S05]  /*b720*/  BRA `(.L_x_129) ;  /* 0xffffff6000507947 */ /* 0x000fea000383ffff */
.L_x_27:
[----:B-1----:R-:W-:-:S07]  /*b730*/  MOV R0, UR33 ;  /* 0x0000002100007c02 */ /* 0x002fce0008000f00 */
.L_x_130:
[----:B-1----:R1:W2:Y:S02]  /*b740*/  SYNCS.PHASECHK.TRANS64.TRYWAIT P0, [R0+URZ+0x18], R3 ;  /* 0x00001803000075a7 */ /* 0x0022a400080011ff */
[----:B--2---:R-:W-:Y:S05]  /*b750*/  @!P0 NANOSLEEP.SYNCS 0x989680 ;  /* 0x009896800000895d */ /* 0x004fea0003900000 */
[----:B------:R-:W2:Y:S02]  /*b760*/  @!P0 SYNCS.PHASECHK.TRANS64 P0, [R0+URZ+0x18], R3 ;  /* 0x00001803000085a7 */ /* 0x000ea400080010ff */
[----:B--2---:R-:W-:Y:S05]  /*b770*/  @!P0 BRA `(.L_x_130) ;  /* 0xfffffffc00f08947 */ /* 0x004fea000383ffff */
[----:B------:R-:W-:Y:S05]  /*b780*/  BRA `(.L_x_26) ;  /* 0xffffff6000987947 */ /* 0x000fea000383ffff */
.L_x_34:
[----:B-1----:R-:W-:-:S07]  /*b790*/  MOV R0, UR17 ;  /* 0x0000001100007c02 */ /* 0x002fce0008000f00 */
.L_x_131:
[----:B-1----:R1:W2:Y:S02]  /*b7a0*/  SYNCS.PHASECHK.TRANS64.TRYWAIT P0, [R0+URZ+0x18], R3 ;  /* 0x00001803000075a7 */ /* 0x0022a400080011ff */
[----:B--2---:R-:W-:Y:S05]  /*b7b0*/  @!P0 NANOSLEEP.SYNCS 0x989680 ;  /* 0x009896800000895d */ /* 0x004fea0003900000 */
[----:B------:R-:W2:Y:S02]  /*b7c0*/  @!P0 SYNCS.PHASECHK.TRANS64 P0, [R0+URZ+0x18], R3 ;  /* 0x00001803000085a7 */ /* 0x000ea400080010ff */
[----:B--2---:R-:W-:Y:S05]  /*b7d0*/  @!P0 BRA `(.L_x_131) ;  /* 0xfffffffc00f08947 */ /* 0x004fea000383ffff */
[----:B------:R-:W-:Y:S05]  /*b7e0*/  BRA `(.L_x_33) ;  /* 0xffffff6400547947 */ /* 0x000fea000383ffff */
.L_x_39:
[----:B-1----:R1:W2:Y:S02]  /*b7f0*/  SYNCS.PHASECHK.TRANS64.TRYWAIT P0, [R3+URZ+0x80], R0 ;  /* 0x00008000030075a7 */ /* 0x0022a400080011ff */
[----:B--2---:R-:W-:Y:S05]  /*b800*/  @!P0 NANOSLEEP.SYNCS 0x989680 ;  /* 0x009896800000895d */ /* 0x004fea0003900000 */
[----:B------:R-:W2:Y:S02]  /*b810*/  @!P0 SYNCS.PHASECHK.TRANS64 P0, [R3+URZ+0x80], R0 ;  /* 0x00008000030085a7 */ /* 0x000ea400080010ff */
[----:B--2---:R-:W-:Y:S05]  /*b820*/  @!P0 BRA `(.L_x_39) ;  /* 0xfffffffc00f08947 */ /* 0x004fea000383ffff */
[----:B------:R-:W-:Y:S05]  /*b830*/  BRA `(.L_x_132) ;  /* 0xffffff6400f87947 */ /* 0x000fea000383ffff */
.L_x_43:
[----:B-1----:R-:W-:-:S07]  /*b840*/  MOV R0, UR4 ;  /* 0x0000000400007c02 */ /* 0x002fce0008000f00 */
.L_x_133:
[----:B-1----:R1:W2:Y:S02]  /*b850*/  SYNCS.PHASECHK.TRANS64.TRYWAIT P0, [R0+URZ], R3 ;  /* 0x00000003000075a7 */ /* 0x0022a400080011ff */
[----:B--2---:R-:W-:Y:S05]  /*b860*/  @!P0 NANOSLEEP.SYNCS 0x989680 ;  /* 0x009896800000895d */ /* 0x004fea0003900000 */
[----:B------:R-:W2:Y:S02]  /*b870*/  @!P0 SYNCS.PHASECHK.TRANS64 P0, [R0+URZ], R3 ;  /* 0x00000003000085a7 */ /* 0x000ea400080010ff */
[----:B--2---:R-:W-:Y:S05]  /*b880*/  @!P0 BRA `(.L_x_133) ;  /* 0xfffffffc00f08947 */ /* 0x004fea000383ffff */
[----:B------:R-:W-:Y:S05]  /*b890*/  BRA `(.L_x_134) ;  /* 0xffffff6c00a47947 */ /* 0x000fea000383ffff */
.L_x_44:
[----:B------:R-:W-:-:S07]  /*b8a0*/  MOV R0, UR5 ;  /* 0x0000000500007c02 */ /* 0x000fce0008000f00 */
.L_x_135:
[----:B-1----:R1:W2:Y:S02]  /*b8b0*/  SYNCS.PHASECHK.TRANS64.TRYWAIT P0, [R0+URZ], R3 ;  /* 0x00000003000075a7 */ /* 0x0022a400080011ff */
[----:B--2---:R-:W-:Y:S05]  /*b8c0*/  @!P0 NANOSLEEP.SYNCS 0x989680 ;  /* 0x009896800000895d */ /* 0x004fea0003900000 */
[----:B------:R-:W2:Y:S02]  /*b8d0*/  @!P0 SYNCS.PHASECHK.TRANS64 P0, [R0+URZ], R3 ;  /* 0x00000003000085a7 */ /* 0x000ea400080010ff */
[----:B--2---:R-:W-:Y:S05]  /*b8e0*/  @!P0 BRA `(.L_x_135) ;  /* 0xfffffffc00f08947 */ /* 0x004fea000383ffff */
[----:B------:R-:W-:Y:S05]  /*b8f0*/  BRA `(.L_x_136) ;  /* 0xffffff6c00b07947 */ /* 0x000fea000383ffff */
.L_x_47:
[----:B-1----:R1:W2:Y:S02]  /*b900*/  SYNCS.PHASECHK.TRANS64.TRYWAIT P0, [R2+URZ+0xc0], R5 ;  /* 0x0000c005020075a7 */ /* 0x0022a400080011ff */
[----:B--2---:R-:W-:Y:S05]  /*b910*/  @!P0 NANOSLEEP.SYNCS 0x989680 ;  /* 0x009896800000895d */ /* 0x004fea0003900000 */
[----:B------:R-:W2:Y:S02]  /*b920*/  @!P0 SYNCS.PHASECHK.TRANS64 P0, [R2+URZ+0xc0], R5 ;  /* 0x0000c005020085a7 */ /* 0x000ea400080010ff */
[----:B--2---:R-:W-:Y:S05]  /*b930*/  @!P0 BRA `(.L_x_47) ;  /* 0xfffffffc00f08947 */ /* 0x004fea000383ffff */
[----:B------:R-:W-:Y:S05]  /*b940*/  BRA `(.L_x_137) ;  /* 0xffffff70000c7947 */ /* 0x000fea000383ffff */
.L_x_48:
[----:B------:R-:W-:-:S07]  /*b950*/  MOV R2, UR4 ;  /* 0x0000000400027c02 */ /* 0x000fce0008000f00 */
.L_x_138:
[----:B-1----:R1:W2:Y:S02]  /*b960*/  SYNCS.PHASECHK.TRANS64.TRYWAIT P0, [R2+URZ+0x90], R5 ;  /* 0x00009005020075a7 */ /* 0x0022a400080011ff */
[----:B--2---:R-:W-:Y:S05]  /*b970*/  @!P0 NANOSLEEP.SYNCS 0x989680 ;  /* 0x009896800000895d */ /* 0x004fea0003900000 */
[----:B------:R-:W2:Y:S02]  /*b980*/  @!P0 SYNCS.PHASECHK.TRANS64 P0, [R2+URZ+0x90], R5 ;  /* 0x00009005020085a7 */ /* 0x000ea400080010ff */
[----:B--2---:R-:W-:Y:S05]  /*b990*/  @!P0 BRA `(.L_x_138) ;  /* 0xfffffffc00f08947 */ /* 0x004fea000383ffff */
[----:B------:R-:W-:Y:S05]  /*b9a0*/  BRA `(.L_x_139) ;  /* 0xffffff70001c7947 */ /* 0x000fea000383ffff */
.L_x_49:
[----:B-1----:R1:W2:Y:S02]  /*b9b0*/  SYNCS.PHASECHK.TRANS64.TRYWAIT P1, [R2+URZ+0x80], R5 ;  /* 0x00008005020075a7 */ /* 0x0022a400080211ff */
[----:B--2---:R-:W-:Y:S05]  /*b9c0*/  @!P1 NANOSLEEP.SYNCS 0x989680 ;  /* 0x009896800000995d */ /* 0x004fea0003900000 */
[----:B------:R-:W2:Y:S02]  /*b9d0*/  @!P1 SYNCS.PHASECHK.TRANS64 P1, [R2+URZ+0x80], R5 ;  /* 0x00008005020095a7 */ /* 0x000ea400080210ff */
[----:B--2---:R-:W-:Y:S05]  /*b9e0*/  @!P1 BRA `(.L_x_49) ;  /* 0xfffffffc00f09947 */ /* 0x004fea000383ffff */
[----:B------:R-:W-:Y:S05]  /*b9f0*/  BRA `(.L_x_140) ;  /* 0xffffff70004c7947 */ /* 0x000fea000383ffff */
.L_x_52:
[----:B------:R-:W-:-:S07]  /*ba00*/  MOV R0, UR4 ;  /* 0x0000000400007c02 */ /* 0x000fce0008000f00 */
.L_x_141:
[----:B-1----:R1:W2:Y:S02]  /*ba10*/  SYNCS.PHASECHK.TRANS64.TRYWAIT P0, [R0+URZ+0x90], R3 ;  /* 0x00009003000075a7 */ /* 0x0022a400080011ff */
[----:B--2---:R-:W-:Y:S05]  /*ba20*/  @!P0 NANOSLEEP.SYNCS 0x989680 ;  /* 0x009896800000895d */ /* 0x004fea0003900000 */
[----:B------:R-:W2:Y:S02]  /*ba30*/  @!P0 SYNCS.PHASECHK.TRANS64 P0, [R0+URZ+0x90], R3 ;  /* 0x00009003000085a7 */ /* 0x000ea400080010ff */
[----:B--2---:R-:W-:Y:S05]  /*ba40*/  @!P0 BRA `(.L_x_141) ;  /* 0xfffffffc00f08947 */ /* 0x004fea000383ffff */
[----:B------:R-:W-:Y:S05]  /*ba50*/  BRA `(.L_x_51) ;  /* 0xffffff7000a07947 */ /* 0x000fea000383ffff */
.L_x_59:
[----:B-1----:R1:W2:Y:S02]  /*ba60*/  SYNCS.PHASECHK.TRANS64.TRYWAIT P1, [R0+URZ+0x80], R5 ;  /* 0x00008005000075a7 */ /* 0x0022a400080211ff */
[----:B--2---:R-:W-:Y:S05]  /*ba70*/  @!P1 NANOSLEEP.SYNCS 0x989680 ;  /* 0x009896800000995d */ /* 0x004fea0003900000 */
[----:B------:R-:W2:Y:S02]  /*ba80*/  @!P1 SYNCS.PHASECHK.TRANS64 P1, [R0+URZ+0x80], R5 ;  /* 0x00008005000095a7 */ /* 0x000ea400080210ff */
[----:B--2---:R-:W-:Y:S05]  /*ba90*/  @!P1 BRA `(.L_x_59) ;  /* 0xfffffffc00f09947 */ /* 0x004fea000383ffff */
[----:B------:R-:W-:Y:S05]  /*baa0*/  BRA `(.L_x_142) ;  /* 0xffffff7800147947 */ /* 0x000fea000383ffff */
.L_x_60:
[----:B------:R-:W-:-:S07]  /*bab0*/  MOV R3, UR30 ;  /* 0x0000001e00037c02 */ /* 0x000fce0008000f00 */
.L_x_143:
[----:B-1----:R1:W2:Y:S02]  /*bac0*/  SYNCS.PHASECHK.TRANS64.TRYWAIT P0, [R3+URZ+0xb0], R0 ;  /* 0x0000b000030075a7 */ /* 0x0022a400080011ff */
[----:B--2---:R-:W-:Y:S05]  /*bad0*/  @!P0 NANOSLEEP.SYNCS 0x989680 ;  /* 0x009896800000895d */ /* 0x004fea0003900000 */
[----:B------:R-:W2:Y:S02]  /*bae0*/  @!P0 SYNCS.PHASECHK.TRANS64 P0, [R3+URZ+0xb0], R0 ;  /* 0x0000b000030085a7 */ /* 0x000ea400080010ff */
[----:B--2---:R-:W-:Y:S05]  /*baf0*/  @!P0 BRA `(.L_x_143) ;  /* 0xfffffffc00f08947 */ /* 0x004fea000383ffff */
[----:B------:R-:W-:Y:S05]  /*bb00*/  BRA `(.L_x_144) ;  /* 0xffffff78004c7947 */ /* 0x000fea000383ffff */
.L_x_63:
[----:B------:R-:W-:Y:S07]  /*bb10*/  MOV R0, UR5 ;  /* 0x0000000500007c02 */ /* 0x000fee0008000f00 */
.L_x_145:
[----:B-1----:R1:W2:Y:S02]  /*bb20*/  SYNCS.PHASECHK.TRANS64.TRYWAIT P0, [R0+URZ], R3 ;  /* 0x00000003000075a7 */ /* 0x0022a400080011ff */
[----:B--2---:R-:W-:Y:S05]  /*bb30*/  @!P0 NANOSLEEP.SYNCS 0x989680 ;  /* 0x009896800000895d */ /* 0x004fea0003900000 */
[----:B------:R-:W2:Y:S02]  /*bb40*/  @!P0 SYNCS.PHASECHK.TRANS64 P0, [R0+URZ], R3 ;  /* 0x00000003000085a7 */ /* 0x000ea400080010ff */
[----:B--2---:R-:W-:Y:S05]  /*bb50*/  @!P0 BRA `(.L_x_145) ;  /* 0xfffffffc00f08947 */ /* 0x004fea000383ffff */
[----:B------:R-:W-:Y:S05]  /*bb60*/  BRA `(.L_x_62) ;  /* 0xffffff7800687947 */ /* 0x000fea000383ffff */
.L_x_66:
[----:B------:R-:W-:-:S07]  /*bb70*/  MOV R0, UR4 ;  /* 0x0000000400007c02 */ /* 0x000fce0008000f00 */
.L_x_146:
[----:B--2---:R2:W4:Y:S02]  /*bb80*/  SYNCS.PHASECHK.TRANS64.TRYWAIT P0, [R0+URZ], R3 ;  /* 0x00000003000075a7 */ /* 0x00452400080011ff */
[----:B----4-:R-:W-:Y:S05]  /*bb90*/  @!P0 NANOSLEEP.SYNCS 0x989680 ;  /* 0x009896800000895d */ /* 0x010fea0003900000 */
[----:B------:R-:W4:Y:S02]  /*bba0*/  @!P0 SYNCS.PHASECHK.TRANS64 P0, [R0+URZ], R3 ;  /* 0x00000003000085a7 */ /* 0x000f2400080010ff */
[----:B----4-:R-:W-:Y:S05]  /*bbb0*/  @!P0 BRA `(.L_x_146) ;  /* 0xfffffffc00f08947 */ /* 0x010fea000383ffff */
[----:B------:R-:W-:Y:S05]  /*bbc0*/  BRA `(.L_x_147) ;  /* 0xffffff7c00447947 */ /* 0x000fea000383ffff */
.L_x_67:
[----:B------:R-:W-:-:S07]  /*bbd0*/  MOV R0, UR4 ;  /* 0x0000000400007c02 */ /* 0x000fce0008000f00 */
.L_x_148:
[----:B-1----:R1:W2:Y:S02]  /*bbe0*/  SYNCS.PHASECHK.TRANS64.TRYWAIT P0, [R0+URZ], R3 ;  /* 0x00000003000075a7 */ /* 0x0022a400080011ff */
[----:B--2---:R-:W-:Y:S05]  /*bbf0*/  @!P0 NANOSLEEP.SYNCS 0x989680 ;  /* 0x009896800000895d */ /* 0x004fea0003900000 */
[----:B------:R-:W2:Y:S02]  /*bc00*/  @!P0 SYNCS.PHASECHK.TRANS64 P0, [R0+URZ], R3 ;  /* 0x00000003000085a7 */ /* 0x000ea400080010ff */
[----:B--2---:R-:W-:Y:S05]  /*bc10*/  @!P0 BRA `(.L_x_148) ;  /* 0xfffffffc00f08947 */ /* 0x004fea000383ffff */
[----:B------:R-:W-:Y:S05]  /*bc20*/  BRA `(.L_x_149) ;  /* 0xffffff7c00507947 */ /* 0x000fea000383ffff */
.L_x_72:
[----:B--2---:R2:W3:Y:S02]  /*bc30*/  SYNCS.PHASECHK.TRANS64.TRYWAIT P0, [R12+URZ+0x80], R9 ;  /* 0x000080090c0075a7 */ /* 0x0044e400080011ff */
[----:B---3--:R-:W-:Y:S05]  /*bc40*/  @!P0 NANOSLEEP.SYNCS 0x989680 ;  /* 0x009896800000895d */ /* 0x008fea0003900000 */
[----:B------:R-:W3:Y:S02]  /*bc50*/  @!P0 SYNCS.PHASECHK.TRANS64 P0, [R12+URZ+0x80], R9 ;  /* 0x000080090c0085a7 */ /* 0x000ee400080010ff */
[----:B---3--:R-:W-:Y:S05]  /*bc60*/  @!P0 BRA `(.L_x_72) ;  /* 0xfffffffc00f08947 */ /* 0x008fea000383ffff */
[----:B------:R-:W-:Y:S05]  /*bc70*/  BRA `(.L_x_150) ;  /* 0xffffff8000707947 */ /* 0x000fea000383ffff */
.L_x_75:
[----:B------:R-:W-:Y:S07]  /*bc80*/  MOV R0, UR21 ;  /* 0x0000001500007c02 */ /* 0x000fee0008000f00 */
.L_x_151:
[----:B--2---:R2:W3:Y:S02]  /*bc90*/  SYNCS.PHASECHK.TRANS64.TRYWAIT P2, [R0+URZ+0x78], R11 ;  /* 0x0000780b000075a7 */ /* 0x0044e400080411ff */
[----:B---3--:R-:W-:Y:S05]  /*bca0*/  @!P2 NANOSLEEP.SYNCS 0x989680 ;  /* 0x009896800000a95d */ /* 0x008fea0003900000 */
[----:B------:R-:W3:Y:S02]  /*bcb0*/  @!P2 SYNCS.PHASECHK.TRANS64 P2, [R0+URZ+0x78], R11 ;  /* 0x0000780b0000a5a7 */ /* 0x000ee400080410ff */
[----:B---3--:R-:W-:Y:S05]  /*bcc0*/  @!P2 BRA `(.L_x_151) ;  /* 0xfffffffc00f0a947 */ /* 0x008fea000383ffff */
[----:B------:R-:W-:Y:S05]  /*bcd0*/  BRA `(.L_x_74) ;  /* 0xffffff8400d87947 */ /* 0x000fea000383ffff */
.L_x_78:
[----:B--2---:R-:W-:Y:S07]  /*bce0*/  MOV R0, UR21 ;  /* 0x0000001500007c02 */ /* 0x004fee0008000f00 */
.L_x_152:
[----:B--2---:R2:W3:Y:S02]  /*bcf0*/  SYNCS.PHASECHK.TRANS64.TRYWAIT P0, [R0+URZ+0x50], R9 ;  /* 0x00005009000075a7 */ /* 0x0044e400080011ff */
[----:B---3--:R-:W-:Y:S05]  /*bd00*/  @!P0 NANOSLEEP.SYNCS 0x989680 ;  /* 0x009896800000895d */ /* 0x008fea0003900000 */
[----:B------:R-:W3:Y:S02]  /*bd10*/  @!P0 SYNCS.PHASECHK.TRANS64 P0, [R0+URZ+0x50], R9 ;  /* 0x00005009000085a7 */ /* 0x000ee400080010ff */
[----:B---3--:R-:W-:Y:S05]  /*bd20*/  @!P0 BRA `(.L_x_152) ;  /* 0xfffffffc00f08947 */ /* 0x008fea000383ffff */
[----:B------:R-:W-:Y:S05]  /*bd30*/  BRA `(.L_x_153) ;  /* 0xffffff8800347947 */ /* 0x000fea000383ffff */
.L_x_79:
[----:B------:R-:W-:Y:S07]  /*bd40*/  MOV R0, UR21 ;  /* 0x0000001500007c02 */ /* 0x000fee0008000f00 */
.L_x_154:
[----:B--2---:R2:W3:Y:S02]  /*bd50*/  SYNCS.PHASECHK.TRANS64.TRYWAIT P0, [R0+URZ+0x58], R9 ;  /* 0x00005809000075a7 */ /* 0x0044e400080011ff */
[----:B---3--:R-:W-:Y:S05]  /*bd60*/  @!P0 NANOSLEEP.SYNCS 0x989680 ;  /* 0x009896800000895d */ /* 0x008fea0003900000 */
[----:B------:R-:W3:Y:S02]  /*bd70*/  @!P0 SYNCS.PHASECHK.TRANS64 P0, [R0+URZ+0x58], R9 ;  /* 0x00005809000085a7 */ /* 0x000ee400080010ff */
[----:B---3--:R-:W-:Y:S05]  /*bd80*/  @!P0 BRA `(.L_x_154) ;  /* 0xfffffffc00f08947 */ /* 0x008fea000383ffff */
[----:B------:R-:W-:Y:S05]  /*bd90*/  BRA `(.L_x_155) ;  /* 0xffffff8800707947 */ /* 0x000fea000383ffff */
.L_x_80:
[----:B------:R-:W-:Y:S07]  /*bda0*/  MOV R0, UR21 ;  /* 0x0000001500007c02 */ /* 0x000fee0008000f00 */
.L_x_156:
[----:B--2---:R2:W3:Y:S02]  /*bdb0*/  SYNCS.PHASECHK.TRANS64.TRYWAIT P0, [R0+URZ+0x60], R9 ;  /* 0x00006009000075a7 */ /* 0x0044e400080011ff */
[----:B---3--:R-:W-:Y:S05]  /*bdc0*/  @!P0 NANOSLEEP.SYNCS 0x989680 ;  /* 0x009896800000895d */ /* 0x008fea0003900000 */
[----:B------:R-:W3:Y:S02]  /*bdd0*/  @!P0 SYNCS.PHASECHK.TRANS64 P0, [R0+URZ+0x60], R9 ;  /* 0x00006009000085a7 */ /* 0x000ee400080010ff */
[----:B---3--:R-:W-:Y:S05]  /*bde0*/  @!P0 BRA `(.L_x_156) ;  /* 0xfffffffc00f08947 */ /* 0x008fea000383ffff */
[----:B------:R-:W-:Y:S05]  /*bdf0*/  BRA `(.L_x_157) ;  /* 0xffffff8800b87947 */ /* 0x000fea000383ffff */
.L_x_81:
[----:B------:R-:W-:Y:S07]  /*be00*/  MOV R0, UR21 ;  /* 0x0000001500007c02 */ /* 0x000fee0008000f00 */
.L_x_158:
[----:B--2---:R2:W3:Y:S02]  /*be10*/  SYNCS.PHASECHK.TRANS64.TRYWAIT P0, [R0+URZ+0x68], R9 ;  /* 0x00006809000075a7 */ /* 0x0044e400080011ff */
[----:B---3--:R-:W-:Y:S05]  /*be20*/  @!P0 NANOSLEEP.SYNCS 0x989680 ;  /* 0x009896800000895d */ /* 0x008fea0003900000 */
[----:B------:R-:W3:Y:S02]  /*be30*/  @!P0 SYNCS.PHASECHK.TRANS64 P0, [R0+URZ+0x68], R9 ;  /* 0x00006809000085a7 */ /* 0x000ee400080010ff */
[----:B---3--:R-:W-:Y:S05]  /*be40*/  @!P0 BRA `(.L_x_158) ;  /* 0xfffffffc00f08947 */ /* 0x008fea000383ffff */
[----:B------:R-:W-:Y:S05]  /*be50*/  BRA `(.L_x_159) ;  /* 0xffffff8800fc7947 */ /* 0x000fea000383ffff */
.L_x_83:
[----:B------:R-:W-:-:S07]  /*be60*/  MOV R0, UR21 ;  /* 0x0000001500007c02 */ /* 0x000fce0008000f00 */
.L_x_160:
[----:B---3--:R3:W4:Y:S02]  /*be70*/  SYNCS.PHASECHK.TRANS64.TRYWAIT P0, [R0+URZ+0x50], R3 ;  /* 0x00005003000075a7 */ /* 0x00872400080011ff */
[----:B----4-:R-:W-:Y:S05]  /*be80*/  @!P0 NANOSLEEP.SYNCS 0x989680 ;  /* 0x009896800000895d */ /* 0x010fea0003900000 */
[----:B------:R-:W4:Y:S02]  /*be90*/  @!P0 SYNCS.PHASECHK.TRANS64 P0, [R0+URZ+0x50], R3 ;  /* 0x00005003000085a7 */ /* 0x000f2400080010ff */
[----:B----4-:R-:W-:Y:S05]  /*bea0*/  @!P0 BRA `(.L_x_160) ;  /* 0xfffffffc00f08947 */ /* 0x010fea000383ffff */
[----:B------:R-:W-:Y:S05]  /*beb0*/  BRA `(.L_x_161) ;  /* 0xffffff8c00747947 */ /* 0x000fea000383ffff */
.L_x_84:
[----:B---3--:R-:W-:-:S07]  /*bec0*/  MOV R0, UR21 ;  /* 0x0000001500007c02 */ /* 0x008fce0008000f00 */
.L_x_162:
[----:B---3--:R3:W4:Y:S02]  /*bed0*/  SYNCS.PHASECHK.TRANS64.TRYWAIT P0, [R0+URZ+0x58], R3 ;  /* 0x00005803000075a7 */ /* 0x00872400080011ff */
[----:B----4-:R-:W-:Y:S05]  /*bee0*/  @!P0 NANOSLEEP.SYNCS 0x989680 ;  /* 0x009896800000895d */ /* 0x010fea0003900000 */
[----:B------:R-:W4:Y:S02]  /*bef0*/  @!P0 SYNCS.PHASECHK.TRANS64 P0, [R0+URZ+0x58], R3 ;  /* 0x00005803000085a7 */ /* 0x000f2400080010ff */
[----:B----4-:R-:W-:Y:S05]  /*bf00*/  @!P0 BRA `(.L_x_162) ;  /* 0xfffffffc00f08947 */ /* 0x010fea000383ffff */
[----:B------:R-:W-:Y:S05]  /*bf10*/  BRA `(.L_x_163) ;  /* 0xffffff8c00647947 */ /* 0x000fea000383ffff */
.L_x_85:
[----:B---3--:R-:W-:-:S07]  /*bf20*/  MOV R0, UR21 ;  /* 0x0000001500007c02 */ /* 0x008fce0008000f00 */
.L_x_164:
[----:B---3--:R3:W4:Y:S02]  /*bf30*/  SYNCS.PHASECHK.TRANS64.TRYWAIT P0, [R0+URZ+0x60], R3 ;  /* 0x00006003000075a7 */ /* 0x00872400080011ff */
[----:B----4-:R-:W-:Y:S05]  /*bf40*/  @!P0 NANOSLEEP.SYNCS 0x989680 ;  /* 0x009896800000895d */ /* 0x010fea0003900000 */
[----:B------:R-:W4:Y:S02]  /*bf50*/  @!P0 SYNCS.PHASECHK.TRANS64 P0, [R0+URZ+0x60], R3 ;  /* 0x00006003000085a7 */ /* 0x000f2400080010ff */
[----:B----4-:R-:W-:Y:S05]  /*bf60*/  @!P0 BRA `(.L_x_164) ;  /* 0xfffffffc00f08947 */ /* 0x010fea000383ffff */
[----:B------:R-:W-:Y:S05]  /*bf70*/  BRA `(.L_x_165) ;  /* 0xffffff8c00547947 */ /* 0x000fea000383ffff */
.L_x_87:
[----:B-1----:R1:W2:Y:S02]  /*bf80*/  SYNCS.PHASECHK.TRANS64.TRYWAIT P0, [R3+URZ+0x80], R0 ;  /* 0x00008000030075a7 */ /* 0x0022a400080011ff */
[----:B--2---:R-:W-:Y:S05]  /*bf90*/  @!P0 NANOSLEEP.SYNCS 0x989680 ;  /* 0x009896800000895d */ /* 0x004fea0003900000 */
[----:B------:R-:W2:Y:S02]  /*bfa0*/  @!P0 SYNCS.PHASECHK.TRANS64 P0, [R3+URZ+0x80], R0 ;  /* 0x00008000030085a7 */ /* 0x000ea400080010ff */
[----:B--2---:R-:W-:Y:S05]  /*bfb0*/  @!P0 BRA `(.L_x_87) ;  /* 0xfffffffc00f08947 */ /* 0x004fea000383ffff */
[----:B------:R-:W-:Y:S05]  /*bfc0*/  BRA `(.L_x_166) ;  /* 0xffffff9000187947 */ /* 0x000fea000383ffff */
.L_x_98:
[----:B-1----:R1:W2:Y:S02]  /*bfd0*/  SYNCS.PHASECHK.TRANS64.TRYWAIT P1, [R3+URZ+0x30], R0 ;  /* 0x00003000030075a7 */ /* 0x0022a400080211ff */
[----:B--2---:R-:W-:Y:S05]  /*bfe0*/  @!P1 NANOSLEEP.SYNCS 0x989680 ;  /* 0x009896800000995d */ /* 0x004fea0003900000 */
[----:B------:R-:W2:Y:S02]  /*bff0*/  @!P1 SYNCS.PHASECHK.TRANS64 P1, [R3+URZ+0x30], R0 ;  /* 0x00003000030095a7 */ /* 0x000ea400080210ff */
[----:B--2---:R-:W-:Y:S05]  /*c000*/  @!P1 BRA `(.L_x_98) ;  /* 0xfffffffc00f09947 */ /* 0x004fea000383ffff */
[----:B------:R-:W-:Y:S05]  /*c010*/  BRA `(.L_x_97) ;  /* 0xffffff9c009c7947 */ /* 0x000fea000383ffff */
.L_x_100:
[----:B-1----:R1:W4:Y:S02]  /*c020*/  SYNCS.PHASECHK.TRANS64.TRYWAIT P0, [R78+URZ+0xa0], R5 ;  /* 0x0000a0054e0075a7 */ /* 0x00232400080011ff */
[----:B----4-:R-:W-:Y:S05]  /*c030*/  @!P0 NANOSLEEP.SYNCS 0x989680 ;  /* 0x009896800000895d */ /* 0x010fea0003900000 */
[----:B------:R-:W4:Y:S02]  /*c040*/  @!P0 SYNCS.PHASECHK.TRANS64 P0, [R78+URZ+0xa0], R5 ;  /* 0x0000a0054e0085a7 */ /* 0x000f2400080010ff */
[----:B----4-:R-:W-:Y:S05]  /*c050*/  @!P0 BRA `(.L_x_100) ;  /* 0xfffffffc00f08947 */ /* 0x010fea000383ffff */
[----:B------:R-:W-:Y:S05]  /*c060*/  BRA `(.L_x_99) ;  /* 0xffffff9c00f87947 */ /* 0x000fea000383ffff */
.L_x_108:
[----:B--2---:R2:W3:Y:S02]  /*c070*/  SYNCS.PHASECHK.TRANS64.TRYWAIT P0, [R116+URZ+0x30], R3 ;  /* 0x00003003740075a7 */ /* 0x0044e400080011ff */
[----:B---3--:R-:W-:Y:S05]  /*c080*/  @!P0 NANOSLEEP.SYNCS 0x989680 ;  /* 0x009896800000895d */ /* 0x008fea0003900000 */
[----:B------:R-:W3:Y:S02]  /*c090*/  @!P0 SYNCS.PHASECHK.TRANS64 P0, [R116+URZ+0x30], R3 ;  /* 0x00003003740085a7 */ /* 0x000ee400080010ff */
[----:B---3--:R-:W-:Y:S05]  /*c0a0*/  @!P0 BRA `(.L_x_108) ;  /* 0xfffffffc00f08947 */ /* 0x008fea000383ffff */
[----:B------:R-:W-:Y:S05]  /*c0b0*/  BRA `(.L_x_107) ;  /* 0xffffffb000fc7947 */ /* 0x000fea000383ffff */
.L_x_116:
[----:B--2---:R2:W3:Y:S02]  /*c0c0*/  SYNCS.PHASECHK.TRANS64.TRYWAIT P0, [R0+URZ+0x30], R7 ;  /* 0x00003007000075a7 */ /* 0x0044e400080011ff */
[----:B---3--:R-:W-:Y:S05]  /*c0d0*/  @!P0 NANOSLEEP.SYNCS 0x989680 ;  /* 0x009896800000895d */ /* 0x008fea0003900000 */
[----:B------:R-:W3:Y:S02]  /*c0e0*/  @!P0 SYNCS.PHASECHK.TRANS64 P0, [R0+URZ+0x30], R7 ;  /* 0x00003007000085a7 */ /* 0x000ee400080010ff */
[----:B---3--:R-:W-:Y:S05]  /*c0f0*/  @!P0 BRA `(.L_x_116) ;  /* 0xfffffffc00f08947 */ /* 0x008fea000383ffff */
[----:B------:R-:W-:Y:S05]  /*c100*/  BRA `(.L_x_115) ;  /* 0xffffffc800507947 */ /* 0x000fea000383ffff */
.L_x_124:
[----:B--2---:R2:W3:Y:S02]  /*c110*/  SYNCS.PHASECHK.TRANS64.TRYWAIT P0, [R0+URZ+0x30], R5 ;  /* 0x00003005000075a7 */ /* 0x0044e400080011ff */
[----:B---3--:R-:W-:Y:S05]  /*c120*/  @!P0 NANOSLEEP.SYNCS 0x989680 ;  /* 0x009896800000895d */ /* 0x008fea0003900000 */
[----:B------:R-:W3:Y:S02]  /*c130*/  @!P0 SYNCS.PHASECHK.TRANS64 P0, [R0+URZ+0x30], R5 ;  /* 0x00003005000085a7 */ /* 0x000ee400080010ff */
[----:B---3--:R-:W-:Y:S05]  /*c140*/  @!P0 BRA `(.L_x_124) ;  /* 0xfffffffc00f08947 */ /* 0x008fea000383ffff */
[----:B------:R-:W-:Y:S05]  /*c150*/  BRA `(.L_x_123) ;  /* 0xffffffdc00b07947 */ /* 0x000fea000383ffff */
        .weak           $__internal_0_$__cuda_sm10x_tcgen05_guardrail_trap_col_being_dealloced_not_returned_by_alloc
        .type           $__internal_0_$__cuda_sm10x_tcgen05_guardrail_trap_col_being_dealloced_not_returned_by_alloc,@function
        .size           $__internal_0_$__cuda_sm10x_tcgen05_guardrail_trap_col_being_dealloced_not_returned_by_alloc,($__internal_1_$__cuda_sm10x_tcgen05_guardrail_trap_phase_invalid_during_alloc - $__internal_0_$__cuda_sm10x_tcgen05_guardrail_trap_col_being_dealloced_not_returned_by_alloc)
$__internal_0_$__cuda_sm10x_tcgen05_guardrail_trap_col_being_dealloced_not_returned_by_alloc:
[----:B------:R-:W-:Y:S05]  /*c160*/  BPT.TRAP 0x1 ;  /* 0x000000040000795c */ /* 0x000fea0000300000 */
[----:B------:R-:W-:-:S04]  /*c170*/  HFMA2 R3, -RZ, RZ, 0, 0 ;  /* 0x00000000ff037431 */ /* 0x000fc800000001ff */
[----:B------:R-:W-:Y:S05]  /*c180*/  RET.REL.NODEC R2 `(_ZN7cutlass13device_kernelINS_4gemm6kernel13GemmUniversalIN4cute5tupleIJiiiiEEENS1_10collective13CollectiveMmaINS1_35MainloopSm100TmaUmmaWarpSpecializedILi3ELi2ELi2ENS5_IJNS4_1CILi1EEENSA_ILi2EEESB_EEEEENS5_IJNSA_ILi128EEENSA_ILi256EEESF_EEEaNS5_IJlSB_lEEEaSI_NS4_8TiledMMAINS4_8MMA_AtomIJNS4_15SM100_MMA_S8_SSIaaiLi128ELi256ELNS4_4UMMA5MajorE0ELSN_0ELNSM_8SaturateE0EEEEEENS4_6LayoutINS5_IJSB_SB_SB_EEENS5_IJNSA_ILi0EEEST_ST_EEEEENS5_IJNS4_10UnderscoreESW_SW_EEEEENS4_23SM90_TMA_LOAD_MULTICASTENS4_14ComposedLayoutINS4_7SwizzleILi3ELi4ELi3EEENS4_18smem_ptr_flag_bitsILi8EEENSR_INS5_IJNSA_ILi8EEESF_EEENS5_IJSF_SB_EEEEEEEvNS4_8identityENS4_13SM90_TMA_LOADES19_vS1A_EENS_8epilogue10collective18CollectiveEpilogueINS1D_23Sm100TmaWarpSpecializedILi4ELi2ELi64ELb0ELb0EEEJSH_NS5_IJNSR_ISF_SB_EENSR_INSA_ILi64EEESB_EEEEEaSI_aSI_NS1D_6fusion15FusionCallbacksIS1H_NS1M_17LinearCombinationIaiaiLNS_15FloatRoundStyleE2EEESH_S1L_JEEENS4_5SM1004TMEM4LOAD26SM100_TMEM_LOAD_32dp32b64xES1B_NS10_INS11_ILi2ELi4ELi3EEES14_NSR_INS5_IJS15_S1J_EEENS5_IJS1J_SB_EEEEEEENS4_39AutoVectorizingCopyWithAssumedAlignmentILi128EEENS4_14SM90_TMA_STOREES20_S22_S22_EEEvvEEEEvNT_6ParamsE) ;  /* 0xffffff3c029c7950 */ /* 0x000fea0003c3ffff */
        .weak           $__internal_1_$__cuda_sm10x_tcgen05_guardrail_trap_phase_invalid_during_alloc
        .type           $__internal_1_$__cuda_sm10x_tcgen05_guardrail_trap_phase_invalid_during_alloc,@function
        .size           $__internal_1_$__cuda_sm10x_tcgen05_guardrail_trap_phase_invalid_during_alloc,($__internal_2_$__cuda_sm10x_tcgen05_guardrail_trap_unallocated_columns_being_dealloced - $__internal_1_$__cuda_sm10x_tcgen05_guardrail_trap_phase_invalid_during_alloc)
$__internal_1_$__cuda_sm10x_tcgen05_guardrail_trap_phase_invalid_during_alloc:
[----:B------:R-:W-:Y:S05]  /*c190*/  BPT.TRAP 0x1 ;  /* 0x000000040000795c */ /* 0x000fea0000300000 */
[----:B------:R-:W-:-:S04]  /*c1a0*/  MOV R5, 0x0 ;  /* 0x0000000000057802 */ /* 0x000fc80000000f00 */
[----:B------:R-:W-:Y:S05]  /*c1b0*/  RET.REL.NODEC R4 `(_ZN7cutlass13device_kernelINS_4gemm6kernel13GemmUniversalIN4cute5tupleIJiiiiEEENS1_10collective13CollectiveMmaINS1_35MainloopSm100TmaUmmaWarpSpecializedILi3ELi2ELi2ENS5_IJNS4_1CILi1EEENSA_ILi2EEESB_EEEEENS5_IJNSA_ILi128EEENSA_ILi256EEESF_EEEaNS5_IJlSB_lEEEaSI_NS4_8TiledMMAINS4_8MMA_AtomIJNS4_15SM100_MMA_S8_SSIaaiLi128ELi256ELNS4_4UMMA5MajorE0ELSN_0ELNSM_8SaturateE0EEEEEENS4_6LayoutINS5_IJSB_SB_SB_EEENS5_IJNSA_ILi0EEEST_ST_EEEEENS5_IJNS4_10UnderscoreESW_SW_EEEEENS4_23SM90_TMA_LOAD_MULTICASTENS4_14ComposedLayoutINS4_7SwizzleILi3ELi4ELi3EEENS4_18smem_ptr_flag_bitsILi8EEENSR_INS5_IJNSA_ILi8EEESF_EEENS5_IJSF_SB_EEEEEEEvNS4_8identityENS4_13SM90_TMA_LOADES19_vS1A_EENS_8epilogue10collective18CollectiveEpilogueINS1D_23Sm100TmaWarpSpecializedILi4ELi2ELi64ELb0ELb0EEEJSH_NS5_IJNSR_ISF_SB_EENSR_INSA_ILi64EEESB_EEEEEaSI_aSI_NS1D_6fusion15FusionCallbacksIS1H_NS1M_17LinearCombinationIaiaiLNS_15FloatRoundStyleE2EEESH_S1L_JEEENS4_5SM1004TMEM4LOAD26SM100_TMEM_LOAD_32dp32b64xES1B_NS10_INS11_ILi2ELi4ELi3EEES14_NSR_INS5_IJS15_S1J_EEENS5_IJS1J_SB_EEEEEEENS4_39AutoVectorizingCopyWithAssumedAlignmentILi128EEENS4_14SM90_TMA_STOREES20_S22_S22_EEEvvEEEEvNT_6ParamsE) ;  /* 0xffffff3c04907950 */ /* 0x000fea0003c3ffff */
        .weak           $__internal_2_$__cuda_sm10x_tcgen05_guardrail_trap_unallocated_columns_being_dealloced
        .type           $__internal_2_$__cuda_sm10x_tcgen05_guardrail_trap_unallocated_columns_being_dealloced,@function
        .size           $__internal_2_$__cuda_sm10x_tcgen05_guardrail_trap_unallocated_columns_being_dealloced,(.L_x_168 - $__internal_2_$__cuda_sm10x_tcgen05_guardrail_trap_unallocated_columns_being_dealloced)
$__internal_2_$__cuda_sm10x_tcgen05_guardrail_trap_unallocated_columns_being_dealloced:
[----:B------:R-:W-:Y:S05]  /*c1c0*/  BPT.TRAP 0x1 ;  /* 0x000000040000795c */ /* 0x000fea0000300000 */
[----:B------:R-:W-:-:S04]  /*c1d0*/  HFMA2 R3, -RZ, RZ, 0, 0 ;  /* 0x00000000ff037431 */ /* 0x000fc800000001ff */
[----:B------:R-:W-:Y:S05]  /*c1e0*/  RET.REL.NODEC R2 `(_ZN7cutlass13device_kernelINS_4gemm6kernel13GemmUniversalIN4cute5tupleIJiiiiEEENS1_10collective13CollectiveMmaINS1_35MainloopSm100TmaUmmaWarpSpecializedILi3ELi2ELi2ENS5_IJNS4_1CILi1EEENSA_ILi2EEESB_EEEEENS5_IJNSA_ILi128EEENSA_ILi256EEESF_EEEaNS5_IJlSB_lEEEaSI_NS4_8TiledMMAINS4_8MMA_AtomIJNS4_15SM100_MMA_S8_SSIaaiLi128ELi256ELNS4_4UMMA5MajorE0ELSN_0ELNSM_8SaturateE0EEEEEENS4_6LayoutINS5_IJSB_SB_SB_EEENS5_IJNSA_ILi0EEEST_ST_EEEEENS5_IJNS4_10UnderscoreESW_SW_EEEEENS4_23SM90_TMA_LOAD_MULTICASTENS4_14ComposedLayoutINS4_7SwizzleILi3ELi4ELi3EEENS4_18smem_ptr_flag_bitsILi8EEENSR_INS5_IJNSA_ILi8EEESF_EEENS5_IJSF_SB_EEEEEEEvNS4_8identityENS4_13SM90_TMA_LOADES19_vS1A_EENS_8epilogue10collective18CollectiveEpilogueINS1D_23Sm100TmaWarpSpecializedILi4ELi2ELi64ELb0ELb0EEEJSH_NS5_IJNSR_ISF_SB_EENSR_INSA_ILi64EEESB_EEEEEaSI_aSI_NS1D_6fusion15FusionCallbacksIS1H_NS1M_17LinearCombinationIaiaiLNS_15FloatRoundStyleE2EEESH_S1L_JEEENS4_5SM1004TMEM4LOAD26SM100_TMEM_LOAD_32dp32b64xES1B_NS10_INS11_ILi2ELi4ELi3EEES14_NSR_INS5_IJS15_S1J_EEENS5_IJS1J_SB_EEEEEEENS4_39AutoVectorizingCopyWithAssumedAlignmentILi128EEENS4_14SM90_TMA_STOREES20_S22_S22_EEEvvEEEEvNT_6ParamsE) ;  /* 0xffffff3c02847950 */ /* 0x000fea0003c3ffff */
.L_x_167:
[----:B------:R-:W-:-:S00]  /*c1f0*/  BRA `(.L_x_167) ;  /* 0xfffffffc00fc7947 */ /* 0x000fc0000383ffff */
[----:B------:R-:W-:-:S00]  /*c200*/  NOP ;  /* 0x0000000000007918 */ /* 0x000fc00000000000 */
[----:B------:R-:W-:-:S00]  /*c210*/  NOP ;  /* 0x0000000000007918 */ /* 0x000fc00000000000 */
[----:B------:R-:W-:-:S00]  /*c220*/  NOP ;  /* 0x0000000000007918 */ /* 0x000fc00000000000 */
[----:B------:R-:W-:-:S00]  /*c230*/  NOP ;  /* 0x0000000000007918 */ /* 0x000fc00000000000 */
[----:B------:R-:W-:-:S00]  /*c240*/  NOP ;  /* 0x0000000000007918 */ /* 0x000fc00000000000 */
[----:B------:R-:W-:-:S00]  /*c250*/  NOP ;  /* 0x0000000000007918 */ /* 0x000fc00000000000 */
[----:B------:R-:W-:-:S00]  /*c260*/  NOP ;  /* 0x0000000000007918 */ /* 0x000fc00000000000 */
[----:B------:R-:W-:-:S00]  /*c270*/  NOP ;  /* 0x0000000000007918 */ /* 0x000fc00000000000 */
.L_x_168:


//--------------------- .nv.global.init           --------------------------
	.section	.nv.global.init,"aw",@progbits
.nv.global.init:
	.type		$str$27,@object
	.size		$str$27,($str$28 - $str$27)
$str$27:
        /*0000*/ 	.byte	0x28, 0x61, 0x64, 0x64, 0x72, 0x65, 0x73, 0x73, 0x20, 0x26, 0x20, 0x6d, 0x61, 0x73, 0x6b, 0x29
        /*0010*/ 	.byte	0x20, 0x3d, 0x3d, 0x20, 0x30, 0x00
	.type		$str$28,@object
	.size		$str$28,($str$26 - $str$28)
$str$28:
        /*0016*/ 	.byte	0x2f, 0x74, 0x6d, 0x70, 0x2f, 0x63, 0x75, 0x74, 0x6c, 0x61, 0x73, 0x73, 0x5f, 0x73, 0x77, 0x65
        /*0026*/ 	.byte	0x65, 0x70, 0x5f, 0x73, 0x72, 0x63, 0x2f, 0x69, 0x6e, 0x63, 0x6c, 0x75, 0x64, 0x65, 0x2f, 0x63
        /*0036*/ 	.byte	0x75, 0x74, 0x65, 0x2f, 0x70, 0x6f, 0x69, 0x6e, 0x74, 0x65, 0x72, 0x5f, 0x66, 0x6c, 0x61, 0x67
        /*0046*/ 	.byte	0x67, 0x65, 0x64, 0x2e, 0x68, 0x70, 0x70, 0x00
	.type		$str$26,@object
	.size		$str$26,($str$25 - $str$26)
$str$26:
        /*004e*/ 	.byte	0x2f, 0x74, 0x6d, 0x70, 0x2f, 0x63, 0x75, 0x74, 0x6c, 0x61, 0x73, 0x73, 0x5f, 0x73, 0x77, 0x65
        /*005e*/ 	.byte	0x65, 0x70, 0x5f, 0x73, 0x72, 0x63, 0x2f, 0x69, 0x6e, 0x63, 0x6c, 0x75, 0x64, 0x65, 0x2f, 0x63
        /*006e*/ 	.byte	0x75, 0x74, 0x65, 0x2f, 0x61, 0x74, 0x6f, 0x6d, 0x2f, 0x63, 0x6f, 0x70, 0x79, 0x5f, 0x74, 0x72
        /*007e*/ 	.byte	0x61, 0x69, 0x74, 0x73, 0x5f, 0x73, 0x6d, 0x31, 0x30, 0x30, 0x2e, 0x68, 0x70, 0x70, 0x00
	.type		$str$25,@object
	.size		$str$25,(__unnamed_1 - $str$25)
$str$25:
        /*008d*/ 	.byte	0x28, 0x28, 0x75, 0x69, 0x6e, 0x74, 0x33, 0x32, 0x5f, 0x74, 0x28, 0x74, 0x68, 0x72, 0x65, 0x61
        /*009d*/ 	.byte	0x64, 0x49, 0x64, 0x78, 0x2e, 0x78, 0x29, 0x20, 0x2f, 0x20, 0x33, 0x32, 0x29, 0x20, 0x25, 0x20
        /*00ad*/ 	.byte	0x34, 0x29, 0x20, 0x3d, 0x3d, 0x20, 0x28, 0x28, 0x28, 0x74, 0x6d, 0x65, 0x6d, 0x5f, 0x61, 0x64
        /*00bd*/ 	.byte	0x64, 0x72, 0x20, 0x3e, 0x3e, 0x20, 0x31, 0x36, 0x29, 0x20, 0x2f, 0x20, 0x33, 0x32, 0x29, 0x20
        /*00cd*/ 	.byte	0x25, 0x20, 0x34, 0x29, 0x00
	.type		__unnamed_1,@object
	.size		__unnamed_1,(__unnamed_2 - __unnamed_1)
__unnamed_1:
        /*00d2*/ 	.byte	0x61, 0x75, 0x74, 0x6f, 0x20, 0x63, 0x75, 0x74, 0x65, 0x3a, 0x3a, 0x61, 0x73, 0x5f, 0x70, 0x6f
        /* <DEDUP_REMOVED lines=24> */
        /*0262*/ 	.byte	0x5d, 0x00
	.type		__unnamed_2,@object
	.size		__unnamed_2,(__unnamed_3 - __unnamed_2)
__unnamed_2:
        /* <DEDUP_REMOVED lines=26> */
	.type		__unnamed_3,@object
	.size		__unnamed_3,(.L_3 - __unnamed_3)
__unnamed_3:
        /* <DEDUP_REMOVED lines=42> */
        /*0696*/ 	.byte	0x43, 0x3c, 0x30, 0x3e, 0x3e, 0x3e, 0x3e, 0x5d, 0x00
.L_3:


//--------------------- .nv.shared._ZN7cutlass13device_kernelINS_4gemm6kernel13GemmUniversalIN4cute5tupleIJiiiiEEENS1_10collective13CollectiveMmaINS1_35MainloopSm100TmaUmmaWarpSpecializedILi3ELi2ELi2ENS5_IJNS4_1CILi1EEENSA_ILi2EEESB_EEEEENS5_IJNSA_ILi128EEENSA_ILi256EEESF_EEEaNS5_IJlSB_lEEEaSI_NS4_8TiledMMAINS4_8MMA_AtomIJNS4_15SM100_MMA_S8_SSIaaiLi128ELi256ELNS4_4UMMA5MajorE0ELSN_0ELNSM_8SaturateE0EEEEEENS4_6LayoutINS5_IJSB_SB_SB_EEENS5_IJNSA_ILi0EEEST_ST_EEEEENS5_IJNS4_10UnderscoreESW_SW_EEEEENS4_23SM90_TMA_LOAD_MULTICASTENS4_14ComposedLayoutINS4_7SwizzleILi3ELi4ELi3EEENS4_18smem_ptr_flag_bitsILi8EEENSR_INS5_IJNSA_ILi8EEESF_EEENS5_IJSF_SB_EEEEEEEvNS4_8identityENS4_13SM90_TMA_LOADES19_vS1A_EENS_8epilogue10collective18CollectiveEpilogueINS1D_23Sm100TmaWarpSpecializedILi4ELi2ELi64ELb0ELb0EEEJSH_NS5_IJNSR_ISF_SB_EENSR_INSA_ILi64EEESB_EEEEEaSI_aSI_NS1D_6fusion15FusionCallbacksIS1H_NS1M_17LinearCombinationIaiaiLNS_15FloatRoundStyleE2EEESH_S1L_JEEENS4_5SM1004TMEM4LOAD26SM100_TMEM_LOAD_32dp32b64xES1B_NS10_INS11_ILi2ELi4ELi3EEES14_NSR_INS5_IJS15_S1J_EEENS5_IJS1J_SB_EEEEEEENS4_39AutoVectorizingCopyWithAssumedAlignmentILi128EEENS4_14SM90_TMA_STOREES20_S22_S22_EEEvvEEEEvNT_6ParamsE --------------------------
	.section	.nv.shared._ZN7cutlass13device_kernelINS_4gemm6kernel13GemmUniversalIN4cute5tupleIJiiiiEEENS1_10collective13CollectiveMmaINS1_35MainloopSm100TmaUmmaWarpSpecializedILi3ELi2ELi2ENS5_IJNS4_1CILi1EEENSA_ILi2EEESB_EEEEENS5_IJNSA_ILi128EEENSA_ILi256EEESF_EEEaNS5_IJlSB_lEEEaSI_NS4_8TiledMMAINS4_8MMA_AtomIJNS4_15SM100_MMA_S8_SSIaaiLi128ELi256ELNS4_4UMMA5MajorE0ELSN_0ELNSM_8SaturateE0EEEEEENS4_6LayoutINS5_IJSB_SB_SB_EEENS5_IJNSA_ILi0EEEST_ST_EEEEENS5_IJNS4_10UnderscoreESW_SW_EEEEENS4_23SM90_TMA_LOAD_MULTICASTENS4_14ComposedLayoutINS4_7SwizzleILi3ELi4ELi3EEENS4_18smem_ptr_flag_bitsILi8EEENSR_INS5_IJNSA_ILi8EEESF_EEENS5_IJSF_SB_EEEEEEEvNS4_8identityENS4_13SM90_TMA_LOADES19_vS1A_EENS_8epilogue10collective18CollectiveEpilogueINS1D_23Sm100TmaWarpSpecializedILi4ELi2ELi64ELb0ELb0EEEJSH_NS5_IJNSR_ISF_SB_EENSR_INSA_ILi64EEESB_EEEEEaSI_aSI_NS1D_6fusion15FusionCallbacksIS1H_NS1M_17LinearCombinationIaiaiLNS_15FloatRoundStyleE2EEESH_S1L_JEEENS4_5SM1004TMEM4LOAD26SM100_TMEM_LOAD_32dp32b64xES1B_NS10_INS11_ILi2ELi4ELi3EEES14_NSR_INS5_IJS15_S1J_EEENS5_IJS1J_SB_EEEEEEENS4_39AutoVectorizingCopyWithAssumedAlignmentILi128EEENS4_14SM90_TMA_STOREES20_S22_S22_EEEvvEEEEvNT_6ParamsE,"aw",@nobits
	.sectionflags	@""
	.align	16
	.zero		1024


//--------------------- .nv.shared.reserved.0     --------------------------
	.section	.nv.shared.reserved.0,"aw",@nobits
	.weak		__nv_reservedSMEM_offset_0_alias
	.size		__nv_reservedSMEM_offset_0_alias, 0, 64
	.other		__nv_reservedSMEM_offset_0_alias,@"STO_CUDA_RESERVED_SHARED STV_DEFAULT"
__nv_reservedSMEM_offset_0_alias:
	.zero		0
.nv.shared.reserved.0:
	.zero		64
	.weak		__nv_reservedSMEM_tcgen05_partition
	.type		__nv_reservedSMEM_tcgen05_partition,@object
	.size		__nv_reservedSMEM_tcgen05_partition,(.L_0 - __nv_reservedSMEM_tcgen05_partition)
__nv_reservedSMEM_tcgen05_partition:
	.zero		32
.L_0:


//--------------------- .nv.global                --------------------------
	.section	.nv.global,"aw",@nobits
.nv.global:
	.type		_ZN40_INTERNAL_8479e3a0_4_k_cu_9c2f56d4_298984cute1_E,@object
	.size		_ZN40_INTERNAL_8479e3a0_4_k_cu_9c2f56d4_298984cute1_E,(_ZN40_INTERNAL_8479e3a0_4_k_cu_9c2f56d4_298984cuda3std3__45__cpo6cbeginE - _ZN40_INTERNAL_8479e3a0_4_k_cu_9c2f56d4_298984cute1_E)
_ZN40_INTERNAL_8479e3a0_4_k_cu_9c2f56d4_298984cute1_E:
	.zero		1
	.type		_ZN40_INTERNAL_8479e3a0_4_k_cu_9c2f56d4_298984cuda3std3__45__cpo6cbeginE,@object
	.size		_ZN40_INTERNAL_8479e3a0_4_k_cu_9c2f56d4_298984cuda3std3__45__cpo6cbeginE,(_ZN40_INTERNAL_8479e3a0_4_k_cu_9c2f56d4_298984cuda3std3__48in_placeE - _ZN40_INTERNAL_8479e3a0_4_k_cu_9c2f56d4_298984cuda3std3__45__cpo6cbeginE)
_ZN40_INTERNAL_8479e3a0_4_k_cu_9c2f56d4_298984cuda3std3__45__cpo6cbeginE:
	.zero		1
	.type		_ZN40_INTERNAL_8479e3a0_4_k_cu_9c2f56d4_298984cuda3std3__48in_placeE,@object
	.size		_ZN40_INTERNAL_8479e3a0_4_k_cu_9c2f56d4_298984cuda3std3__48in_placeE,(_ZN40_INTERNAL_8479e3a0_4_k_cu_9c2f56d4_298984cuda3std6ranges3__45__cpo9iter_moveE - _ZN40_INTERNAL_8479e3a0_4_k_cu_9c2f56d4_298984cuda3std3__48in_placeE)
_ZN40_INTERNAL_8479e3a0_4_k_cu_9c2f56d4_298984cuda3std3__48in_placeE:
	.zero		1
	.type		_ZN40_INTERNAL_8479e3a0_4_k_cu_9c2f56d4_298984cuda3std6ranges3__45__cpo9iter_moveE,@object
	.size		_ZN40_INTERNAL_8479e3a0_4_k_cu_9c2f56d4_298984cuda3std6ranges3__45__cpo9iter_moveE,(_ZN40_INTERNAL_8479e3a0_4_k_cu_9c2f56d4_298984cuda3std3__45__cpo5beginE - _ZN40_INTERNAL_8479e3a0_4_k_cu_9c2f56d4_298984cuda3std6ranges3__45__cpo9iter_moveE)
_ZN40_INTERNAL_8479e3a0_4_k_cu_9c2f56d4_298984cuda3std6ranges3__45__cpo9iter_moveE:
	.zero		1
	.type		_ZN40_INTERNAL_8479e3a0_4_k_cu_9c2f56d4_298984cuda3std3__45__cpo5beginE,@object
	.size		_ZN40_INTERNAL_8479e3a0_4_k_cu_9c2f56d4_298984cuda3std3__45__cpo5beginE,(_ZN40_INTERNAL_8479e3a0_4_k_cu_9c2f56d4_298984cuda3std3__442_GLOBAL__N__8479e3a0_4_k_cu_9c2f56d4_298986ignoreE - _ZN40_INTERNAL_8479e3a0_4_k_cu_9c2f56d4_298984cuda3std3__45__cpo5beginE)
_ZN40_INTERNAL_8479e3a0_4_k_cu_9c2f56d4_298984cuda3std3__45__cpo5beginE:
	.zero		1
	.type		_ZN40_INTERNAL_8479e3a0_4_k_cu_9c2f56d4_298984cuda3std3__442_GLOBAL__N__8479e3a0_4_k_cu_9c2f56d4_298986ignoreE,@object
	.size		_ZN40_INTERNAL_8479e3a0_4_k_cu_9c2f56d4_298984cuda3std3__442_GLOBAL__N__8479e3a0_4_k_cu_9c2f56d4_298986ignoreE,(_ZN40_INTERNAL_8479e3a0_4_k_cu_9c2f56d4_298984cute7productE - _ZN40_INTERNAL_8479e3a0_4_k_cu_9c2f56d4_298984cuda3std3__442_GLOBAL__N__8479e3a0_4_k_cu_9c2f56d4_298986ignoreE)
_ZN40_INTERNAL_8479e3a0_4_k_cu_9c2f56d4_298984cuda3std3__442_GLOBAL__N__8479e3a0_4_k_cu_9c2f56d4_298986ignoreE:
	.zero		1
	.type		_ZN40_INTERNAL_8479e3a0_4_k_cu_9c2f56d4_298984cute7productE,@object
	.size		_ZN40_INTERNAL_8479e3a0_4_k_cu_9c2f56d4_298984cute7productE,(_ZN40_INTERNAL_8479e3a0_4_k_cu_9c2f56d4_298984cuda3std3__45__cpo3endE - _ZN40_INTERNAL_8479e3a0_4_k_cu_9c2f56d4_298984cute7productE)
_ZN40_INTERNAL_8479e3a0_4_k_cu_9c2f56d4_298984cute7productE:
	.zero		1
	.type		_ZN40_INTERNAL_8479e3a0_4_k_cu_9c2f56d4_298984cuda3std3__45__cpo3endE,@object
	.size		_ZN40_INTERNAL_8479e3a0_4_k_cu_9c2f56d4_298984cuda3std3__45__cpo3endE,(_ZN40_INTERNAL_8479e3a0_4_k_cu_9c2f56d4_298984cuda3std3__419piecewise_constructE - _ZN40_INTERNAL_8479e3a0_4_k_cu_9c2f56d4_298984cuda3std3__45__cpo3endE)
_ZN40_INTERNAL_8479e3a0_4_k_cu_9c2f56d4_298984cuda3std3__45__cpo3endE:
	.zero		1
	.type		_ZN40_INTERNAL_8479e3a0_4_k_cu_9c2f56d4_298984cuda3std3__419piecewise_constructE,@object
	.size		_ZN40_INTERNAL_8479e3a0_4_k_cu_9c2f56d4_298984cuda3std3__419piecewise_constructE,(_ZN40_INTERNAL_8479e3a0_4_k_cu_9c2f56d4_298984cuda3std3__45__cpo4cendE - _ZN40_INTERNAL_8479e3a0_4_k_cu_9c2f56d4_298984cuda3std3__419piecewise_constructE)
_ZN40_INTERNAL_8479e3a0_4_k_cu_9c2f56d4_298984cuda3std3__419piecewise_constructE:
	.zero		1
	.type		_ZN40_INTERNAL_8479e3a0_4_k_cu_9c2f56d4_298984cuda3std3__45__cpo4cendE,@object
	.size		_ZN40_INTERNAL_8479e3a0_4_k_cu_9c2f56d4_298984cuda3std3__45__cpo4cendE,(_ZN40_INTERNAL_8479e3a0_4_k_cu_9c2f56d4_298984cuda3std6ranges3__45__cpo4swapE - _ZN40_INTERNAL_8479e3a0_4_k_cu_9c2f56d4_298984cuda3std3__45__cpo4cendE)
_ZN40_INTERNAL_8479e3a0_4_k_cu_9c2f56d4_298984cuda3std3__45__cpo4cendE:
	.zero		1
	.type		_ZN40_INTERNAL_8479e3a0_4_k_cu_9c2f56d4_298984cuda3std6ranges3__45__cpo4swapE,@object
	.size		_ZN40_INTERNAL_8479e3a0_4_k_cu_9c2f56d4_298984cuda3std6ranges3__45__cpo4swapE,(.L_11 - _ZN40_INTERNAL_8479e3a0_4_k_cu_9c2f56d4_298984cuda3std6ranges3__45__cpo4swapE)
_ZN40_INTERNAL_8479e3a0_4_k_cu_9c2f56d4_298984cuda3std6ranges3__45__cpo4swapE:
	.zero		1
.L_11:


//--------------------- .nv.constant0._ZN7cutlass13device_kernelINS_4gemm6kernel13GemmUniversalIN4cute5tupleIJiiiiEEENS1_10collective13CollectiveMmaINS1_35MainloopSm100TmaUmmaWarpSpecializedILi3ELi2ELi2ENS5_IJNS4_1CILi1EEENSA_ILi2EEESB_EEEEENS5_IJNSA_ILi128EEENSA_ILi256EEESF_EEEaNS5_IJlSB_lEEEaSI_NS4_8TiledMMAINS4_8MMA_AtomIJNS4_15SM100_MMA_S8_SSIaaiLi128ELi256ELNS4_4UMMA5MajorE0ELSN_0ELNSM_8SaturateE0EEEEEENS4_6LayoutINS5_IJSB_SB_SB_EEENS5_IJNSA_ILi0EEEST_ST_EEEEENS5_IJNS4_10UnderscoreESW_SW_EEEEENS4_23SM90_TMA_LOAD_MULTICASTENS4_14ComposedLayoutINS4_7SwizzleILi3ELi4ELi3EEENS4_18smem_ptr_flag_bitsILi8EEENSR_INS5_IJNSA_ILi8EEESF_EEENS5_IJSF_SB_EEEEEEEvNS4_8identityENS4_13SM90_TMA_LOADES19_vS1A_EENS_8epilogue10collective18CollectiveEpilogueINS1D_23Sm100TmaWarpSpecializedILi4ELi2ELi64ELb0ELb0EEEJSH_NS5_IJNSR_ISF_SB_EENSR_INSA_ILi64EEESB_EEEEEaSI_aSI_NS1D_6fusion15FusionCallbacksIS1H_NS1M_17LinearCombinationIaiaiLNS_15FloatRoundStyleE2EEESH_S1L_JEEENS4_5SM1004TMEM4LOAD26SM100_TMEM_LOAD_32dp32b64xES1B_NS10_INS11_ILi2ELi4ELi3EEES14_NSR_INS5_IJS15_S1J_EEENS5_IJS1J_SB_EEEEEEENS4_39AutoVectorizingCopyWithAssumedAlignmentILi128EEENS4_14SM90_TMA_STOREES20_S22_S22_EEEvvEEEEvNT_6ParamsE --------------------------
	.section	.nv.constant0._ZN7cutlass13device_kernelINS_4gemm6kernel13GemmUniversalIN4cute5tupleIJiiiiEEENS1_10collective13CollectiveMmaINS1_35MainloopSm100TmaUmmaWarpSpecializedILi3ELi2ELi2ENS5_IJNS4_1CILi1EEENSA_ILi2EEESB_EEEEENS5_IJNSA_ILi128EEENSA_ILi256EEESF_EEEaNS5_IJlSB_lEEEaSI_NS4_8TiledMMAINS4_8MMA_AtomIJNS4_15SM100_MMA_S8_SSIaaiLi128ELi256ELNS4_4UMMA5MajorE0ELSN_0ELNSM_8SaturateE0EEEEEENS4_6LayoutINS5_IJSB_SB_SB_EEENS5_IJNSA_ILi0EEEST_ST_EEEEENS5_IJNS4_10UnderscoreESW_SW_EEEEENS4_23SM90_TMA_LOAD_MULTICASTENS4_14ComposedLayoutINS4_7SwizzleILi3ELi4ELi3EEENS4_18smem_ptr_flag_bitsILi8EEENSR_INS5_IJNSA_ILi8EEESF_EEENS5_IJSF_SB_EEEEEEEvNS4_8identityENS4_13SM90_TMA_LOADES19_vS1A_EENS_8epilogue10collective18CollectiveEpilogueINS1D_23Sm100TmaWarpSpecializedILi4ELi2ELi64ELb0ELb0EEEJSH_NS5_IJNSR_ISF_SB_EENSR_INSA_ILi64EEESB_EEEEEaSI_aSI_NS1D_6fusion15FusionCallbacksIS1H_NS1M_17LinearCombinationIaiaiLNS_15FloatRoundStyleE2EEESH_S1L_JEEENS4_5SM1004TMEM4LOAD26SM100_TMEM_LOAD_32dp32b64xES1B_NS10_INS11_ILi2ELi4ELi3EEES14_NSR_INS5_IJS15_S1J_EEENS5_IJS1J_SB_EEEEEEENS4_39AutoVectorizingCopyWithAssumedAlignmentILi128EEENS4_14SM90_TMA_STOREES20_S22_S22_EEEvvEEEEvNT_6ParamsE,"a",@progbits
	.sectionflags	@""
	.align	4
.nv.constant0._ZN7cutlass13device_kernelINS_4gemm6kernel13GemmUniversalIN4cute5tupleIJiiiiEEENS1_10collective13CollectiveMmaINS1_35MainloopSm100TmaUmmaWarpSpecializedILi3ELi2ELi2ENS5_IJNS4_1CILi1EEENSA_ILi2EEESB_EEEEENS5_IJNSA_ILi128EEENSA_ILi256EEESF_EEEaNS5_IJlSB_lEEEaSI_NS4_8TiledMMAINS4_8MMA_AtomIJNS4_15SM100_MMA_S8_SSIaaiLi128ELi256ELNS4_4UMMA5MajorE0ELSN_0ELNSM_8SaturateE0EEEEEENS4_6LayoutINS5_IJSB_SB_SB_EEENS5_IJNSA_ILi0EEEST_ST_EEEEENS5_IJNS4_10UnderscoreESW_SW_EEEEENS4_23SM90_TMA_LOAD_MULTICASTENS4_14ComposedLayoutINS4_7SwizzleILi3ELi4ELi3EEENS4_18smem_ptr_flag_bitsILi8EEENSR_INS5_IJNSA_ILi8EEESF_EEENS5_IJSF_SB_EEEEEEEvNS4_8identityENS4_13SM90_TMA_LOADES19_vS1A_EENS_8epilogue10collective18CollectiveEpilogueINS1D_23Sm100TmaWarpSpecializedILi4ELi2ELi64ELb0ELb0EEEJSH_NS5_IJNSR_ISF_SB_EENSR_INSA_ILi64EEESB_EEEEEaSI_aSI_NS1D_6fusion15FusionCallbacksIS1H_NS1M_17LinearCombinationIaiaiLNS_15FloatRoundStyleE2EEESH_S1L_JEEENS4_5SM1004TMEM4LOAD26SM100_TMEM_LOAD_32dp32b64xES1B_NS10_INS11_ILi2ELi4ELi3EEES14_NSR_INS5_IJS15_S1J_EEENS5_IJS1J_SB_EEEEEEENS4_39AutoVectorizingCopyWithAssumedAlignmentILi128EEENS4_14SM90_TMA_STOREES20_S22_S22_EEEvvEEEEvNT_6ParamsE:
	.zero		2944


//--------------------- SYMBOLS --------------------------

	.type		.nv.reservedSmem.offset0,@object
	.size		.nv.reservedSmem.offset0,0x4
	.type		.nv.reservedSmem.cap,@object
	.size		.nv.reservedSmem.cap,0x4
	.type		__assertfail,@function
